def attn_fwd(
    Q,
    K,
    V,
    Out,
    Lse,
    sm_scale,
    stride_qz,
    stride_qh,
    stride_qm,
    stride_qk,
    stride_kz,
    stride_kh,
    stride_kn,
    stride_kk,
    stride_vz,
    stride_vh,
    stride_vn,
    stride_vk,
    stride_oz,
    stride_oh,
    stride_om,
    stride_ok,
    seqlen_q,
    seqlen_k,
    BLOCK_M: tl.constexpr,
    BLOCK_N: tl.constexpr,
    HEAD_DIM: tl.constexpr,
    CAUSAL: tl.constexpr,
):
    start_m = tl.program_id(0)
    off_hz = tl.program_id(1)
    q_off = off_hz * stride_qh
    k_off = off_hz * stride_kh
    v_off = off_hz * stride_vh
    offs_m = start_m * BLOCK_M + tl.arange(0, BLOCK_M)
    offs_d = tl.arange(0, HEAD_DIM)
    offs_n = tl.arange(0, BLOCK_N)
    q_ptrs = Q + q_off + offs_m[:, None] * stride_qm + offs_d[None, :] * stride_qk
    k_ptrs = K + k_off + offs_d[:, None] * stride_kk + offs_n[None, :] * stride_kn
    v_ptrs = V + v_off + offs_n[:, None] * stride_vn + offs_d[None, :] * stride_vk
    m_i = tl.full([BLOCK_M], float("-inf"), dtype=tl.float32)
    l_i = tl.zeros([BLOCK_M], dtype=tl.float32) + 1.0
    acc = tl.zeros([BLOCK_M, HEAD_DIM], dtype=tl.float32)
    q = tl.load(q_ptrs)
    acc, l_i, m_i = _attn_fwd_inner(
        acc,
        l_i,
        m_i,
        q,
        k_ptrs,
        v_ptrs,
        sm_scale,
        stride_kn,
        stride_vn,
        start_m,
        seqlen_k,
        BLOCK_M,
        BLOCK_N,
        HEAD_DIM,
        CAUSAL,
    )
    acc = acc / l_i[:, None]
    lse = m_i + tl.math.log2(l_i) / 1.4426950408889634
    o_ptrs = (
        Out
        + off_hz * stride_oh
        + offs_m[:, None] * stride_om
        + offs_d[None, :] * stride_ok
    )
    tl.store(o_ptrs, acc.to(Out.dtype.element_ty))
    tl.store(Lse + off_hz * seqlen_q + offs_m, lse)

# config = {"BLOCK_M": 256, "BLOCK_N": 32, "HEAD_DIM": 512, "arch": "sm_100", "causal": true, "dtype": "fp16", "num_stages": 4, "num_warps": 16}
# arch = sm_100


// ===== COMPILED SASS (sm_100a) =====

	.target	sm_100a

	.elftype	@"ET_EXEC"


//--------------------- .note.nv.tkinfo           --------------------------
	.section	.note.nv.tkinfo,"",@"SHT_NOTE"
	.sectionflags	@"SHF_NOTE_NV_TKINFO"
	.tkinfo
        /*0018*/ 	.word	0x00000081
        /*0030*/ 	.string	""
        /*0030*/ 	.string	"ptxas-blackwell"
        /*0030*/ 	.string	"Cuda compilation tools, release 12.9, V12.9.86"
        /*0030*/ 	.string	"Build cuda_12.9.r12.9/compiler.36037853_0"
        /*0030*/ 	.string	"-v  -suppress-debug-info  -lineinfo  -arch sm_100a "



//--------------------- .note.nv.cuver            --------------------------
	.section	.note.nv.cuver,"",@"SHT_NOTE"
	.sectionflags	@"SHF_NOTE_NV_CUVER"
        /*0018*/ 	.short	0x0001
        /*001a*/ 	.short	0x0064
        /*001c*/ 	.short	0x0001
        /*001e*/ 	.short	0x0000
        /*0020*/ 	.short	0x0001
        /*0022*/ 	.short	0x0000


//--------------------- .nv.info                  --------------------------
	.section	.nv.info,"",@"SHT_CUDA_INFO"
	.align	4


	//----- nvinfo : EIATTR_REGCOUNT
	.align		4
        /*0000*/ 	.byte	0x04, 0x2f
        /*0002*/ 	.short	(.L_2 - .L_1)
	.align		4
.L_1:
        /*0004*/ 	.word	index@(attn_fwd)
        /*0008*/ 	.word	0x00000080


	//----- nvinfo : EIATTR_FRAME_SIZE
	.align		4
.L_2:
        /*000c*/ 	.byte	0x04, 0x11
        /*000e*/ 	.short	(.L_4 - .L_3)
	.align		4
.L_3:
        /*0010*/ 	.word	index@(attn_fwd)
        /*0014*/ 	.word	0x00000f20


	//----- nvinfo : EIATTR_MIN_STACK_SIZE
	.align		4
.L_4:
        /*0018*/ 	.byte	0x04, 0x12
        /*001a*/ 	.short	(.L_6 - .L_5)
	.align		4
.L_5:
        /*001c*/ 	.word	index@(attn_fwd)
        /*0020*/ 	.word	0x00000f20
.L_6:


//--------------------- .nv.info.attn_fwd         --------------------------
	.section	.nv.info.attn_fwd,"",@"SHT_CUDA_INFO"
	.sectionflags	@""
	.align	4


	//----- nvinfo : EIATTR_CUDA_API_VERSION
	.align		4
        /*0000*/ 	.byte	0x04, 0x37
        /*0002*/ 	.short	(.L_8 - .L_7)
.L_7:
        /*0004*/ 	.word	0x00000081


	//----- nvinfo : EIATTR_KPARAM_INFO
	.align		4
.L_8:
        /*0008*/ 	.byte	0x04, 0x17
        /*000a*/ 	.short	(.L_10 - .L_9)
.L_9:
        /*000c*/ 	.word	0x00000000
        /*0010*/ 	.short	0x0019
        /*0012*/ 	.short	0x0080
        /*0014*/ 	.byte	0x00, 0xf4, 0x21, 0x00


	//----- nvinfo : EIATTR_KPARAM_INFO
	.align		4
.L_10:
        /*0018*/ 	.byte	0x04, 0x17
        /*001a*/ 	.short	(.L_12 - .L_11)
.L_11:
        /*001c*/ 	.word	0x00000000
        /*0020*/ 	.short	0x0018
        /*0022*/ 	.short	0x0078
        /*0024*/ 	.byte	0x00, 0xf4, 0x21, 0x00


	//----- nvinfo : EIATTR_KPARAM_INFO
	.align		4
.L_12:
        /*0028*/ 	.byte	0x04, 0x17
        /*002a*/ 	.short	(.L_14 - .L_13)
.L_13:
        /*002c*/ 	.word	0x00000000
        /*0030*/ 	.short	0x0017
        /*0032*/ 	.short	0x0070
        /*0034*/ 	.byte	0x00, 0xf0, 0x11, 0x00


	//----- nvinfo : EIATTR_KPARAM_INFO
	.align		4
.L_14:
        /*0038*/ 	.byte	0x04, 0x17
        /*003a*/ 	.short	(.L_16 - .L_15)
.L_15:
        /*003c*/ 	.word	0x00000000
        /*0040*/ 	.short	0x0016
        /*0042*/ 	.short	0x006c
        /*0044*/ 	.byte	0x00, 0xf0, 0x11, 0x00


	//----- nvinfo : EIATTR_KPARAM_INFO
	.align		4
.L_16:
        /*0048*/ 	.byte	0x04, 0x17
        /*004a*/ 	.short	(.L_18 - .L_17)
.L_17:
        /*004c*/ 	.word	0x00000000
        /*0050*/ 	.short	0x0015
        /*0052*/ 	.short	0x0068
        /*0054*/ 	.byte	0x00, 0xf0, 0x11, 0x00


	//----- nvinfo : EIATTR_KPARAM_INFO
	.align		4
.L_18:
        /*0058*/ 	.byte	0x04, 0x17
        /*005a*/ 	.short	(.L_20 - .L_19)
.L_19:
        /*005c*/ 	.word	0x00000000
        /*0060*/ 	.short	0x0014
        /*0062*/ 	.short	0x0064
        /*0064*/ 	.byte	0x00, 0xf0, 0x11, 0x00


	//----- nvinfo : EIATTR_KPARAM_INFO
	.align		4
.L_20:
        /*0068*/ 	.byte	0x04, 0x17
        /*006a*/ 	.short	(.L_22 - .L_21)
.L_21:
        /*006c*/ 	.word	0x00000000
        /*0070*/ 	.short	0x0013
        /*0072*/ 	.short	0x0060
        /*0074*/ 	.byte	0x00, 0xf0, 0x11, 0x00


	//----- nvinfo : EIATTR_KPARAM_INFO
	.align		4
.L_22:
        /*0078*/ 	.byte	0x04, 0x17
        /*007a*/ 	.short	(.L_24 - .L_23)
.L_23:
        /*007c*/ 	.word	0x00000000
        /*0080*/ 	.short	0x0012
        /*0082*/ 	.short	0x005c
        /*0084*/ 	.byte	0x00, 0xf0, 0x11, 0x00


	//----- nvinfo : EIATTR_KPARAM_INFO
	.align		4
.L_24:
        /*0088*/ 	.byte	0x04, 0x17
        /*008a*/ 	.short	(.L_26 - .L_25)
.L_25:
        /*008c*/ 	.word	0x00000000
        /*0090*/ 	.short	0x0011
        /*0092*/ 	.short	0x0058
        /*0094*/ 	.byte	0x00, 0xf0, 0x11, 0x00


	//----- nvinfo : EIATTR_KPARAM_INFO
	.align		4
.L_26:
        /*0098*/ 	.byte	0x04, 0x17
        /*009a*/ 	.short	(.L_28 - .L_27)
.L_27:
        /*009c*/ 	.word	0x00000000
        /*00a0*/ 	.short	0x0010
        /*00a2*/ 	.short	0x0054
        /*00a4*/ 	.byte	0x00, 0xf0, 0x11, 0x00


	//----- nvinfo : EIATTR_KPARAM_INFO
	.align		4
.L_28:
        /*00a8*/ 	.byte	0x04, 0x17
        /*00aa*/ 	.short	(.L_30 - .L_29)
.L_29:
        /*00ac*/ 	.word	0x00000000
        /*00b0*/ 	.short	0x000f
        /*00b2*/ 	.short	0x0050
        /*00b4*/ 	.byte	0x00, 0xf0, 0x11, 0x00


	//----- nvinfo : EIATTR_KPARAM_INFO
	.align		4
.L_30:
        /*00b8*/ 	.byte	0x04, 0x17
        /*00ba*/ 	.short	(.L_32 - .L_31)
.L_31:
        /*00bc*/ 	.word	0x00000000
        /*00c0*/ 	.short	0x000e
        /*00c2*/ 	.short	0x004c
        /*00c4*/ 	.byte	0x00, 0xf0, 0x11, 0x00


	//----- nvinfo : EIATTR_KPARAM_INFO
	.align		4
.L_32:
        /*00c8*/ 	.byte	0x04, 0x17
        /*00ca*/ 	.short	(.L_34 - .L_33)
.L_33:
        /*00cc*/ 	.word	0x00000000
        /*00d0*/ 	.short	0x000d
        /*00d2*/ 	.short	0x0048
        /*00d4*/ 	.byte	0x00, 0xf0, 0x11, 0x00


	//----- nvinfo : EIATTR_KPARAM_INFO
	.align		4
.L_34:
        /*00d8*/ 	.byte	0x04, 0x17
        /*00da*/ 	.short	(.L_36 - .L_35)
.L_35:
        /*00dc*/ 	.word	0x00000000
        /*00e0*/ 	.short	0x000c
        /*00e2*/ 	.short	0x0044
        /*00e4*/ 	.byte	0x00, 0xf0, 0x11, 0x00


	//----- nvinfo : EIATTR_KPARAM_INFO
	.align		4
.L_36:
        /*00e8*/ 	.byte	0x04, 0x17
        /*00ea*/ 	.short	(.L_38 - .L_37)
.L_37:
        /*00ec*/ 	.word	0x00000000
        /*00f0*/ 	.short	0x000b
        /*00f2*/ 	.short	0x0040
        /*00f4*/ 	.byte	0x00, 0xf0, 0x11, 0x00


	//----- nvinfo : EIATTR_KPARAM_INFO
	.align		4
.L_38:
        /*00f8*/ 	.byte	0x04, 0x17
        /*00fa*/ 	.short	(.L_40 - .L_39)
.L_39:
        /*00fc*/ 	.word	0x00000000
        /*0100*/ 	.short	0x000a
        /*0102*/ 	.short	0x003c
        /*0104*/ 	.byte	0x00, 0xf0, 0x11, 0x00


	//----- nvinfo : EIATTR_KPARAM_INFO
	.align		4
.L_40:
        /*0108*/ 	.byte	0x04, 0x17
        /*010a*/ 	.short	(.L_42 - .L_41)
.L_41:
        /*010c*/ 	.word	0x00000000
        /*0110*/ 	.short	0x0009
        /*0112*/ 	.short	0x0038
        /*0114*/ 	.byte	0x00, 0xf0, 0x11, 0x00


	//----- nvinfo : EIATTR_KPARAM_INFO
	.align		4
.L_42:
        /*0118*/ 	.byte	0x04, 0x17
        /*011a*/ 	.short	(.L_44 - .L_43)
.L_43:
        /*011c*/ 	.word	0x00000000
        /*0120*/ 	.short	0x0008
        /*0122*/ 	.short	0x0034
        /*0124*/ 	.byte	0x00, 0xf0, 0x11, 0x00


	//----- nvinfo : EIATTR_KPARAM_INFO
	.align		4
.L_44:
        /*0128*/ 	.byte	0x04, 0x17
        /*012a*/ 	.short	(.L_46 - .L_45)
.L_45:
        /*012c*/ 	.word	0x00000000
        /*0130*/ 	.short	0x0007
        /*0132*/ 	.short	0x0030
        /*0134*/ 	.byte	0x00, 0xf0, 0x11, 0x00


	//----- nvinfo : EIATTR_KPARAM_INFO
	.align		4
.L_46:
        /*0138*/ 	.byte	0x04, 0x17
        /*013a*/ 	.short	(.L_48 - .L_47)
.L_47:
        /*013c*/ 	.word	0x00000000
        /*0140*/ 	.short	0x0006
        /*0142*/ 	.short	0x002c
        /*0144*/ 	.byte	0x00, 0xf0, 0x11, 0x00


	//----- nvinfo : EIATTR_KPARAM_INFO
	.align		4
.L_48:
        /*0148*/ 	.byte	0x04, 0x17
        /*014a*/ 	.short	(.L_50 - .L_49)
.L_49:
        /*014c*/ 	.word	0x00000000
        /*0150*/ 	.short	0x0005
        /*0152*/ 	.short	0x0028
        /*0154*/ 	.byte	0x00, 0xf0, 0x11, 0x00


	//----- nvinfo : EIATTR_KPARAM_INFO
	.align		4
.L_50:
        /*0158*/ 	.byte	0x04, 0x17
        /*015a*/ 	.short	(.L_52 - .L_51)
.L_51:
        /*015c*/ 	.word	0x00000000
        /*0160*/ 	.short	0x0004
        /*0162*/ 	.short	0x0020
        /*0164*/ 	.byte	0x00, 0xf4, 0x21, 0x00


	//----- nvinfo : EIATTR_KPARAM_INFO
	.align		4
.L_52:
        /*0168*/ 	.byte	0x04, 0x17
        /*016a*/ 	.short	(.L_54 - .L_53)
.L_53:
        /*016c*/ 	.word	0x00000000
        /*0170*/ 	.short	0x0003
        /*0172*/ 	.short	0x0018
        /*0174*/ 	.byte	0x00, 0xf4, 0x21, 0x00


	//----- nvinfo : EIATTR_KPARAM_INFO
	.align		4
.L_54:
        /*0178*/ 	.byte	0x04, 0x17
        /*017a*/ 	.short	(.L_56 - .L_55)
.L_55:
        /*017c*/ 	.word	0x00000000
        /*0180*/ 	.short	0x0002
        /*0182*/ 	.short	0x0010
        /*0184*/ 	.byte	0x00, 0xf4, 0x21, 0x00


	//----- nvinfo : EIATTR_KPARAM_INFO
	.align		4
.L_56:
        /*0188*/ 	.byte	0x04, 0x17
        /*018a*/ 	.short	(.L_58 - .L_57)
.L_57:
        /*018c*/ 	.word	0x00000000
        /*0190*/ 	.short	0x0001
        /*0192*/ 	.short	0x0008
        /*0194*/ 	.byte	0x00, 0xf4, 0x21, 0x00


	//----- nvinfo : EIATTR_KPARAM_INFO
	.align		4
.L_58:
        /*0198*/ 	.byte	0x04, 0x17
        /*019a*/ 	.short	(.L_60 - .L_59)
.L_59:
        /*019c*/ 	.word	0x00000000
        /*01a0*/ 	.short	0x0000
        /*01a2*/ 	.short	0x0000
        /*01a4*/ 	.byte	0x00, 0xf4, 0x21, 0x00


	//----- nvinfo : EIATTR_SPARSE_MMA_MASK
	.align		4
.L_60:
        /*01a8*/ 	.byte	0x03, 0x50
        /*01aa*/ 	.short	0x0000


	//----- nvinfo : EIATTR_MAXREG_COUNT
	.align		4
        /*01ac*/ 	.byte	0x03, 0x1b
        /*01ae*/ 	.short	0x0080


	//----- nvinfo : EIATTR_NUM_BARRIERS
	.align		4
        /*01b0*/ 	.byte	0x02, 0x4c
        /*01b2*/ 	.byte	0x01
	.zero		1


	//----- nvinfo : EIATTR_ANNOTATIONS
	.align		4
        /*01b4*/ 	.byte	0x04, 0x55
        /*01b6*/ 	.short	(.L_62 - .L_61)


	//   ....[0]....
.L_61:
        /*01b8*/ 	.word	0x00000001
        /*01bc*/ 	.byte	0x00, 0x06, 0x00, 0x00, 0x01, 0x00, 0x00, 0x00, 0x10, 0x06, 0x00, 0x00, 0x01, 0x00, 0x00, 0x00
        /* <DEDUP_REMOVED lines=1741> */
        /*6e9c*/ 	.byte	0x80, 0x0e, 0x03, 0x00


	//----- nvinfo : EIATTR_COOP_GROUP_MASK_REGIDS
	.align		4
.L_62:
        /*6ea0*/ 	.byte	0x04, 0x29
        /*6ea2*/ 	.short	(.L_64 - .L_63)


	//   ....[0]....
.L_63:
        /*6ea4*/ 	.word	0xffffffff


	//   ....[1]....
        /*6ea8*/ 	.word	0xffffffff


	//   ....[2]....
        /*6eac*/ 	.word	0xffffffff


	//   ....[3]....
        /*6eb0*/ 	.word	0xffffffff


	//   ....[4]....
        /*6eb4*/ 	.word	0xffffffff


	//   ....[5]....
        /*6eb8*/ 	.word	0xffffffff


	//   ....[6]....
        /*6ebc*/ 	.word	0xffffffff


	//   ....[7]....
        /*6ec0*/ 	.word	0xffffffff


	//   ....[8]....
        /*6ec4*/ 	.word	0xffffffff


	//   ....[9]....
        /*6ec8*/ 	.word	0xffffffff


	//   ....[10]....
        /*6ecc*/ 	.word	0xffffffff


	//   ....[11]....
        /*6ed0*/ 	.word	0xffffffff


	//   ....[12]....
        /*6ed4*/ 	.word	0xffffffff


	//   ....[13]....
        /*6ed8*/ 	.word	0xffffffff


	//   ....[14]....
        /*6edc*/ 	.word	0xffffffff


	//   ....[15]....
        /*6ee0*/ 	.word	0xffffffff


	//   ....[16]....
        /*6ee4*/ 	.word	0xffffffff


	//   ....[17]....
        /*6ee8*/ 	.word	0xffffffff


	//   ....[18]....
        /*6eec*/ 	.word	0xffffffff


	//   ....[19]....
        /*6ef0*/ 	.word	0xffffffff


	//   ....[20]....
        /*6ef4*/ 	.word	0xffffffff


	//   ....[21]....
        /*6ef8*/ 	.word	0xffffffff


	//   ....[22]....
        /*6efc*/ 	.word	0xffffffff


	//   ....[23]....
        /*6f00*/ 	.word	0xffffffff


	//   ....[24]....
        /*6f04*/ 	.word	0xffffffff


	//   ....[25]....
        /*6f08*/ 	.word	0xffffffff


	//   ....[26]....
        /*6f0c*/ 	.word	0xffffffff


	//   ....[27]....
        /*6f10*/ 	.word	0xffffffff


	//   ....[28]....
        /*6f14*/ 	.word	0xffffffff


	//   ....[29]....
        /*6f18*/ 	.word	0xffffffff


	//   ....[30]....
        /*6f1c*/ 	.word	0xffffffff


	//   ....[31]....
        /*6f20*/ 	.word	0xffffffff


	//   ....[32]....
        /*6f24*/ 	.word	0xffffffff


	//   ....[33]....
        /*6f28*/ 	.word	0xffffffff


	//   ....[34]....
        /*6f2c*/ 	.word	0xffffffff


	//   ....[35]....
        /*6f30*/ 	.word	0xffffffff


	//   ....[36]....
        /*6f34*/ 	.word	0xffffffff


	//   ....[37]....
        /*6f38*/ 	.word	0xffffffff


	//   ....[38]....
        /*6f3c*/ 	.word	0xffffffff


	//   ....[39]....
        /*6f40*/ 	.word	0xffffffff


	//   ....[40]....
        /*6f44*/ 	.word	0xffffffff


	//   ....[41]....
        /*6f48*/ 	.word	0xffffffff


	//   ....[42]....
        /*6f4c*/ 	.word	0xffffffff


	//   ....[43]....
        /*6f50*/ 	.word	0xffffffff


	//   ....[44]....
        /*6f54*/ 	.word	0xffffffff


	//   ....[45]....
        /*6f58*/ 	.word	0xffffffff


	//   ....[46]....
        /*6f5c*/ 	.word	0xffffffff


	//   ....[47]....
        /*6f60*/ 	.word	0xffffffff


	//   ....[48]....
        /*6f64*/ 	.word	0xffffffff


	//   ....[49]....
        /*6f68*/ 	.word	0xffffffff


	//   ....[50]....
        /*6f6c*/ 	.word	0xffffffff


	//   ....[51]....
        /*6f70*/ 	.word	0xffffffff


	//   ....[52]....
        /*6f74*/ 	.word	0xffffffff


	//   ....[53]....
        /*6f78*/ 	.word	0xffffffff


	//   ....[54]....
        /*6f7c*/ 	.word	0xffffffff


	//   ....[55]....
        /*6f80*/ 	.word	0xffffffff


	//   ....[56]....
        /*6f84*/ 	.word	0xffffffff


	//   ....[57]....
        /*6f88*/ 	.word	0xffffffff


	//   ....[58]....
        /*6f8c*/ 	.word	0xffffffff


	//   ....[59]....
        /*6f90*/ 	.word	0xffffffff


	//   ....[60]....
        /*6f94*/ 	.word	0xffffffff


	//   ....[61]....
        /*6f98*/ 	.word	0xffffffff


	//   ....[62]....
        /*6f9c*/ 	.word	0xffffffff


	//   ....[63]....
        /*6fa0*/ 	.word	0xffffffff


	//   ....[64]....
        /*6fa4*/ 	.word	0xffffffff


	//   ....[65]....
        /*6fa8*/ 	.word	0xffffffff


	//   ....[66]....
        /*6fac*/ 	.word	0xffffffff


	//   ....[67]....
        /*6fb0*/ 	.word	0xffffffff


	//   ....[68]....
        /*6fb4*/ 	.word	0xffffffff


	//   ....[69]....
        /*6fb8*/ 	.word	0xffffffff


	//   ....[70]....
        /*6fbc*/ 	.word	0xffffffff


	//   ....[71]....
        /*6fc0*/ 	.word	0xffffffff


	//   ....[72]....
        /*6fc4*/ 	.word	0xffffffff


	//   ....[73]....
        /*6fc8*/ 	.word	0xffffffff


	//   ....[74]....
        /*6fcc*/ 	.word	0xffffffff


	//   ....[75]....
        /*6fd0*/ 	.word	0xffffffff


	//   ....[76]....
        /*6fd4*/ 	.word	0xffffffff


	//   ....[77]....
        /*6fd8*/ 	.word	0xffffffff


	//   ....[78]....
        /*6fdc*/ 	.word	0xffffffff


	//   ....[79]....
        /*6fe0*/ 	.word	0xffffffff


	//   ....[80]....
        /*6fe4*/ 	.word	0xffffffff


	//   ....[81]....
        /*6fe8*/ 	.word	0xffffffff


	//   ....[82]....
        /*6fec*/ 	.word	0xffffffff


	//   ....[83]....
        /*6ff0*/ 	.word	0xffffffff


	//   ....[84]....
        /*6ff4*/ 	.word	0xffffffff


	//   ....[85]....
        /*6ff8*/ 	.word	0xffffffff


	//   ....[86]....
        /*6ffc*/ 	.word	0xffffffff


	//   ....[87]....
        /*7000*/ 	.word	0xffffffff


	//   ....[88]....
        /*7004*/ 	.word	0xffffffff


	//   ....[89]....
        /*7008*/ 	.word	0xffffffff


	//   ....[90]....
        /*700c*/ 	.word	0xffffffff


	//   ....[91]....
        /*7010*/ 	.word	0xffffffff


	//   ....[92]....
        /*7014*/ 	.word	0xffffffff


	//   ....[93]....
        /*7018*/ 	.word	0xffffffff


	//   ....[94]....
        /*701c*/ 	.word	0xffffffff


	//   ....[95]....
        /*7020*/ 	.word	0xffffffff


	//   ....[96]....
        /*7024*/ 	.word	0xffffffff


	//   ....[97]....
        /*7028*/ 	.word	0xffffffff


	//   ....[98]....
        /*702c*/ 	.word	0xffffffff


	//   ....[99]....
        /*7030*/ 	.word	0xffffffff


	//   ....[100]....
        /*7034*/ 	.word	0xffffffff


	//   ....[101]....
        /*7038*/ 	.word	0xffffffff


	//   ....[102]....
        /*703c*/ 	.word	0xffffffff


	//   ....[103]....
        /*7040*/ 	.word	0xffffffff


	//   ....[104]....
        /*7044*/ 	.word	0xffffffff


	//   ....[105]....
        /*7048*/ 	.word	0xffffffff


	//   ....[106]....
        /*704c*/ 	.word	0xffffffff


	//   ....[107]....
        /*7050*/ 	.word	0xffffffff


	//   ....[108]....
        /*7054*/ 	.word	0xffffffff


	//   ....[109]....
        /*7058*/ 	.word	0xffffffff


	//   ....[110]....
        /*705c*/ 	.word	0xffffffff


	//   ....[111]....
        /*7060*/ 	.word	0xffffffff


	//   ....[112]....
        /*7064*/ 	.word	0xffffffff


	//   ....[113]....
        /*7068*/ 	.word	0xffffffff


	//   ....[114]....
        /*706c*/ 	.word	0xffffffff


	//   ....[115]....
        /*7070*/ 	.word	0xffffffff


	//   ....[116]....
        /*7074*/ 	.word	0xffffffff


	//   ....[117]....
        /*7078*/ 	.word	0xffffffff


	//   ....[118]....
        /*707c*/ 	.word	0xffffffff


	//   ....[119]....
        /*7080*/ 	.word	0xffffffff


	//   ....[120]....
        /*7084*/ 	.word	0xffffffff


	//   ....[121]....
        /*7088*/ 	.word	0xffffffff


	//   ....[122]....
        /*708c*/ 	.word	0xffffffff


	//   ....[123]....
        /*7090*/ 	.word	0xffffffff


	//   ....[124]....
        /*7094*/ 	.word	0xffffffff


	//   ....[125]....
        /*7098*/ 	.word	0xffffffff


	//   ....[126]....
        /*709c*/ 	.word	0xffffffff


	//   ....[127]....
        /*70a0*/ 	.word	0xffffffff


	//   ....[128]....
        /*70a4*/ 	.word	0xffffffff


	//   ....[129]....
        /*70a8*/ 	.word	0xffffffff


	//   ....[130]....
        /*70ac*/ 	.word	0xffffffff


	//   ....[131]....
        /*70b0*/ 	.word	0xffffffff


	//   ....[132]....
        /*70b4*/ 	.word	0xffffffff


	//   ....[133]....
        /*70b8*/ 	.word	0xffffffff


	//   ....[134]....
        /*70bc*/ 	.word	0xffffffff


	//   ....[135]....
        /*70c0*/ 	.word	0xffffffff


	//----- nvinfo : EIATTR_COOP_GROUP_INSTR_OFFSETS
	.align		4
.L_64:
        /*70c4*/ 	.byte	0x04, 0x28
        /*70c6*/ 	.short	(.L_66 - .L_65)


	//   ....[0]....
.L_65:
        /*70c8*/ 	.word	0x00014220


	//   ....[1]....
        /*70cc*/ 	.word	0x00014250


	//   ....[2]....
        /*70d0*/ 	.word	0x000142c0


	//   ....[3]....
        /*70d4*/ 	.word	0x000142f0


	//   ....[4]....
        /*70d8*/ 	.word	0x00014320


	//   ....[5]....
        /*70dc*/ 	.word	0x00014340


	//   ....[6]....
        /*70e0*/ 	.word	0x00014360


	//   ....[7]....
        /*70e4*/ 	.word	0x00014380


	//   ....[8]....
        /*70e8*/ 	.word	0x00014390


	//   ....[9]....
        /*70ec*/ 	.word	0x000143a0


	//   ....[10]....
        /*70f0*/ 	.word	0x000143b0


	//   ....[11]....
        /*70f4*/ 	.word	0x000143d0


	//   ....[12]....
        /*70f8*/ 	.word	0x000143f0


	//   ....[13]....
        /*70fc*/ 	.word	0x00014480


	//   ....[14]....
        /*7100*/ 	.word	0x000144e0


	//   ....[15]....
        /*7104*/ 	.word	0x00014540


	//   ....[16]....
        /*7108*/ 	.word	0x00014570


	//   ....[17]....
        /*710c*/ 	.word	0x000145a0


	//   ....[18]....
        /*7110*/ 	.word	0x00014610


	//   ....[19]....
        /*7114*/ 	.word	0x00014640


	//   ....[20]....
        /*7118*/ 	.word	0x00014670


	//   ....[21]....
        /*711c*/ 	.word	0x000146a0


	//   ....[22]....
        /*7120*/ 	.word	0x000146c0


	//   ....[23]....
        /*7124*/ 	.word	0x000146d0


	//   ....[24]....
        /*7128*/ 	.word	0x000146e0


	//   ....[25]....
        /*712c*/ 	.word	0x000146f0


	//   ....[26]....
        /*7130*/ 	.word	0x00014710


	//   ....[27]....
        /*7134*/ 	.word	0x00014730


	//   ....[28]....
        /*7138*/ 	.word	0x00014790


	//   ....[29]....
        /*713c*/ 	.word	0x000147c0


	//   ....[30]....
        /*7140*/ 	.word	0x000147f0


	//   ....[31]....
        /*7144*/ 	.word	0x00014820


	//   ....[32]....
        /*7148*/ 	.word	0x00014850


	//   ....[33]....
        /*714c*/ 	.word	0x00014880


	//   ....[34]....
        /*7150*/ 	.word	0x000148b0


	//   ....[35]....
        /*7154*/ 	.word	0x000148d0


	//   ....[36]....
        /*7158*/ 	.word	0x000148f0


	//   ....[37]....
        /*715c*/ 	.word	0x00014910


	//   ....[38]....
        /*7160*/ 	.word	0x00014940


	//   ....[39]....
        /*7164*/ 	.word	0x00014960


	//   ....[40]....
        /*7168*/ 	.word	0x00014970


	//   ....[41]....
        /*716c*/ 	.word	0x00014980


	//   ....[42]....
        /*7170*/ 	.word	0x00014990


	//   ....[43]....
        /*7174*/ 	.word	0x000149a0


	//   ....[44]....
        /*7178*/ 	.word	0x000149d0


	//   ....[45]....
        /*717c*/ 	.word	0x000149f0


	//   ....[46]....
        /*7180*/ 	.word	0x00014a20


	//   ....[47]....
        /*7184*/ 	.word	0x00014a80


	//   ....[48]....
        /*7188*/ 	.word	0x00014af0


	//   ....[49]....
        /*718c*/ 	.word	0x00014b50


	//   ....[50]....
        /*7190*/ 	.word	0x00014c10


	//   ....[51]....
        /*7194*/ 	.word	0x00014ca0


	//   ....[52]....
        /*7198*/ 	.word	0x00014d20


	//   ....[53]....
        /*719c*/ 	.word	0x00015000


	//   ....[54]....
        /*71a0*/ 	.word	0x000151b0


	//   ....[55]....
        /*71a4*/ 	.word	0x000151c0


	//   ....[56]....
        /*71a8*/ 	.word	0x000151d0


	//   ....[57]....
        /*71ac*/ 	.word	0x000151e0


	//   ....[58]....
        /*71b0*/ 	.word	0x000151f0


	//   ....[59]....
        /*71b4*/ 	.word	0x00015250


	//   ....[60]....
        /*71b8*/ 	.word	0x00015260


	//   ....[61]....
        /*71bc*/ 	.word	0x00015270


	//   ....[62]....
        /*71c0*/ 	.word	0x00015280


	//   ....[63]....
        /*71c4*/ 	.word	0x00015290


	//   ....[64]....
        /*71c8*/ 	.word	0x000155e0


	//   ....[65]....
        /*71cc*/ 	.word	0x00015600


	//   ....[66]....
        /*71d0*/ 	.word	0x00015670


	//   ....[67]....
        /*71d4*/ 	.word	0x00015690


	//   ....[68]....
        /*71d8*/ 	.word	0x00015b40


	//   ....[69]....
        /*71dc*/ 	.word	0x00015b50


	//   ....[70]....
        /*71e0*/ 	.word	0x00015bd0


	//   ....[71]....
        /*71e4*/ 	.word	0x00015c30


	//   ....[72]....
        /*71e8*/ 	.word	0x00016090


	//   ....[73]....
        /*71ec*/ 	.word	0x000161b0


	//   ....[74]....
        /*71f0*/ 	.word	0x000162f0


	//   ....[75]....
        /*71f4*/ 	.word	0x00016470


	//   ....[76]....
        /*71f8*/ 	.word	0x00016480


	//   ....[77]....
        /*71fc*/ 	.word	0x00016490


	//   ....[78]....
        /*7200*/ 	.word	0x000164e0


	//   ....[79]....
        /*7204*/ 	.word	0x00016500


	//   ....[80]....
        /*7208*/ 	.word	0x00016510


	//   ....[81]....
        /*720c*/ 	.word	0x00016520


	//   ....[82]....
        /*7210*/ 	.word	0x00016540


	//   ....[83]....
        /*7214*/ 	.word	0x00016560


	//   ....[84]....
        /*7218*/ 	.word	0x00016580


	//   ....[85]....
        /*721c*/ 	.word	0x000165a0


	//   ....[86]....
        /*7220*/ 	.word	0x00016ae0


	//   ....[87]....
        /*7224*/ 	.word	0x00016b90


	//   ....[88]....
        /*7228*/ 	.word	0x00016bc0


	//   ....[89]....
        /*722c*/ 	.word	0x00016bf0


	//   ....[90]....
        /*7230*/ 	.word	0x00016c50


	//   ....[91]....
        /*7234*/ 	.word	0x00016c90


	//   ....[92]....
        /*7238*/ 	.word	0x00016ca0


	//   ....[93]....
        /*723c*/ 	.word	0x00016cc0


	//   ....[94]....
        /*7240*/ 	.word	0x00016cf0


	//   ....[95]....
        /*7244*/ 	.word	0x00016d00


	//   ....[96]....
        /*7248*/ 	.word	0x00016d10


	//   ....[97]....
        /*724c*/ 	.word	0x00016d40


	//   ....[98]....
        /*7250*/ 	.word	0x00016d60


	//   ....[99]....
        /*7254*/ 	.word	0x00016d80


	//   ....[100]....
        /*7258*/ 	.word	0x00016da0


	//   ....[101]....
        /*725c*/ 	.word	0x00016dc0


	//   ....[102]....
        /*7260*/ 	.word	0x00016de0


	//   ....[103]....
        /*7264*/ 	.word	0x00016df0


	//   ....[104]....
        /*7268*/ 	.word	0x000175b0


	//   ....[105]....
        /*726c*/ 	.word	0x000176d0


	//   ....[106]....
        /*7270*/ 	.word	0x000177f0


	//   ....[107]....
        /*7274*/ 	.word	0x00017830


	//   ....[108]....
        /*7278*/ 	.word	0x000178d0


	//   ....[109]....
        /*727c*/ 	.word	0x00017900


	//   ....[110]....
        /*7280*/ 	.word	0x00017920


	//   ....[111]....
        /*7284*/ 	.word	0x00017930


	//   ....[112]....
        /*7288*/ 	.word	0x00017aa0


	//   ....[113]....
        /*728c*/ 	.word	0x00017ad0


	//   ....[114]....
        /*7290*/ 	.word	0x00017ae0


	//   ....[115]....
        /*7294*/ 	.word	0x00017af0


	//   ....[116]....
        /*7298*/ 	.word	0x00017b00


	//   ....[117]....
        /*729c*/ 	.word	0x00017b10


	//   ....[118]....
        /*72a0*/ 	.word	0x00017b20


	//   ....[119]....
        /*72a4*/ 	.word	0x00017b50


	//   ....[120]....
        /*72a8*/ 	.word	0x00017b60


	//   ....[121]....
        /*72ac*/ 	.word	0x00017ba0


	//   ....[122]....
        /*72b0*/ 	.word	0x00017be0


	//   ....[123]....
        /*72b4*/ 	.word	0x00017c00


	//   ....[124]....
        /*72b8*/ 	.word	0x00017c10


	//   ....[125]....
        /*72bc*/ 	.word	0x00017c20


	//   ....[126]....
        /*72c0*/ 	.word	0x00017c30


	//   ....[127]....
        /*72c4*/ 	.word	0x00017c60


	//   ....[128]....
        /*72c8*/ 	.word	0x00017c80


	//   ....[129]....
        /*72cc*/ 	.word	0x00017c90


	//   ....[130]....
        /*72d0*/ 	.word	0x00017ca0


	//   ....[131]....
        /*72d4*/ 	.word	0x00017cb0


	//   ....[132]....
        /*72d8*/ 	.word	0x00017e90


	//   ....[133]....
        /*72dc*/ 	.word	0x00017eb0


	//   ....[134]....
        /*72e0*/ 	.word	0x00017ef0


	//   ....[135]....
        /*72e4*/ 	.word	0x00017f10


	//----- nvinfo : EIATTR_VRC_CTA_INIT_COUNT
	.align		4
.L_66:
        /*72e8*/ 	.byte	0x02, 0x4a
	.zero		1
	.zero		1


	//----- nvinfo : EIATTR_EXIT_INSTR_OFFSETS
	.align		4
        /*72ec*/ 	.byte	0x04, 0x1c
        /*72ee*/ 	.short	(.L_68 - .L_67)


	//   ....[0]....
.L_67:
        /*72f0*/ 	.word	0x00030e70


	//   ....[1]....
        /*72f4*/ 	.word	0x00030eb0


	//----- nvinfo : EIATTR_REQNTID
	.align		4
.L_68:
        /*72f8*/ 	.byte	0x04, 0x10
        /*72fa*/ 	.short	(.L_70 - .L_69)
.L_69:
        /*72fc*/ 	.word	0x00000200
        /*7300*/ 	.word	0x00000001
        /*7304*/ 	.word	0x00000001


	//----- nvinfo : EIATTR_CBANK_PARAM_SIZE
	.align		4
.L_70:
        /*7308*/ 	.byte	0x03, 0x19
        /*730a*/ 	.short	0x0088


	//----- nvinfo : EIATTR_PARAM_CBANK
	.align		4
        /*730c*/ 	.byte	0x04, 0x0a
        /*730e*/ 	.short	(.L_72 - .L_71)
	.align		4
.L_71:
        /*7310*/ 	.word	index@(.nv.constant0.attn_fwd)
        /*7314*/ 	.short	0x0380
        /*7316*/ 	.short	0x0088


	//----- nvinfo : EIATTR_SW_WAR
	.align		4
.L_72:
        /*7318*/ 	.byte	0x04, 0x36
        /*731a*/ 	.short	(.L_74 - .L_73)
.L_73:
        /*731c*/ 	.word	0x00000008
.L_74:


//--------------------- .nv.compat                --------------------------
	.section	.nv.compat,"",@"SHT_CUDA_COMPAT_INFO"
	.align	4
        /*0000*/ 	.byte	0x02, 0x02, 0x01, 0x00, 0x02, 0x05, 0x05, 0x00, 0x02, 0x03, 0x00, 0x00, 0x02, 0x06, 0x01, 0x00


//--------------------- .nv.callgraph             --------------------------
	.section	.nv.callgraph,"",@"SHT_CUDA_CALLGRAPH"
	.align	4
	.sectionentsize	8
	.align		4
        /*0000*/ 	.word	0x00000000
	.align		4
        /*0004*/ 	.word	0xffffffff
	.align		4
        /*0008*/ 	.word	0x00000000
	.align		4
        /*000c*/ 	.word	0xfffffffe
	.align		4
        /*0010*/ 	.word	0x00000000
	.align		4
        /*0014*/ 	.word	0xfffffffd
	.align		4
        /*0018*/ 	.word	0x00000000
	.align		4
        /*001c*/ 	.word	0xfffffffc


//--------------------- .nv.constant4             --------------------------
	.section	.nv.constant4,"a",@progbits
	.align	8
	.align		8
.nv.constant4:
        /*0000*/ 	.dword	_$_str


//--------------------- .text.attn_fwd            --------------------------
	.section	.text.attn_fwd,"ax",@progbits
	.align	128
        .global         attn_fwd
        .type           attn_fwd,@function
        .size           attn_fwd,(.L_x_3 - attn_fwd)
        .other          attn_fwd,@"STO_CUDA_ENTRY STV_DEFAULT"
attn_fwd:
.text.attn_fwd:
[----:B------:R-:W0:Y:S01]  /*0000*/  LDC R1, c[0x0][0x37c] ;  /* 0x0000df00ff017b82 */ /* 0x000e220000000800 */
[----:B------:R-:W1:Y:S07]  /*0010*/  S2R R6, SR_TID.X ;  /* 0x0000000000067919 */ /* 0x000e6e0000002100 */
[----:B------:R-:W2:Y:S01]  /*0020*/  LDC R0, c[0x0][0x3b8] ;  /* 0x0000ee00ff007b82 */ /* 0x000ea20000000800 */
[----:B------:R-:W3:Y:S01]  /*0030*/  LDCU.64 UR4, c[0x0][0x3b0] ;  /* 0x00007600ff0477ac */ /* 0x000ee20008000a00 */
[----:B0-----:R-:W-:Y:S01]  /*0040*/  VIADD R1, R1, 0xfffff0e0 ;  /* 0xfffff0e001017836 */ /* 0x001fe20000000000 */
[----:B------:R-:W0:Y:S01]  /*0050*/  S2R R2, SR_CTAID.X ;  /* 0x0000000000027919 */ /* 0x000e220000002500 */
[----:B------:R-:W4:Y:S04]  /*0060*/  LDCU.64 UR12, c[0x0][0x358] ;  /* 0x00006b00ff0c77ac */ /* 0x000f280008000a00 */
[----:B------:R-:W3:Y:S08]  /*0070*/  S2UR UR8, SR_CTAID.Y ;  /* 0x00000000000879c3 */ /* 0x000ef00000002600 */
[----:B------:R-:W5:Y:S01]  /*0080*/  LDC.64 R54, c[0x0][0x380] ;  /* 0x0000e000ff367b82 */ /* 0x000f620000000a00 */
[--C-:B-1----:R-:W-:Y:S01]  /*0090*/  SHF.R.U32.HI R3, RZ, 0x8, R6.reuse ;  /* 0x00000008ff037819 */ /* 0x102fe20000011606 */
[----:B---3--:R-:W-:Y:S01]  /*00a0*/  UIMAD UR4, UR8, UR4, URZ ;  /* 0x00000004080472a4 */ /* 0x008fe2000f8e02ff */
[----:B------:R-:W-:-:S02]  /*00b0*/  SHF.R.S32.HI R45, RZ, 0x8, R6 ;  /* 0x00000008ff2d7819 */ /* 0x000fc40000011406 */
[----:B------:R-:W-:Y:S01]  /*00c0*/  SGXT.U32 R3, R3, 0x1 ;  /* 0x000000010303781a */ /* 0x000fe20000000000 */
[----:B------:R-:W-:Y:S01]  /*00d0*/  USHF.L.U32 UR6, UR4, 0x1, URZ ;  /* 0x0000000104067899 */ /* 0x000fe200080006ff */
[----:B0-----:R-:W-:Y:S02]  /*00e0*/  PRMT R2, R6, 0x6540, R2 ;  /* 0x0000654006027816 */ /* 0x001fe40000000002 */
[----:B------:R-:W-:Y:S01]  /*00f0*/  SGXT R45, R45, 0x1 ;  /* 0x000000012d2d781a */ /* 0x000fe20000000200 */
[----:B--2---:R-:W-:Y:S02]  /*0100*/  IMAD R7, R3, R0, RZ ;  /* 0x0000000003077224 */ /* 0x004fe400078e02ff */
[----:B------:R-:W-:Y:S01]  /*0110*/  IMAD R3, R2, UR5, RZ ;  /* 0x0000000502037c24 */ /* 0x000fe2000f8e02ff */
[----:B------:R-:W-:Y:S01]  /*0120*/  UIMAD.WIDE UR4, UR4, 0x2, URZ ;  /* 0x00000002040478a5 */ /* 0x000fe2000f8e02ff */
[----:B------:R-:W-:Y:S02]  /*0130*/  IMAD R15, R0, 0x2, R7 ;  /* 0x00000002000f7824 */ /* 0x000fe400078e0207 */
[----:B------:R-:W-:-:S02]  /*0140*/  IMAD.SHL.U32 R5, R3, 0x2, RZ ;  /* 0x0000000203057824 */ /* 0x000fc400078e00ff */
[----:B------:R-:W-:Y:S01]  /*0150*/  IMAD.HI R4, R3, 0x2, RZ ;  /* 0x0000000203047827 */ /* 0x000fe200078e02ff */
[----:B------:R-:W-:Y:S02]  /*0160*/  LOP3.LUT R3, R6, 0xff, RZ, 0xc0, !PT ;  /* 0x000000ff06037812 */ /* 0x000fe400078ec0ff */
[----:B-----5:R-:W-:Y:S01]  /*0170*/  IADD3 R2, P0, P1, R5, UR6, R54 ;  /* 0x0000000605027c10 */ /* 0x020fe2000f91e036 */
[----:B------:R-:W-:Y:S02]  /*0180*/  IMAD R21, R0, 0x2, R15 ;  /* 0x0000000200157824 */ /* 0x000fe400078e020f */
[----:B------:R-:W-:Y:S01]  /*0190*/  IMAD.SHL.U32 R8, R3, 0x2, RZ ;  /* 0x0000000203087824 */ /* 0x000fe200078e00ff */
[----:B------:R-:W-:Y:S02]  /*01a0*/  IADD3.X R55, PT, PT, R4, UR5, R55, P0, P1 ;  /* 0x0000000504377c10 */ /* 0x000fe400087e2437 */
[----:B------:R-:W-:Y:S02]  /*01b0*/  LEA R4, P0, R7, R2, 0x1 ;  /* 0x0000000207047211 */ /* 0x000fe400078008ff */
[----:B------:R-:W-:-:S02]  /*01c0*/  LEA R23, R0, R21, 0x1 ;  /* 0x0000001500177211 */ /* 0x000fc400078e08ff */
[-C--:B------:R-:W-:Y:S02]  /*01d0*/  LEA R6, P1, R15, R2.reuse, 0x1 ;  /* 0x000000020f067211 */ /* 0x080fe400078208ff */
[-C--:B------:R-:W-:Y:S01]  /*01e0*/  LEA.HI.X.SX32 R5, R7, R55.reuse, 0x1, P0 ;  /* 0x0000003707057211 */ /* 0x080fe200000f0eff */
[C---:B------:R-:W-:Y:S01]  /*01f0*/  IMAD R27, R0.reuse, 0x2, R23 ;  /* 0x00000002001b7824 */ /* 0x040fe200078e0217 */
[-C--:B------:R-:W-:Y:S02]  /*0200*/  LEA R14, P0, R21, R2.reuse, 0x1 ;  /* 0x00000002150e7211 */ /* 0x080fe400078008ff */
[-C--:B------:R-:W-:Y:S01]  /*0210*/  LEA.HI.X.SX32 R7, R15, R55.reuse, 0x1, P1 ;  /* 0x000000370f077211 */ /* 0x080fe200008f0eff */
[C---:B------:R-:W-:Y:S01]  /*0220*/  IMAD R29, R0.reuse, 0x2, R27 ;  /* 0x00000002001d7824 */ /* 0x040fe200078e021b */
[-C--:B------:R-:W-:Y:S01]  /*0230*/  LEA.HI.X.SX32 R15, R21, R55.reuse, 0x1, P0 ;  /* 0x00000037150f7211 */ /* 0x080fe200000f0eff */
[----:B----4-:R0:W2:Y:S01]  /*0240*/  LDG.E.U16 R16, desc[UR12][R4.64] ;  /* 0x0000000c04107981 */ /* 0x0100a2000c1e1500 */
[-C--:B------:R-:W-:Y:S01]  /*0250*/  LEA R20, P0, R23, R2.reuse, 0x1 ;  /* 0x0000000217147211 */ /* 0x080fe200078008ff */
[----:B------:R-:W-:Y:S01]  /*0260*/  IMAD R35, R0, 0x2, R29 ;  /* 0x0000000200237824 */ /* 0x000fe200078e021d */
[----:B------:R-:W-:Y:S01]  /*0270*/  LEA R22, P1, R27, R2, 0x1 ;  /* 0x000000021b167211 */ /* 0x000fe200078208ff */
[----:B------:R1:W3:Y:S01]  /*0280*/  LDG.E.U16 R10, desc[UR12][R6.64] ;  /* 0x0000000c060a7981 */ /* 0x0002e2000c1e1500 */
[----:B------:R-:W-:-:S02]  /*0290*/  LEA.HI.X.SX32 R21, R23, R55, 0x1, P0 ;  /* 0x0000003717157211 */ /* 0x000fc400000f0eff */
[----:B------:R-:W-:Y:S02]  /*02a0*/  LEA.HI.X.SX32 R23, R27, R55, 0x1, P1 ;  /* 0x000000371b177211 */ /* 0x000fe400008f0eff */
[----:B------:R-:W-:Y:S01]  /*02b0*/  LOP3.LUT R45, R8, 0x210, R45, 0x78, !PT ;  /* 0x00000210082d7812 */ /* 0x000fe200078e782d */
[----:B------:R-:W4:Y:S01]  /*02c0*/  LDG.E.U16 R26, desc[UR12][R20.64] ;  /* 0x0000000c141a7981 */ /* 0x000f22000c1e1500 */
[C---:B0-----:R-:W-:Y:S02]  /*02d0*/  LEA R4, P0, R29.reuse, R2, 0x1 ;  /* 0x000000021d047211 */ /* 0x041fe400078008ff */
[----:B------:R-:W-:Y:S01]  /*02e0*/  LEA R37, R0, R35, 0x1 ;  /* 0x0000002300257211 */ /* 0x000fe200078e08ff */
[----:B------:R0:W5:Y:S01]  /*02f0*/  LDG.E.U16 R8, desc[UR12][R14.64] ;  /* 0x0000000c0e087981 */ /* 0x000162000c1e1500 */
[----:B------:R-:W-:-:S03]  /*0300*/  LEA.HI.X.SX32 R5, R29, R55, 0x1, P0 ;  /* 0x000000371d057211 */ /* 0x000fc600000f0eff */
[----:B------:R-:W4:Y:S01]  /*0310*/  LDG.E.U16 R22, desc[UR12][R22.64] ;  /* 0x0000000c16167981 */ /* 0x000f22000c1e1500 */
[----:B------:R-:W-:-:S03]  /*0320*/  IMAD R41, R0, 0x2, R37 ;  /* 0x0000000200297824 */ /* 0x000fc600078e0225 */
[----:B------:R0:W4:Y:S01]  /*0330*/  LDG.E.U16 R12, desc[UR12][R4.64] ;  /* 0x0000000c040c7981 */ /* 0x000122000c1e1500 */
[----:B-1----:R-:W-:Y:S01]  /*0340*/  LEA R6, P0, R35, R2, 0x1 ;  /* 0x0000000223067211 */ /* 0x002fe200078008ff */
[----:B------:R-:W-:-:S03]  /*0350*/  IMAD R49, R0, 0x2, R41 ;  /* 0x0000000200317824 */ /* 0x000fc600078e0229 */
[----:B------:R-:W-:Y:S01]  /*0360*/  LEA.HI.X.SX32 R7, R35, R55, 0x1, P0 ;  /* 0x0000003723077211 */ /* 0x000fe200000f0eff */
[----:B------:R-:W-:-:S04]  /*0370*/  IMAD R51, R0, 0x2, R49 ;  /* 0x0000000200337824 */ /* 0x000fc800078e0231 */
[----:B------:R1:W4:Y:S01]  /*0380*/  LDG.E.U16 R24, desc[UR12][R6.64] ;  /* 0x0000000c06187981 */ /* 0x000322000c1e1500 */
[CC--:B0-----:R-:W-:Y:S02]  /*0390*/  LEA R14, P0, R37.reuse, R2.reuse, 0x1 ;  /* 0x00000002250e7211 */ /* 0x0c1fe400078008ff */
[C---:B------:R-:W-:Y:S02]  /*03a0*/  LEA R71, R0.reuse, R51, 0x1 ;  /* 0x0000003300477211 */ /* 0x040fe400078e08ff */
[-C--:B------:R-:W-:Y:S02]  /*03b0*/  LEA.HI.X.SX32 R15, R37, R55.reuse, 0x1, P0 ;  /* 0x00000037250f7211 */ /* 0x080fe400000f0eff */
[-C--:B------:R-:W-:Y:S01]  /*03c0*/  LEA R20, P0, R49, R2.reuse, 0x1 ;  /* 0x0000000231147211 */ /* 0x080fe200078008ff */
[C---:B------:R-:W-:Y:S01]  /*03d0*/  IMAD R73, R0.reuse, 0x2, R71 ;  /* 0x0000000200497824 */ /* 0x040fe200078e0247 */
[-C--:B------:R-:W-:Y:S01]  /*03e0*/  LEA R28, P1, R41, R2.reuse, 0x1 ;  /* 0x00000002291c7211 */ /* 0x080fe200078208ff */
[----:B------:R-:W4:Y:S01]  /*03f0*/  LDG.E.U16 R18, desc[UR12][R14.64] ;  /* 0x0000000c0e127981 */ /* 0x000f22000c1e1500 */
[----:B------:R-:W-:Y:S01]  /*0400*/  LEA.HI.X.SX32 R21, R49, R55, 0x1, P0 ;  /* 0x0000003731157211 */ /* 0x000fe200000f0eff */
[----:B------:R-:W-:Y:S01]  /*0410*/  IMAD R75, R0, 0x2, R73 ;  /* 0x00000002004b7824 */ /* 0x000fe200078e0249 */
[----:B------:R-:W-:-:S02]  /*0420*/  LEA R4, P0, R51, R2, 0x1 ;  /* 0x0000000233047211 */ /* 0x000fc400078008ff */
[-C--:B------:R-:W-:Y:S01]  /*0430*/  LEA.HI.X.SX32 R29, R41, R55.reuse, 0x1, P1 ;  /* 0x00000037291d7211 */ /* 0x080fe200008f0eff */
[----:B------:R-:W-:Y:S01]  /*0440*/  IMAD R77, R0, 0x2, R75 ;  /* 0x00000002004d7824 */ /* 0x000fe200078e024b */
[-C--:B------:R-:W-:Y:S02]  /*0450*/  LEA.HI.X.SX32 R5, R51, R55.reuse, 0x1, P0 ;  /* 0x0000003733057211 */ /* 0x080fe400000f0eff */
[-C--:B-1----:R-:W-:Y:S02]  /*0460*/  LEA R6, P0, R71, R2.reuse, 0x1 ;  /* 0x0000000247067211 */ /* 0x082fe400078008ff */
[----:B------:R-:W-:Y:S02]  /*0470*/  LEA R36, P1, R73, R2, 0x1 ;  /* 0x0000000249247211 */ /* 0x000fe400078208ff */
[-C--:B------:R-:W-:Y:S02]  /*0480*/  LEA.HI.X.SX32 R7, R71, R55.reuse, 0x1, P0 ;  /* 0x0000003747077211 */ /* 0x080fe400000f0eff */
[----:B------:R-:W-:-:S02]  /*0490*/  LEA.HI.X.SX32 R37, R73, R55, 0x1, P1 ;  /* 0x0000003749257211 */ /* 0x000fc400008f0eff */
[CC--:B------:R-:W-:Y:S02]  /*04a0*/  LEA R70, P0, R75.reuse, R2.reuse, 0x1 ;  /* 0x000000024b467211 */ /* 0x0c0fe400078008ff */
[C---:B------:R-:W-:Y:S02]  /*04b0*/  LEA R79, R0.reuse, R77, 0x1 ;  /* 0x0000004d004f7211 */ /* 0x040fe400078e08ff */
[-C--:B------:R-:W-:Y:S02]  /*04c0*/  LEA.HI.X.SX32 R71, R75, R55.reuse, 0x1, P0 ;  /* 0x000000374b477211 */ /* 0x080fe400000f0eff */
[C---:B------:R-:W-:Y:S01]  /*04d0*/  LEA R72, P0, R77.reuse, R2, 0x1 ;  /* 0x000000024d487211 */ /* 0x040fe200078008ff */
[C---:B------:R-:W-:Y:S02]  /*04e0*/  IMAD R81, R0.reuse, 0x2, R79 ;  /* 0x0000000200517824 */ /* 0x040fe400078e024f */
[----:B------:R-:W4:Y:S01]  /*04f0*/  LDG.E.U16 R14, desc[UR12][R70.64] ;  /* 0x0000000c460e7981 */ /* 0x000f22000c1e1500 */
[----:B------:R-:W-:Y:S01]  /*0500*/  LEA.HI.X.SX32 R73, R77, R55, 0x1, P0 ;  /* 0x000000374d497211 */ /* 0x000fe200000f0eff */
[----:B------:R-:W-:-:S04]  /*0510*/  IMAD R83, R0, 0x2, R81 ;  /* 0x0000000200537824 */ /* 0x000fc800078e0251 */
[----:B------:R-:W-:-:S05]  /*0520*/  IMAD R85, R0, 0x2, R83 ;  /* 0x0000000200557824 */ /* 0x000fca00078e0253 */
[----:B------:R-:W-:-:S05]  /*0530*/  LEA R19, R0, R85, 0x1 ;  /* 0x0000005500137211 */ /* 0x000fca00078e08ff */
[----:B------:R-:W-:-:S04]  /*0540*/  IMAD R9, R0, 0x2, R19 ;  /* 0x0000000200097824 */ /* 0x000fc800078e0213 */
[----:B------:R-:W-:-:S04]  /*0550*/  IMAD R17, R0, 0x2, R9 ;  /* 0x0000000200117824 */ /* 0x000fc800078e0209 */
[----:B------:R-:W-:-:S05]  /*0560*/  IMAD R13, R0, 0x2, R17 ;  /* 0x00000002000d7824 */ /* 0x000fca00078e0211 */
[----:B------:R-:W-:-:S05]  /*0570*/  LEA R33, R0, R13, 0x1 ;  /* 0x0000000d00217211 */ /* 0x000fca00078e08ff */
[----:B------:R-:W-:-:S04]  /*0580*/  IMAD R31, R0, 0x2, R33 ;  /* 0x00000002001f7824 */ /* 0x000fc800078e0221 */
[----:B------:R-:W-:-:S05]  /*0590*/  IMAD R25, R0, 0x2, R31 ;  /* 0x0000000200197824 */ /* 0x000fca00078e021f */
[----:B------:R-:W-:-:S05]  /*05a0*/  LEA R11, R0, R25, 0x1 ;  /* 0x00000019000b7211 */ /* 0x000fca00078e08ff */
[----:B------:R-:W-:-:S04]  /*05b0*/  IMAD R69, R0, 0x2, R11 ;  /* 0x0000000200457824 */ /* 0x000fc800078e020b */
[----:B------:R-:W-:-:S05]  /*05c0*/  IMAD R43, R0, 0x2, R69 ;  /* 0x00000002002b7824 */ /* 0x000fca00078e0245 */
[----:B------:R-:W-:-:S05]  /*05d0*/  LEA R67, R0, R43, 0x1 ;  /* 0x0000002b00437211 */ /* 0x000fca00078e08ff */
[----:B------:R-:W-:-:S04]  /*05e0*/  IMAD R3, R0, 0x2, R67 ;  /* 0x0000000200037824 */ /* 0x000fc800078e0243 */
[----:B------:R-:W-:Y:S01]  /*05f0*/  IMAD R65, R0, 0x2, R3 ;  /* 0x0000000200417824 */ /* 0x000fe200078e0203 */
[----:B--2---:R0:W-:Y:S04]  /*0600*/  STL [R1+0x250], R16 ;  /* 0x0002501001007387 */ /* 0x0041e80000100800 */
[----:B---3--:R1:W-:Y:S04]  /*0610*/  STL [R1+0x2b0], R10 ;  /* 0x0002b00a01007387 */ /* 0x0083e80000100800 */
[----:B0-----:R-:W2:Y:S04]  /*0620*/  LDG.E.U16 R16, desc[UR12][R28.64] ;  /* 0x0000000c1c107981 */ /* 0x001ea8000c1e1500 */
[----:B-1----:R0:W3:Y:S04]  /*0630*/  LDG.E.U16 R10, desc[UR12][R20.64] ;  /* 0x0000000c140a7981 */ /* 0x0020e8000c1e1500 */
[----:B-----5:R1:W-:Y:S04]  /*0640*/  STL [R1+0x2fc], R8 ;  /* 0x0002fc0801007387 */ /* 0x0203e80000100800 */
[----:B----4-:R4:W-:Y:S04]  /*0650*/  STL [R1+0x300], R26 ;  /* 0x0003001a01007387 */ /* 0x0109e80000100800 */
[----:B------:R5:W-:Y:S04]  /*0660*/  STL [R1+0x248], R22 ;  /* 0x0002481601007387 */ /* 0x000be80000100800 */
[----:B-1----:R-:W3:Y:S04]  /*0670*/  LDG.E.U16 R8, desc[UR12][R4.64] ;  /* 0x0000000c04087981 */ /* 0x002ee8000c1e1500 */
[----:B----4-:R1:W4:Y:S04]  /*0680*/  LDG.E.U16 R26, desc[UR12][R6.64] ;  /* 0x0000000c061a7981 */ /* 0x010328000c1e1500 */
[----:B------:R1:W-:Y:S01]  /*0690*/  STL [R1+0x2ac], R12 ;  /* 0x0002ac0c01007387 */ /* 0x0003e20000100800 */
[----:B-----5:R-:W-:-:S02]  /*06a0*/  LEA R22, P0, R79, R2, 0x1 ;  /* 0x000000024f167211 */ /* 0x020fc400078008ff */
[-C--:B0-----:R-:W-:Y:S01]  /*06b0*/  LEA R20, P1, R81, R2.reuse, 0x1 ;  /* 0x0000000251147211 */ /* 0x081fe200078208ff */
[----:B-1----:R-:W5:Y:S01]  /*06c0*/  LDG.E.U16 R12, desc[UR12][R36.64] ;  /* 0x0000000c240c7981 */ /* 0x002f62000c1e1500 */
[-C--:B------:R-:W-:Y:S02]  /*06d0*/  LEA.HI.X.SX32 R23, R79, R55.reuse, 0x1, P0 ;  /* 0x000000374f177211 */ /* 0x080fe400000f0eff */
[-C--:B------:R-:W-:Y:S02]  /*06e0*/  LEA.HI.X.SX32 R21, R81, R55.reuse, 0x1, P1 ;  /* 0x0000003751157211 */ /* 0x080fe400008f0eff */
[CC--:B------:R-:W-:Y:S01]  /*06f0*/  LEA R6, P0, R83.reuse, R2.reuse, 0x1 ;  /* 0x0000000253067211 */ /* 0x0c0fe200078008ff */
[----:B------:R0:W-:Y:S03]  /*0700*/  STL [R1+0x2f8], R24 ;  /* 0x0002f81801007387 */ /* 0x0001e60000100800 */
[----:B------:R-:W-:Y:S01]  /*0710*/  LEA.HI.X.SX32 R7, R83, R55, 0x1, P0 ;  /* 0x0000003753077211 */ /* 0x000fe200000f0eff */
[----:B------:R-:W5:Y:S01]  /*0720*/  LDG.E.U16 R40, desc[UR12][R22.64] ;  /* 0x0000000c16287981 */ /* 0x000f62000c1e1500 */
[----:B------:R-:W-:-:S03]  /*0730*/  LEA R4, P0, R85, R2, 0x1 ;  /* 0x0000000255047211 */ /* 0x000fc600078008ff */
[----:B------:R1:W5:Y:S04]  /*0740*/  LDG.E.U16 R32, desc[UR12][R20.64] ;  /* 0x0000000c14207981 */ /* 0x000368000c1e1500 */
[----:B0-----:R-:W5:Y:S01]  /*0750*/  LDG.E.U16 R24, desc[UR12][R72.64] ;  /* 0x0000000c48187981 */ /* 0x001f62000c1e1500 */
[----:B------:R-:W-:-:S03]  /*0760*/  LEA.HI.X.SX32 R5, R85, R55, 0x1, P0 ;  /* 0x0000003755057211 */ /* 0x000fc600000f0eff */
[----:B------:R0:W5:Y:S04]  /*0770*/  LDG.E.U16 R28, desc[UR12][R6.64] ;  /* 0x0000000c061c7981 */ /* 0x000168000c1e1500 */
[----:B------:R0:W5:Y:S04]  /*0780*/  LDG.E.U16 R22, desc[UR12][R4.64] ;  /* 0x0000000c04167981 */ /* 0x000168000c1e1500 */
[----:B------:R0:W-:Y:S02]  /*0790*/  STL [R1+0x2f4], R18 ;  /* 0x0002f41201007387 */ /* 0x0001e40000100800 */
[----:B0-----:R-:W-:-:S04]  /*07a0*/  LEA R18, P0, R19, R2, 0x1 ;  /* 0x0000000213127211 */ /* 0x001fc800078008ff */
[----:B------:R-:W-:Y:S02]  /*07b0*/  LEA.HI.X.SX32 R19, R19, R55, 0x1, P0 ;  /* 0x0000003713137211 */ /* 0x000fe400000f0eff */
[----:B-1----:R-:W-:-:S04]  /*07c0*/  LEA R20, P0, R17, R2, 0x1 ;  /* 0x0000000211147211 */ /* 0x002fc800078008ff */
[----:B------:R-:W-:-:S05]  /*07d0*/  LEA.HI.X.SX32 R21, R17, R55, 0x1, P0 ;  /* 0x0000003711157211 */ /* 0x000fca00000f0eff */
[----:B------:R-:W5:Y:S04]  /*07e0*/  LDG.E.U16 R34, desc[UR12][R20.64] ;  /* 0x0000000c14227981 */ /* 0x000f68000c1e1500 */
[----:B--2---:R-:W-:Y:S04]  /*07f0*/  STL [R1+0x240], R16 ;  /* 0x0002401001007387 */ /* 0x004fe80000100800 */
[----:B---3--:R-:W-:Y:S04]  /*0800*/  STL [R1+0x2a8], R10 ;  /* 0x0002a80a01007387 */ /* 0x008fe80000100800 */
[----:B------:R0:W-:Y:S04]  /*0810*/  STL [R1+0x2f0], R8 ;  /* 0x0002f00801007387 */ /* 0x0001e80000100800 */
[----:B----4-:R1:W-:Y:S01]  /*0820*/  STL [R1+0x2ec], R26 ;  /* 0x0002ec1a01007387 */ /* 0x0103e20000100800 */
[----:B0-----:R-:W-:-:S04]  /*0830*/  LEA R8, P1, R9, R2, 0x1 ;  /* 0x0000000209087211 */ /* 0x001fc800078208ff */
[----:B------:R-:W-:Y:S01]  /*0840*/  LEA.HI.X.SX32 R9, R9, R55, 0x1, P1 ;  /* 0x0000003709097211 */ /* 0x000fe200008f0eff */
[----:B-1----:R-:W2:Y:S04]  /*0850*/  LDG.E.U16 R26, desc[UR12][R18.64] ;  /* 0x0000000c121a7981 */ /* 0x002ea8000c1e1500 */
[----:B-----5:R0:W-:Y:S04]  /*0860*/  STL [R1+0x238], R12 ;  /* 0x0002380c01007387 */ /* 0x0201e80000100800 */
[----:B------:R1:W-:Y:S01]  /*0870*/  STL [R1+0x2a0], R14 ;  /* 0x0002a00e01007387 */ /* 0x0003e20000100800 */
[----:B0-----:R-:W-:-:S04]  /*0880*/  LEA R12, P0, R13, R2, 0x1 ;  /* 0x000000020d0c7211 */ /* 0x001fc800078008ff */
[-C--:B------:R-:W-:Y:S01]  /*0890*/  LEA.HI.X.SX32 R13, R13, R55.reuse, 0x1, P0 ;  /* 0x000000370d0d7211 */ /* 0x080fe200000f0eff */
[----:B-1----:R0:W3:Y:S01]  /*08a0*/  LDG.E.U16 R14, desc[UR12][R8.64] ;  /* 0x0000000c080e7981 */ /* 0x0020e2000c1e1500 */
[-C--:B------:R-:W-:Y:S02]  /*08b0*/  LEA R6, P0, R33, R2.reuse, 0x1 ;  /* 0x0000000221067211 */ /* 0x080fe400078008ff */
[----:B------:R-:W-:Y:S01]  /*08c0*/  LEA R4, P1, R31, R2, 0x1 ;  /* 0x000000021f047211 */ /* 0x000fe200078208ff */
[----:B------:R-:W-:Y:S01]  /*08d0*/  STL [R1+0x2e8], R24 ;  /* 0x0002e81801007387 */ /* 0x000fe20000100800 */
[----:B------:R-:W-:-:S03]  /*08e0*/  LEA.HI.X.SX32 R7, R33, R55, 0x1, P0 ;  /* 0x0000003721077211 */ /* 0x000fc600000f0eff */
[----:B------:R-:W4:Y:S01]  /*08f0*/  LDG.E.U16 R38, desc[UR12][R12.64] ;  /* 0x0000000c0c267981 */ /* 0x000f22000c1e1500 */
[----:B0-----:R-:W-:-:S03]  /*0900*/  LEA R8, P0, R25, R2, 0x1 ;  /* 0x0000000219087211 */ /* 0x001fc600078008ff */
[----:B------:R-:W-:Y:S01]  /*0910*/  STL [R1+0x2e4], R40 ;  /* 0x0002e42801007387 */ /* 0x000fe20000100800 */
[----:B------:R-:W-:-:S03]  /*0920*/  LEA.HI.X.SX32 R9, R25, R55, 0x1, P0 ;  /* 0x0000003719097211 */ /* 0x000fc600000f0eff */
[----:B------:R0:W-:Y:S01]  /*0930*/  STL [R1+0x230], R32 ;  /* 0x0002302001007387 */ /* 0x0001e20000100800 */
[----:B------:R-:W-:-:S03]  /*0940*/  LEA.HI.X.SX32 R5, R31, R55, 0x1, P1 ;  /* 0x000000371f057211 */ /* 0x000fc600008f0eff */
[----:B------:R1:W5:Y:S01]  /*0950*/  LDG.E.U16 R19, desc[UR12][R6.64] ;  /* 0x0000000c06137981 */ /* 0x000362000c1e1500 */
[----:B0-----:R-:W-:-:S03]  /*0960*/  LEA R32, P0, R11, R2, 0x1 ;  /* 0x000000020b207211 */ /* 0x001fc600078008ff */
[----:B------:R0:W-:Y:S01]  /*0970*/  STL [R1+0x29c], R28 ;  /* 0x00029c1c01007387 */ /* 0x0001e20000100800 */
[----:B------:R-:W-:-:S03]  /*0980*/  LEA.HI.X.SX32 R33, R11, R55, 0x1, P0 ;  /* 0x000000370b217211 */ /* 0x000fc600000f0eff */
[----:B------:R1:W5:Y:S04]  /*0990*/  LDG.E.U16 R13, desc[UR12][R4.64] ;  /* 0x0000000c040d7981 */ /* 0x000368000c1e1500 */
[----:B------:R1:W-:Y:S04]  /*09a0*/  STL [R1+0x2e0], R22 ;  /* 0x0002e01601007387 */ /* 0x0003e80000100800 */
[----:B0-----:R0:W5:Y:S04]  /*09b0*/  LDG.E.U16 R28, desc[UR12][R8.64] ;  /* 0x0000000c081c7981 */ /* 0x001168000c1e1500 */
[----:B-1----:R-:W5:Y:S01]  /*09c0*/  LDG.E.U16 R22, desc[UR12][R32.64] ;  /* 0x0000000c20167981 */ /* 0x002f62000c1e1500 */
[-C--:B------:R-:W-:Y:S01]  /*09d0*/  LEA R20, P0, R69, R2.reuse, 0x1 ;  /* 0x0000000245147211 */ /* 0x080fe200078008ff */
[----:B------:R-:W-:Y:S01]  /*09e0*/  IMAD R63, R0, 0x2, R65 ;  /* 0x00000002003f7824 */ /* 0x000fe200078e0241 */
[----:B------:R-:W-:-:S02]  /*09f0*/  LEA R6, P1, R43, R2, 0x1 ;  /* 0x000000022b067211 */ /* 0x000fc400078208ff */
[-C--:B------:R-:W-:Y:S02]  /*0a00*/  LEA.HI.X.SX32 R21, R69, R55.reuse, 0x1, P0 ;  /* 0x0000003745157211 */ /* 0x080fe400000f0eff */
[-C--:B------:R-:W-:Y:S02]  /*0a10*/  LEA R4, P0, R67, R2.reuse, 0x1 ;  /* 0x0000000243047211 */ /* 0x080fe400078008ff */
[-C--:B------:R-:W-:Y:S02]  /*0a20*/  LEA.HI.X.SX32 R7, R43, R55.reuse, 0x1, P1 ;  /* 0x000000372b077211 */ /* 0x080fe400008f0eff */
[----:B------:R-:W-:Y:S02]  /*0a30*/  LEA.HI.X.SX32 R5, R67, R55, 0x1, P0 ;  /* 0x0000003743057211 */ /* 0x000fe400000f0eff */
[C---:B------:R-:W-:Y:S02]  /*0a40*/  LEA R61, R0.reuse, R63, 0x1 ;  /* 0x0000003f003d7211 */ /* 0x040fe400078e08ff */
[C---:B0-----:R-:W-:Y:S01]  /*0a50*/  LEA R8, P0, R3.reuse, R2, 0x1 ;  /* 0x0000000203087211 */ /* 0x041fe200078008ff */
[----:B------:R0:W5:Y:S02]  /*0a60*/  LDG.E.U16 R40, desc[UR12][R4.64] ;  /* 0x0000000c04287981 */ /* 0x000164000c1e1500 */
[----:B------:R-:W-:Y:S01]  /*0a70*/  IMAD R39, R0, 0x2, R61 ;  /* 0x0000000200277824 */ /* 0x000fe200078e023d */
[----:B------:R-:W-:-:S03]  /*0a80*/  LEA.HI.X.SX32 R9, R3, R55, 0x1, P0 ;  /* 0x0000003703097211 */ /* 0x000fc600000f0eff */
[----:B------:R-:W-:Y:S01]  /*0a90*/  IMAD R92, R0, 0x2, R39 ;  /* 0x00000002005c7824 */ /* 0x000fe200078e0227 */
[----:B0-----:R-:W-:-:S03]  /*0aa0*/  LEA R4, P1, R63, R2, 0x1 ;  /* 0x000000023f047211 */ /* 0x001fc600078208ff */
[----:B------:R-:W-:Y:S01]  /*0ab0*/  IMAD R59, R0, 0x2, R92 ;  /* 0x00000002003b7824 */ /* 0x000fe200078e025c */
[----:B------:R-:W-:-:S04]  /*0ac0*/  LEA.HI.X.SX32 R5, R63, R55, 0x1, P1 ;  /* 0x000000373f057211 */ /* 0x000fc800008f0eff */
[----:B------:R-:W-:Y:S01]  /*0ad0*/  LEA R57, R0, R59, 0x1 ;  /* 0x0000003b00397211 */ /* 0x000fe200078e08ff */
[----:B--2---:R-:W-:Y:S04]  /*0ae0*/  STL [R1+0x2dc], R26 ;  /* 0x0002dc1a01007387 */ /* 0x004fe80000100800 */
[----:B---3--:R0:W-:Y:S04]  /*0af0*/  STL [R1+0x228], R14 ;  /* 0x0002280e01007387 */ /* 0x0081e80000100800 */
[----:B------:R1:W-:Y:S04]  /*0b00*/  STL [R1+0x298], R34 ;  /* 0x0002982201007387 */ /* 0x0003e80000100800 */
[----:B0-----:R-:W2:Y:S04]  /*0b10*/  LDG.E.U16 R14, desc[UR12][R20.64] ;  /* 0x0000000c140e7981 */ /* 0x001ea8000c1e1500 */
[----:B-1----:R0:W3:Y:S04]  /*0b20*/  LDG.E.U16 R34, desc[UR12][R6.64] ;  /* 0x0000000c06227981 */ /* 0x0020e8000c1e1500 */
[----:B------:R1:W3:Y:S01]  /*0b30*/  LDG.E.U16 R21, desc[UR12][R8.64] ;  /* 0x0000000c08157981 */ /* 0x0002e2000c1e1500 */
[----:B0-----:R-:W-:-:S04]  /*0b40*/  LEA R6, P0, R65, R2, 0x1 ;  /* 0x0000000241067211 */ /* 0x001fc800078008ff */
[-C--:B------:R-:W-:Y:S02]  /*0b50*/  LEA.HI.X.SX32 R7, R65, R55.reuse, 0x1, P0 ;  /* 0x0000003741077211 */ /* 0x080fe400000f0eff */
[C---:B-1----:R-:W-:Y:S01]  /*0b60*/  LEA R8, P0, R61.reuse, R2, 0x1 ;  /* 0x000000023d087211 */ /* 0x042fe200078008ff */
[----:B----4-:R0:W-:Y:S04]  /*0b70*/  STL [R1+0x2d8], R38 ;  /* 0x0002d82601007387 */ /* 0x0101e80000100800 */
[----:B------:R1:W4:Y:S01]  /*0b80*/  LDG.E.U16 R46, desc[UR12][R6.64] ;  /* 0x0000000c062e7981 */ /* 0x000322000c1e1500 */
[----:B------:R-:W-:-:S03]  /*0b90*/  LEA.HI.X.SX32 R9, R61, R55, 0x1, P0 ;  /* 0x000000373d097211 */ /* 0x000fc600000f0eff */
[----:B-----5:R-:W-:Y:S04]  /*0ba0*/  STL [R1+0x2d4], R19 ;  /* 0x0002d41301007387 */ /* 0x020fe80000100800 */
[----:B0-----:R0:W5:Y:S01]  /*0bb0*/  LDG.E.U16 R38, desc[UR12][R4.64] ;  /* 0x0000000c04267981 */ /* 0x001162000c1e1500 */
[----:B-1----:R-:W-:-:S03]  /*0bc0*/  LEA R6, P0, R39, R2, 0x1 ;  /* 0x0000000227067211 */ /* 0x002fc600078008ff */
[----:B------:R-:W-:Y:S01]  /*0bd0*/  STL [R1+0x220], R13 ;  /* 0x0002200d01007387 */ /* 0x000fe20000100800 */
[----:B------:R-:W-:-:S03]  /*0be0*/  LEA.HI.X.SX32 R7, R39, R55, 0x1, P0 ;  /* 0x0000003727077211 */ /* 0x000fc600000f0eff */
[----:B------:R1:W-:Y:S01]  /*0bf0*/  STL [R1+0x290], R28 ;  /* 0x0002901c01007387 */ /* 0x0003e20000100800 */
[----:B0-----:R-:W-:-:S03]  /*0c00*/  LEA R4, P1, R59, R2, 0x1 ;  /* 0x000000023b047211 */ /* 0x001fc600078208ff */
[----:B------:R0:W-:Y:S01]  /*0c10*/  STL [R1+0x2d0], R22 ;  /* 0x0002d01601007387 */ /* 0x0001e20000100800 */
[----:B------:R-:W-:-:S03]  /*0c20*/  LEA.HI.X.SX32 R5, R59, R55, 0x1, P1 ;  /* 0x000000373b057211 */ /* 0x000fc600008f0eff */
[----:B-1----:R-:W5:Y:S04]  /*0c30*/  LDG.E.U16 R28, desc[UR12][R6.64] ;  /* 0x0000000c061c7981 */ /* 0x002f68000c1e1500 */
[----:B0-----:R0:W5:Y:S04]  /*0c40*/  LDG.E.U16 R22, desc[UR12][R8.64] ;  /* 0x0000000c08167981 */ /* 0x001168000c1e1500 */
[----:B------:R1:W5:Y:S01]  /*0c50*/  LDG.E.U16 R42, desc[UR12][R4.64] ;  /* 0x0000000c042a7981 */ /* 0x000362000c1e1500 */
[----:B0-----:R-:W-:-:S04]  /*0c60*/  LEA R8, P0, R57, R2, 0x1 ;  /* 0x0000000239087211 */ /* 0x001fc800078008ff */
[----:B------:R-:W-:-:S05]  /*0c70*/  LEA.HI.X.SX32 R9, R57, R55, 0x1, P0 ;  /* 0x0000003739097211 */ /* 0x000fca00000f0eff */
[----:B------:R0:W5:Y:S01]  /*0c80*/  LDG.E.U16 R50, desc[UR12][R8.64] ;  /* 0x0000000c08327981 */ /* 0x000162000c1e1500 */
[----:B------:R-:W-:-:S04]  /*0c90*/  IMAD R53, R0, 0x2, R57 ;  /* 0x0000000200357824 */ /* 0x000fc800078e0239 */
[----:B------:R-:W-:-:S04]  /*0ca0*/  IMAD R91, R0, 0x2, R53 ;  /* 0x00000002005b7824 */ /* 0x000fc800078e0235 */
[----:B------:R-:W-:-:S05]  /*0cb0*/  IMAD R47, R0, 0x2, R91 ;  /* 0x00000002002f7824 */ /* 0x000fca00078e025b */
[----:B------:R-:W-:-:S05]  /*0cc0*/  LEA R27, R0, R47, 0x1 ;  /* 0x0000002f001b7211 */ /* 0x000fca00078e08ff */
[----:B------:R-:W-:-:S04]  /*0cd0*/  IMAD R41, R0, 0x2, R27 ;  /* 0x0000000200297824 */ /* 0x000fc800078e021b */
[----:B------:R-:W-:Y:S01]  /*0ce0*/  IMAD R90, R0, 0x2, R41 ;  /* 0x00000002005a7824 */ /* 0x000fe200078e0229 */
[----:B------:R-:W-:-:S03]  /*0cf0*/  LEA R6, P0, R53, R2, 0x1 ;  /* 0x0000000235067211 */ /* 0x000fc600078008ff */
[C---:B------:R-:W-:Y:S01]  /*0d00*/  IMAD R51, R0.reuse, 0x2, R90 ;  /* 0x0000000200337824 */ /* 0x040fe200078e025a */
[-C--:B-1----:R-:W-:Y:S02]  /*0d10*/  LEA R4, P1, R47, R2.reuse, 0x1 ;  /* 0x000000022f047211 */ /* 0x082fe400078208ff */
[----:B------:R-:W-:Y:S02]  /*0d20*/  LEA.HI.X.SX32 R7, R53, R55, 0x1, P0 ;  /* 0x0000003735077211 */ /* 0x000fe400000f0eff */
[C---:B------:R-:W-:Y:S02]  /*0d30*/  LEA R49, R0.reuse, R51, 0x1 ;  /* 0x0000003300317211 */ /* 0x040fe400078e08ff */
[----:B------:R-:W-:Y:S01]  /*0d40*/  LEA.HI.X.SX32 R5, R47, R55, 0x1, P1 ;  /* 0x000000372f057211 */ /* 0x000fe200008f0eff */
[----:B------:R1:W5:Y:S01]  /*0d50*/  LDG.E.U16 R57, desc[UR12][R6.64] ;  /* 0x0000000c06397981 */ /* 0x000362000c1e1500 */
[----:B0-----:R-:W-:Y:S01]  /*0d60*/  LEA R8, P0, R27, R2, 0x1 ;  /* 0x000000021b087211 */ /* 0x001fe200078008ff */
[----:B------:R-:W-:-:S02]  /*0d70*/  IMAD R35, R0, 0x2, R49 ;  /* 0x0000000200237824 */ /* 0x000fc400078e0231 */
[----:B------:R0:W5:Y:S01]  /*0d80*/  LDG.E.U16 R54, desc[UR12][R4.64] ;  /* 0x0000000c04367981 */ /* 0x000162000c1e1500 */
[-C--:B------:R-:W-:Y:S01]  /*0d90*/  LEA.HI.X.SX32 R9, R27, R55.reuse, 0x1, P0 ;  /* 0x000000371b097211 */ /* 0x080fe200000f0eff */
[C---:B------:R-:W-:Y:S01]  /*0da0*/  IMAD R88, R0.reuse, 0x2, R35 ;  /* 0x0000000200587824 */ /* 0x040fe200078e0223 */
[-C--:B-1----:R-:W-:Y:S02]  /*0db0*/  LEA R6, P0, R41, R2.reuse, 0x1 ;  /* 0x0000000229067211 */ /* 0x082fe400078008ff */
[----:B0-----:R-:W-:Y:S02]  /*0dc0*/  LEA R4, P1, R51, R2, 0x1 ;  /* 0x0000000233047211 */ /* 0x001fe400078208ff */
[-C--:B------:R-:W-:Y:S01]  /*0dd0*/  LEA.HI.X.SX32 R7, R41, R55.reuse, 0x1, P0 ;  /* 0x0000003729077211 */ /* 0x080fe200000f0eff */
[----:B------:R-:W-:Y:S01]  /*0de0*/  IMAD R29, R0, 0x2, R88 ;  /* 0x00000002001d7824 */ /* 0x000fe200078e0258 */
[----:B------:R-:W-:-:S03]  /*0df0*/  LEA.HI.X.SX32 R5, R51, R55, 0x1, P1 ;  /* 0x0000003733057211 */ /* 0x000fc600008f0eff */
[----:B------:R-:W5:Y:S01]  /*0e00*/  LDG.E.U16 R53, desc[UR12][R6.64] ;  /* 0x0000000c06357981 */ /* 0x000f62000c1e1500 */
[----:B------:R-:W-:-:S03]  /*0e10*/  LEA R15, R0, R29, 0x1 ;  /* 0x0000001d000f7211 */ /* 0x000fc600078e08ff */
[----:B------:R0:W5:Y:S02]  /*0e20*/  LDG.E.U16 R48, desc[UR12][R4.64] ;  /* 0x0000000c04307981 */ /* 0x000164000c1e1500 */
[----:B0-----:R-:W-:-:S04]  /*0e30*/  LEA R4, P1, R29, R2, 0x1 ;  /* 0x000000021d047211 */ /* 0x001fc800078208ff */
[----:B------:R-:W-:Y:S01]  /*0e40*/  LEA.HI.X.SX32 R5, R29, R55, 0x1, P1 ;  /* 0x000000371d057211 */ /* 0x000fe200008f0eff */
[----:B--2---:R-:W-:Y:S04]  /*0e50*/  STL [R1+0x2cc], R14 ;  /* 0x0002cc0e01007387 */ /* 0x004fe80000100800 */
[----:B---3--:R-:W-:Y:S04]  /*0e60*/  STL [R1+0x218], R34 ;  /* 0x0002182201007387 */ /* 0x008fe80000100800 */
[----:B------:R-:W-:Y:S04]  /*0e70*/  STL [R1+0x28c], R40 ;  /* 0x00028c2801007387 */ /* 0x000fe80000100800 */
[----:B------:R-:W-:Y:S04]  /*0e80*/  STL [R1+0x2c8], R21 ;  /* 0x0002c81501007387 */ /* 0x000fe80000100800 */
[----:B----4-:R-:W-:Y:S04]  /*0e90*/  STL [R1+0x2c4], R46 ;  /* 0x0002c42e01007387 */ /* 0x010fe80000100800 */
[----:B-----5:R0:W-:Y:S04]  /*0ea0*/  STL [R1+0x210], R38 ;  /* 0x0002102601007387 */ /* 0x0201e80000100800 */
[----:B0-----:R0:W2:Y:S02]  /*0eb0*/  LDG.E.U16 R38, desc[UR12][R8.64] ;  /* 0x0000000c08267981 */ /* 0x0010a4000c1e1500 */
[----:B0-----:R-:W-:-:S04]  /*0ec0*/  LEA R8, P0, R49, R2, 0x1 ;  /* 0x0000000231087211 */ /* 0x001fc800078008ff */
[-C--:B------:R-:W-:Y:S02]  /*0ed0*/  LEA.HI.X.SX32 R9, R49, R55.reuse, 0x1, P0 ;  /* 0x0000003731097211 */ /* 0x080fe400000f0eff */
[CC--:B------:R-:W-:Y:S01]  /*0ee0*/  LEA R6, P0, R35.reuse, R2.reuse, 0x1 ;  /* 0x0000000223067211 */ /* 0x0c0fe200078008ff */
[----:B------:R-:W-:Y:S03]  /*0ef0*/  STL [R1+0x288], R22 ;  /* 0x0002881601007387 */ /* 0x000fe60000100800 */
[----:B------:R-:W-:Y:S01]  /*0f00*/  LEA.HI.X.SX32 R7, R35, R55, 0x1, P0 ;  /* 0x0000003723077211 */ /* 0x000fe200000f0eff */
[----:B------:R0:W3:Y:S04]  /*0f10*/  LDG.E.U16 R52, desc[UR12][R8.64] ;  /* 0x0000000c08347981 */ /* 0x0000e8000c1e1500 */
[----:B------:R-:W-:Y:S04]  /*0f20*/  STL [R1+0x2c0], R28 ;  /* 0x0002c01c01007387 */ /* 0x000fe80000100800 */
[----:B------:R-:W-:Y:S01]  /*0f30*/  STL [R1+0x208], R42 ;  /* 0x0002082a01007387 */ /* 0x000fe20000100800 */
[----:B0-----:R-:W-:-:S03]  /*0f40*/  LEA R8, P0, R15, R2, 0x1 ;  /* 0x000000020f087211 */ /* 0x001fc600078008ff */
[----:B------:R0:W4:Y:S01]  /*0f50*/  LDG.E.U16 R56, desc[UR12][R6.64] ;  /* 0x0000000c06387981 */ /* 0x000122000c1e1500 */
[----:B------:R-:W-:-:S03]  /*0f60*/  LEA.HI.X.SX32 R9, R15, R55, 0x1, P0 ;  /* 0x000000370f097211 */ /* 0x000fc600000f0eff */
[----:B------:R1:W-:Y:S04]  /*0f70*/  STL [R1+0x280], R50 ;  /* 0x0002803201007387 */ /* 0x0003e80000100800 */
[----:B------:R-:W5:Y:S04]  /*0f80*/  LDG.E.U16 R51, desc[UR12][R8.64] ;  /* 0x0000000c08337981 */ /* 0x000f68000c1e1500 */
[----:B-1----:R1:W5:Y:S01]  /*0f90*/  LDG.E.U16 R50, desc[UR12][R4.64] ;  /* 0x0000000c04327981 */ /* 0x002362000c1e1500 */
[----:B------:R-:W-:-:S04]  /*0fa0*/  IMAD R30, R0, 0x2, R15 ;  /* 0x00000002001e7824 */ /* 0x000fc800078e020f */
[----:B------:R-:W-:-:S04]  /*0fb0*/  IMAD R87, R0, 0x2, R30 ;  /* 0x0000000200577824 */ /* 0x000fc800078e021e */
[----:B------:R-:W-:-:S05]  /*0fc0*/  IMAD R16, R0, 0x2, R87 ;  /* 0x0000000200107824 */ /* 0x000fca00078e0257 */
[----:B------:R-:W-:-:S05]  /*0fd0*/  LEA R10, R0, R16, 0x1 ;  /* 0x00000010000a7211 */ /* 0x000fca00078e08ff */
[----:B------:R-:W-:-:S04]  /*0fe0*/  IMAD R36, R0, 0x2, R10 ;  /* 0x0000000200247824 */ /* 0x000fc800078e020a */
[----:B------:R-:W-:Y:S01]  /*0ff0*/  IMAD R86, R0, 0x2, R36 ;  /* 0x0000000200567824 */ /* 0x000fe200078e0224 */
[----:B0-----:R-:W-:-:S03]  /*1000*/  LEA R6, P0, R30, R2, 0x1 ;  /* 0x000000021e067211 */ /* 0x001fc600078008ff */
[----:B------:R-:W-:Y:S01]  /*1010*/  IMAD R23, R0, 0x2, R86 ;  /* 0x0000000200177824 */ /* 0x000fe200078e0256 */
[-C--:B-1----:R-:W-:Y:S02]  /*1020*/  LEA R4, P1, R16, R2.reuse, 0x1 ;  /* 0x0000000210047211 */ /* 0x082fe400078208ff */
[----:B------:R-:W-:Y:S02]  /*1030*/  LEA.HI.X.SX32 R7, R30, R55, 0x1, P0 ;  /* 0x000000371e077211 */ /* 0x000fe400000f0eff */
[----:B------:R-:W-:Y:S02]  /*1040*/  LEA R17, R0, R23, 0x1 ;  /* 0x0000001700117211 */ /* 0x000fe400078e08ff */
[----:B------:R-:W-:Y:S02]  /*1050*/  LEA.HI.X.SX32 R5, R16, R55, 0x1, P1 ;  /* 0x0000003710057211 */ /* 0x000fe400008f0eff */
[----:B------:R-:W-:Y:S01]  /*1060*/  LEA R8, P0, R10, R2, 0x1 ;  /* 0x000000020a087211 */ /* 0x000fe200078008ff */
[----:B------:R0:W-:Y:S01]  /*1070*/  STL [R1+0x2bc], R57 ;  /* 0x0002bc3901007387 */ /* 0x0001e20000100800 */
[----:B------:R-:W-:-:S02]  /*1080*/  IMAD R37, R0, 0x2, R17 ;  /* 0x0000000200257824 */ /* 0x000fc400078e0211 */
[----:B------:R-:W-:Y:S01]  /*1090*/  LEA.HI.X.SX32 R9, R10, R55, 0x1, P0 ;  /* 0x000000370a097211 */ /* 0x000fe200000f0eff */
[----:B------:R1:W-:Y:S01]  /*10a0*/  STL [R1+0x200], R54 ;  /* 0x0002003601007387 */ /* 0x0003e20000100800 */
[----:B------:R-:W-:-:S03]  /*10b0*/  IMAD R84, R0, 0x2, R37 ;  /* 0x0000000200547824 */ /* 0x000fc600078e0225 */
[----:B0-----:R0:W5:Y:S01]  /*10c0*/  LDG.E.U16 R57, desc[UR12][R6.64] ;  /* 0x0000000c06397981 */ /* 0x001162000c1e1500 */
[----:B------:R-:W-:-:S03]  /*10d0*/  IMAD R24, R0, 0x2, R84 ;  /* 0x0000000200187824 */ /* 0x000fc600078e0254 */
[----:B-1----:R1:W5:Y:S01]  /*10e0*/  LDG.E.U16 R54, desc[UR12][R8.64] ;  /* 0x0000000c08367981 */ /* 0x002362000c1e1500 */
[----:B0-----:R-:W-:-:S04]  /*10f0*/  LEA R6, P0, R36, R2, 0x1 ;  /* 0x0000000224067211 */ /* 0x001fc800078008ff */
[----:B------:R-:W-:Y:S02]  /*1100*/  LEA.HI.X.SX32 R7, R36, R55, 0x1, P0 ;  /* 0x0000003724077211 */ /* 0x000fe400000f0eff */
[----:B-1----:R-:W-:-:S04]  /*1110*/  LEA R8, P0, R17, R2, 0x1 ;  /* 0x0000000211087211 */ /* 0x002fc800078008ff */
[----:B------:R-:W-:Y:S01]  /*1120*/  LEA.HI.X.SX32 R9, R17, R55, 0x1, P0 ;  /* 0x0000003711097211 */ /* 0x000fe200000f0eff */
[----:B--2---:R0:W-:Y:S04]  /*1130*/  STL [R1+0x27c], R38 ;  /* 0x00027c2601007387 */ /* 0x0041e80000100800 */
[----:B0-----:R0:W2:Y:S04]  /*1140*/  LDG.E.U16 R38, desc[UR12][R4.64] ;  /* 0x0000000c04267981 */ /* 0x0010a8000c1e1500 */
[----:B------:R1:W-:Y:S01]  /*1150*/  STL [R1+0x2b8], R53 ;  /* 0x0002b83501007387 */ /* 0x0003e20000100800 */
[----:B0-----:R-:W-:-:S03]  /*1160*/  LEA R4, P1, R23, R2, 0x1 ;  /* 0x0000000217047211 */ /* 0x001fc600078208ff */
[----:B------:R-:W-:Y:S01]  /*1170*/  STL [R1+0x1f8], R48 ;  /* 0x0001f83001007387 */ /* 0x000fe20000100800 */
[----:B------:R-:W-:-:S03]  /*1180*/  LEA.HI.X.SX32 R5, R23, R55, 0x1, P1 ;  /* 0x0000003717057211 */ /* 0x000fc600008f0eff */
[----:B-1----:R0:W2:Y:S04]  /*1190*/  LDG.E.U16 R53, desc[UR12][R6.64] ;  /* 0x0000000c06357981 */ /* 0x0020a8000c1e1500 */
[----:B---3--:R1:W-:Y:S04]  /*11a0*/  STL [R1+0x278], R52 ;  /* 0x0002783401007387 */ /* 0x0083e80000100800 */
[----:B----4-:R-:W-:Y:S01]  /*11b0*/  STL [R1+0x2b4], R56 ;  /* 0x0002b43801007387 */ /* 0x010fe20000100800 */
[----:B0-----:R-:W-:-:S03]  /*11c0*/  LEA R6, P0, R37, R2, 0x1 ;  /* 0x0000000225067211 */ /* 0x001fc600078008ff */
[----:B-1----:R0:W3:Y:S01]  /*11d0*/  LDG.E.U16 R52, desc[UR12][R4.64] ;  /* 0x0000000c04347981 */ /* 0x0020e2000c1e1500 */
[----:B------:R-:W-:-:S05]  /*11e0*/  LEA.HI.X.SX32 R7, R37, R55, 0x1, P0 ;  /* 0x0000003725077211 */ /* 0x000fca00000f0eff */
[----:B------:R-:W4:Y:S01]  /*11f0*/  LDG.E.U16 R59, desc[UR12][R6.64] ;  /* 0x0000000c063b7981 */ /* 0x000f22000c1e1500 */
[----:B0-----:R-:W-:-:S03]  /*1200*/  LEA R4, P1, R24, R2, 0x1 ;  /* 0x0000000218047211 */ /* 0x001fc600078208ff */
[----:B-----5:R0:W-:Y:S01]  /*1210*/  STL [R1+0x1f0], R50 ;  /* 0x0001f03201007387 */ /* 0x0201e20000100800 */
[----:B------:R-:W-:-:S03]  /*1220*/  LEA.HI.X.SX32 R5, R24, R55, 0x1, P1 ;  /* 0x0000003718057211 */ /* 0x000fc600008f0eff */
[----:B------:R1:W-:Y:S04]  /*1230*/  STL [R1+0x270], R51 ;  /* 0x0002703301007387 */ /* 0x0003e80000100800 */
[----:B0-----:R0:W5:Y:S04]  /*1240*/  LDG.E.U16 R50, desc[UR12][R8.64] ;  /* 0x0000000c08327981 */ /* 0x001168000c1e1500 */
[----:B-1----:R1:W4:Y:S01]  /*1250*/  LDG.E.U16 R51, desc[UR12][R4.64] ;  /* 0x0000000c04337981 */ /* 0x002322000c1e1500 */
[----:B------:R-:W-:-:S05]  /*1260*/  LEA R18, R0, R24, 0x1 ;  /* 0x0000001800127211 */ /* 0x000fca00078e08ff */
[----:B------:R-:W-:-:S04]  /*1270*/  IMAD R31, R0, 0x2, R18 ;  /* 0x00000002001f7824 */ /* 0x000fc800078e0212 */
[----:B------:R-:W-:-:S04]  /*1280*/  IMAD R82, R0, 0x2, R31 ;  /* 0x0000000200527824 */ /* 0x000fc800078e021f */
[----:B------:R-:W-:-:S05]  /*1290*/  IMAD R25, R0, 0x2, R82 ;  /* 0x0000000200197824 */ /* 0x000fca00078e0252 */
[----:B------:R-:W-:-:S05]  /*12a0*/  LEA R11, R0, R25, 0x1 ;  /* 0x00000019000b7211 */ /* 0x000fca00078e08ff */
[----:B------:R-:W-:Y:S01]  /*12b0*/  IMAD R26, R0, 0x2, R11 ;  /* 0x00000002001a7824 */ /* 0x000fe200078e020b */
[----:B0-----:R-:W-:-:S03]  /*12c0*/  LEA R8, P0, R18, R2, 0x1 ;  /* 0x0000000212087211 */ /* 0x001fc600078008ff */
[----:B------:R-:W-:Y:S01]  /*12d0*/  IMAD R43, R0, 0x2, R26 ;  /* 0x00000002002b7824 */ /* 0x000fe200078e021a */
[-C--:B------:R-:W-:Y:S02]  /*12e0*/  LEA.HI.X.SX32 R9, R18, R55.reuse, 0x1, P0 ;  /* 0x0000003712097211 */ /* 0x080fe400000f0eff */
[-C--:B------:R-:W-:Y:S01]  /*12f0*/  LEA R6, P0, R31, R2.reuse, 0x1 ;  /* 0x000000021f067211 */ /* 0x080fe200078008ff */
[C---:B------:R-:W-:Y:S01]  /*1300*/  IMAD R12, R0.reuse, 0x2, R43 ;  /* 0x00000002000c7824 */ /* 0x040fe200078e022b */
[----:B-1----:R-:W-:Y:S01]  /*1310*/  LEA R4, P1, R25, R2, 0x1 ;  /* 0x0000000219047211 */ /* 0x002fe200078208ff */
[----:B------:R0:W4:Y:S01]  /*1320*/  LDG.E.U16 R58, desc[UR12][R8.64] ;  /* 0x0000000c083a7981 */ /* 0x000122000c1e1500 */
[-C--:B------:R-:W-:Y:S02]  /*1330*/  LEA.HI.X.SX32 R7, R31, R55.reuse, 0x1, P0 ;  /* 0x000000371f077211 */ /* 0x080fe400000f0eff */
[C---:B------:R-:W-:Y:S02]  /*1340*/  LEA R3, R0.reuse, R12, 0x1 ;  /* 0x0000000c00037211 */ /* 0x040fe400078e08ff */
[----:B------:R-:W-:Y:S01]  /*1350*/  LEA.HI.X.SX32 R5, R25, R55, 0x1, P1 ;  /* 0x0000003719057211 */ /* 0x000fe200008f0eff */
[----:B------:R1:W-:Y:S01]  /*1360*/  STL [R1+0x2a4], R57 ;  /* 0x0002a43901007387 */ /* 0x0003e20000100800 */
[----:B0-----:R-:W-:Y:S01]  /*1370*/  LEA R8, P0, R11, R2, 0x1 ;  /* 0x000000020b087211 */ /* 0x001fe200078008ff */
[----:B------:R-:W-:-:S03]  /*1380*/  IMAD R32, R0, 0x2, R3 ;  /* 0x0000000200207824 */ /* 0x000fc600078e0203 */
[----:B------:R-:W-:Y:S01]  /*1390*/  LEA.HI.X.SX32 R9, R11, R55, 0x1, P0 ;  /* 0x000000370b097211 */ /* 0x000fe200000f0eff */
[----:B-1----:R0:W4:Y:S01]  /*13a0*/  LDG.E.U16 R57, desc[UR12][R6.64] ;  /* 0x0000000c06397981 */ /* 0x002122000c1e1500 */
[----:B------:R-:W-:Y:S01]  /*13b0*/  IMAD R44, R0, 0x2, R32 ;  /* 0x00000002002c7824 */ /* 0x000fe200078e0220 */
[----:B0-----:R-:W-:-:S03]  /*13c0*/  LEA R6, P0, R26, R2, 0x1 ;  /* 0x000000021a067211 */ /* 0x001fc600078008ff */
[----:B------:R-:W-:Y:S01]  /*13d0*/  IMAD R19, R0, 0x2, R44 ;  /* 0x0000000200137824 */ /* 0x000fe200078e022c */
[----:B------:R-:W-:-:S04]  /*13e0*/  LEA.HI.X.SX32 R7, R26, R55, 0x1, P0 ;  /* 0x000000371a077211 */ /* 0x000fc800000f0eff */
[----:B------:R-:W-:Y:S01]  /*13f0*/  LEA R13, R0, R19, 0x1 ;  /* 0x00000013000d7211 */ /* 0x000fe200078e08ff */
[----:B--2---:R-:W-:Y:S04]  /*1400*/  STL [R1+0x1e8], R38 ;  /* 0x0001e82601007387 */ /* 0x004fe80000100800 */
[----:B------:R0:W-:Y:S04]  /*1410*/  STL [R1+0x26c], R54 ;  /* 0x00026c3601007387 */ /* 0x0001e80000100800 */
[----:B0-----:R0:W2:Y:S04]  /*1420*/  LDG.E.U16 R54, desc[UR12][R4.64] ;  /* 0x0000000c04367981 */ /* 0x0010a8000c1e1500 */
[----:B------:R1:W-:Y:S01]  /*1430*/  STL [R1+0x294], R53 ;  /* 0x0002943501007387 */ /* 0x0003e20000100800 */
[----:B0-----:R-:W-:-:S03]  /*1440*/  LEA R4, P1, R12, R2, 0x1 ;  /* 0x000000020c047211 */ /* 0x001fc600078208ff */
[----:B-1----:R0:W2:Y:S01]  /*1450*/  LDG.E.U16 R53, desc[UR12][R8.64] ;  /* 0x0000000c08357981 */ /* 0x0020a2000c1e1500 */
[----:B------:R-:W-:-:S03]  /*1460*/  LEA.HI.X.SX32 R5, R12, R55, 0x1, P1 ;  /* 0x000000370c057211 */ /* 0x000fc600008f0eff */
[----:B---3--:R1:W-:Y:S01]  /*1470*/  STL [R1+0x1e0], R52 ;  /* 0x0001e03401007387 */ /* 0x0083e20000100800 */
[----:B0-----:R-:W-:-:S03]  /*1480*/  LEA R8, P0, R3, R2, 0x1 ;  /* 0x0000000203087211 */ /* 0x001fc600078008ff */
[----:B-1----:R0:W3:Y:S01]  /*1490*/  LDG.E.U16 R52, desc[UR12][R6.64] ;  /* 0x0000000c06347981 */ /* 0x0020e2000c1e1500 */
[----:B------:R-:W-:-:S03]  /*14a0*/  LEA.HI.X.SX32 R9, R3, R55, 0x1, P0 ;  /* 0x0000003703097211 */ /* 0x000fc600000f0eff */
[----:B-----5:R1:W-:Y:S01]  /*14b0*/  STL [R1+0x268], R50 ;  /* 0x0002683201007387 */ /* 0x0203e20000100800 */
[----:B0-----:R-:W-:-:S03]  /*14c0*/  LEA R6, P0, R32, R2, 0x1 ;  /* 0x0000000220067211 */ /* 0x001fc600078008ff */
[----:B----4-:R-:W-:Y:S04]  /*14d0*/  STL [R1+0x284], R59 ;  /* 0x0002843b01007387 */ /* 0x010fe80000100800 */
[----:B-1----:R0:W4:Y:S01]  /*14e0*/  LDG.E.U16 R50, desc[UR12][R4.64] ;  /* 0x0000000c04327981 */ /* 0x002122000c1e1500 */
[----:B------:R-:W-:-:S03]  /*14f0*/  LEA.HI.X.SX32 R7, R32, R55, 0x1, P0 ;  /* 0x0000003720077211 */ /* 0x000fc600000f0eff */
[----:B------:R1:W-:Y:S04]  /*1500*/  STL [R1+0x1d8], R51 ;  /* 0x0001d83301007387 */ /* 0x0003e80000100800 */
[----:B------:R-:W5:Y:S01]  /*1510*/  LDG.E.U16 R63, desc[UR12][R6.64] ;  /* 0x0000000c063f7981 */ /* 0x000f62000c1e1500 */
[----:B0-----:R-:W-:-:S03]  /*1520*/  LEA R4, P1, R19, R2, 0x1 ;  /* 0x0000000213047211 */ /* 0x001fc600078208ff */
[----:B-1----:R0:W5:Y:S01]  /*1530*/  LDG.E.U16 R51, desc[UR12][R8.64] ;  /* 0x0000000c08337981 */ /* 0x002162000c1e1500 */
[----:B------:R-:W-:-:S05]  /*1540*/  LEA.HI.X.SX32 R5, R19, R55, 0x1, P1 ;  /* 0x0000003713057211 */ /* 0x000fca00008f0eff */
        /* <DEDUP_REMOVED lines=11> */
[----:B------:R-:W-:Y:S01]  /*1600*/  IMAD R47, R0, 0x2, R40 ;  /* 0x00000002002f7824 */ /* 0x000fe200078e0228 */
[-C--:B-1----:R-:W-:Y:S02]  /*1610*/  LEA R4, P1, R20, R2.reuse, 0x1 ;  /* 0x0000000214047211 */ /* 0x082fe400078208ff */
[----:B------:R-:W-:Y:S02]  /*1620*/  LEA.HI.X.SX32 R7, R33, R55, 0x1, P0 ;  /* 0x0000003721077211 */ /* 0x000fe400000f0eff */
[----:B------:R-:W-:Y:S02]  /*1630*/  LEA R21, R0, R47, 0x1 ;  /* 0x0000002f00157211 */ /* 0x000fe400078e08ff */
[----:B------:R-:W-:Y:S02]  /*1640*/  LEA.HI.X.SX32 R5, R20, R55, 0x1, P1 ;  /* 0x0000003714057211 */ /* 0x000fe400008f0eff */
[----:B0-----:R-:W-:Y:S01]  /*1650*/  LEA R8, P0, R14, R2, 0x1 ;  /* 0x000000020e087211 */ /* 0x001fe200078008ff */
[----:B------:R-:W-:Y:S01]  /*1660*/  STL [R1+0x260], R58 ;  /* 0x0002603a01007387 */ /* 0x000fe20000100800 */
[----:B------:R-:W-:-:S02]  /*1670*/  IMAD R27, R0, 0x2, R21 ;  /* 0x00000002001b7824 */ /* 0x000fc400078e0215 */
[----:B------:R-:W-:Y:S01]  /*1680*/  LEA.HI.X.SX32 R9, R14, R55, 0x1, P0 ;  /* 0x000000370e097211 */ /* 0x000fe200000f0eff */
[----:B------:R0:W-:Y:S01]  /*1690*/  STL [R1+0x274], R57 ;  /* 0x0002743901007387 */ /* 0x0001e20000100800 */
[----:B------:R-:W-:-:S03]  /*16a0*/  IMAD R41, R0, 0x2, R27 ;  /* 0x0000000200297824 */ /* 0x000fc600078e021b */
[----:B0-----:R0:W5:Y:S01]  /*16b0*/  LDG.E.U16 R57, desc[UR12][R6.64] ;  /* 0x0000000c06397981 */ /* 0x001162000c1e1500 */
[----:B------:R-:W-:Y:S01]  /*16c0*/  IMAD R46, R0, 0x2, R41 ;  /* 0x00000002002e7824 */ /* 0x000fe200078e0229 */
[----:B0-----:R-:W-:-:S04]  /*16d0*/  LEA R6, P0, R34, R2, 0x1 ;  /* 0x0000000222067211 */ /* 0x001fc800078008ff */
[----:B------:R-:W-:Y:S02]  /*16e0*/  LEA.HI.X.SX32 R7, R34, R55, 0x1, P0 ;  /* 0x0000003722077211 */ /* 0x000fe400000f0eff */
[----:B------:R-:W-:-:S03]  /*16f0*/  LEA R22, R0, R46, 0x1 ;  /* 0x0000002e00167211 */ /* 0x000fc600078e08ff */
[----:B------:R-:W5:Y:S02]  /*1700*/  LDG.E.U16 R64, desc[UR12][R6.64] ;  /* 0x0000000c06407981 */ /* 0x000f64000c1e1500 */
[----:B------:R-:W-:Y:S02]  /*1710*/  IMAD R28, R0, 0x2, R22 ;  /* 0x00000002001c7824 */ /* 0x000fe400078e0216 */
[----:B--2---:R0:W-:Y:S04]  /*1720*/  STL [R1+0x1d0], R54 ;  /* 0x0001d03601007387 */ /* 0x0041e80000100800 */
[----:B0-----:R0:W2:Y:S04]  /*1730*/  LDG.E.U16 R54, desc[UR12][R4.64] ;  /* 0x0000000c04367981 */ /* 0x0010a8000c1e1500 */
[----:B------:R-:W-:Y:S01]  /*1740*/  STL [R1+0x25c], R53 ;  /* 0x00025c3501007387 */ /* 0x000fe20000100800 */
[----:B0-----:R-:W-:-:S04]  /*1750*/  LEA R4, P1, R47, R2, 0x1 ;  /* 0x000000022f047211 */ /* 0x001fc800078208ff */
[----:B------:R-:W-:Y:S01]  /*1760*/  LEA.HI.X.SX32 R5, R47, R55, 0x1, P1 ;  /* 0x000000372f057211 */ /* 0x000fe200008f0eff */
[----:B---3--:R-:W-:Y:S04]  /*1770*/  STL [R1+0x264], R52 ;  /* 0x0002643401007387 */ /* 0x008fe80000100800 */
[----:B----4-:R0:W-:Y:S04]  /*1780*/  STL [R1+0x1c8], R50 ;  /* 0x0001c83201007387 */ /* 0x0101e80000100800 */
[----:B0-----:R0:W3:Y:S04]  /*1790*/  LDG.E.U16 R50, desc[UR12][R8.64] ;  /* 0x0000000c08327981 */ /* 0x0010e8000c1e1500 */
[----:B-----5:R1:W-:Y:S01]  /*17a0*/  STL [R1+0x258], R51 ;  /* 0x0002583301007387 */ /* 0x0203e20000100800 */
[----:B0-----:R-:W-:-:S04]  /*17b0*/  LEA R8, P0, R21, R2, 0x1 ;  /* 0x0000000215087211 */ /* 0x001fc800078008ff */
[----:B------:R-:W-:Y:S01]  /*17c0*/  LEA.HI.X.SX32 R9, R21, R55, 0x1, P0 ;  /* 0x0000003715097211 */ /* 0x000fe200000f0eff */
[----:B-1----:R0:W4:Y:S01]  /*17d0*/  LDG.E.U16 R51, desc[UR12][R4.64] ;  /* 0x0000000c04337981 */ /* 0x002122000c1e1500 */
[----:B------:R-:W-:-:S03]  /*17e0*/  LEA R6, P0, R27, R2, 0x1 ;  /* 0x000000021b067211 */ /* 0x000fc600078008ff */
[----:B------:R-:W-:Y:S01]  /*17f0*/  STL [R1+0x254], R63 ;  /* 0x0002543f01007387 */ /* 0x000fe20000100800 */
[-C--:B------:R-:W-:Y:S02]  /*1800*/  LEA.HI.X.SX32 R7, R27, R55.reuse, 0x1, P0 ;  /* 0x000000371b077211 */ /* 0x080fe400000f0eff */
[CC--:B0-----:R-:W-:Y:S01]  /*1810*/  LEA R4, P1, R46.reuse, R2.reuse, 0x1 ;  /* 0x000000022e047211 */ /* 0x0c1fe200078208ff */
[----:B------:R0:W-:Y:S03]  /*1820*/  STL [R1+0x1c0], R62 ;  /* 0x0001c03e01007387 */ /* 0x0001e60000100800 */
[----:B------:R-:W-:Y:S01]  /*1830*/  LEA.HI.X.SX32 R5, R46, R55, 0x1, P1 ;  /* 0x000000372e057211 */ /* 0x000fe200008f0eff */
[----:B------:R-:W5:Y:S04]  /*1840*/  LDG.E.U16 R67, desc[UR12][R6.64] ;  /* 0x0000000c06437981 */ /* 0x000f68000c1e1500 */
[----:B0-----:R0:W5:Y:S04]  /*1850*/  LDG.E.U16 R62, desc[UR12][R8.64] ;  /* 0x0000000c083e7981 */ /* 0x001168000c1e1500 */
[----:B------:R1:W-:Y:S01]  /*1860*/  STL [R1+0x24c], R61 ;  /* 0x00024c3d01007387 */ /* 0x0003e20000100800 */
[----:B0-----:R-:W-:-:S04]  /*1870*/  LEA R8, P0, R22, R2, 0x1 ;  /* 0x0000000216087211 */ /* 0x001fc800078008ff */
[----:B------:R-:W-:Y:S01]  /*1880*/  LEA.HI.X.SX32 R9, R22, R55, 0x1, P0 ;  /* 0x0000003716097211 */ /* 0x000fe200000f0eff */
[----:B-1----:R0:W5:Y:S01]  /*1890*/  LDG.E.U16 R61, desc[UR12][R4.64] ;  /* 0x0000000c043d7981 */ /* 0x002162000c1e1500 */
[----:B------:R-:W-:-:S03]  /*18a0*/  LEA R6, P0, R28, R2, 0x1 ;  /* 0x000000021c067211 */ /* 0x000fc600078008ff */
[----:B------:R1:W5:Y:S01]  /*18b0*/  LDG.E.U16 R65, desc[UR12][R8.64] ;  /* 0x0000000c08417981 */ /* 0x000362000c1e1500 */
[----:B------:R-:W-:-:S05]  /*18c0*/  LEA.HI.X.SX32 R7, R28, R55, 0x1, P0 ;  /* 0x000000371c077211 */ /* 0x000fca00000f0eff */
[----:B------:R0:W5:Y:S01]  /*18d0*/  LDG.E.U16 R63, desc[UR12][R6.64] ;  /* 0x0000000c063f7981 */ /* 0x000162000c1e1500 */
[----:B------:R-:W-:-:S04]  /*18e0*/  IMAD R42, R0, 0x2, R28 ;  /* 0x00000002002a7824 */ /* 0x000fc800078e021c */
[----:B------:R-:W-:-:S05]  /*18f0*/  IMAD R49, R0, 0x2, R42 ;  /* 0x0000000200317824 */ /* 0x000fca00078e022a */
[----:B------:R-:W-:-:S05]  /*1900*/  LEA R15, R0, R49, 0x1 ;  /* 0x00000031000f7211 */ /* 0x000fca00078e08ff */
[----:B------:R-:W-:-:S04]  /*1910*/  IMAD R29, R0, 0x2, R15 ;  /* 0x00000002001d7824 */ /* 0x000fc800078e020f */
[----:B------:R-:W-:-:S04]  /*1920*/  IMAD R35, R0, 0x2, R29 ;  /* 0x0000000200237824 */ /* 0x000fc800078e021d */
[C---:B------:R-:W-:Y:S01]  /*1930*/  IMAD R16, R0.reuse, 0x2, R35 ;  /* 0x0000000200107824 */ /* 0x040fe200078e0223 */
[-C--:B0-----:R-:W-:Y:S02]  /*1940*/  LEA R4, P1, R49, R2.reuse, 0x1 ;  /* 0x0000000231047211 */ /* 0x081fe400078208ff */
[----:B-1----:R-:W-:Y:S02]  /*1950*/  LEA R8, P0, R15, R2, 0x1 ;  /* 0x000000020f087211 */ /* 0x002fe400078008ff */
[C---:B------:R-:W-:Y:S02]  /*1960*/  LEA R10, R0.reuse, R16, 0x1 ;  /* 0x00000010000a7211 */ /* 0x040fe400078e08ff */
[-C--:B------:R-:W-:Y:S02]  /*1970*/  LEA.HI.X.SX32 R5, R49, R55.reuse, 0x1, P1 ;  /* 0x0000003731057211 */ /* 0x080fe400008f0eff */
[-C--:B------:R-:W-:Y:S01]  /*1980*/  LEA.HI.X.SX32 R9, R15, R55.reuse, 0x1, P0 ;  /* 0x000000370f097211 */ /* 0x080fe200000f0eff */
[C---:B------:R-:W-:Y:S01]  /*1990*/  IMAD R30, R0.reuse, 0x2, R10 ;  /* 0x00000002001e7824 */ /* 0x040fe200078e020a */
[C---:B------:R-:W-:Y:S01]  /*19a0*/  LEA R6, P0, R29.reuse, R2, 0x1 ;  /* 0x000000021d067211 */ /* 0x040fe200078008ff */
[----:B------:R0:W-:Y:S02]  /*19b0*/  STL [R1+0x244], R57 ;  /* 0x0002443901007387 */ /* 0x0001e40000100800 */
[C---:B------:R-:W-:Y:S01]  /*19c0*/  IMAD R36, R0.reuse, 0x2, R30 ;  /* 0x0000000200247824 */ /* 0x040fe200078e021e */
[----:B------:R-:W-:Y:S01]  /*19d0*/  LEA.HI.X.SX32 R7, R29, R55, 0x1, P0 ;  /* 0x000000371d077211 */ /* 0x000fe200000f0eff */
[----:B------:R1:W5:Y:S02]  /*19e0*/  LDG.E.U16 R66, desc[UR12][R8.64] ;  /* 0x0000000c08427981 */ /* 0x000364000c1e1500 */
[----:B------:R-:W-:-:S02]  /*19f0*/  IMAD R48, R0, 0x2, R36 ;  /* 0x0000000200307824 */ /* 0x000fc400078e0224 */
[----:B0-----:R0:W5:Y:S01]  /*1a00*/  LDG.E.U16 R57, desc[UR12][R4.64] ;  /* 0x0000000c04397981 */ /* 0x001162000c1e1500 */
[-C--:B-1----:R-:W-:Y:S02]  /*1a10*/  LEA R8, P0, R10, R2.reuse, 0x1 ;  /* 0x000000020a087211 */ /* 0x082fe400078008ff */
[----:B0-----:R-:W-:Y:S02]  /*1a20*/  LEA R4, P1, R16, R2, 0x1 ;  /* 0x0000000210047211 */ /* 0x001fe400078208ff */
[-C--:B------:R-:W-:Y:S02]  /*1a30*/  LEA.HI.X.SX32 R9, R10, R55.reuse, 0x1, P0 ;  /* 0x000000370a097211 */ /* 0x080fe400000f0eff */
[----:B------:R-:W-:Y:S02]  /*1a40*/  LEA.HI.X.SX32 R5, R16, R55, 0x1, P1 ;  /* 0x0000003710057211 */ /* 0x000fe400008f0eff */
[----:B------:R-:W-:Y:S01]  /*1a50*/  LEA R17, R0, R48, 0x1 ;  /* 0x0000003000117211 */ /* 0x000fe200078e08ff */
[----:B--2---:R-:W-:Y:S04]  /*1a60*/  STL [R1+0x1b8], R54 ;  /* 0x0001b83601007387 */ /* 0x004fe80000100800 */
[----:B---3--:R-:W-:Y:S04]  /*1a70*/  STL [R1+0x23c], R50 ;  /* 0x00023c3201007387 */ /* 0x008fe80000100800 */
[----:B------:R0:W-:Y:S04]  /*1a80*/  STL [R1+0x234], R64 ;  /* 0x0002344001007387 */ /* 0x0001e80000100800 */
[----:B0-----:R0:W2:Y:S04]  /*1a90*/  LDG.E.U16 R64, desc[UR12][R6.64] ;  /* 0x0000000c06407981 */ /* 0x0010a8000c1e1500 */
[----:B----4-:R-:W-:Y:S01]  /*1aa0*/  STL [R1+0x1b0], R51 ;  /* 0x0001b03301007387 */ /* 0x010fe20000100800 */
[----:B0-----:R-:W-:-:S04]  /*1ab0*/  LEA R6, P0, R30, R2, 0x1 ;  /* 0x000000021e067211 */ /* 0x001fc800078008ff */
[----:B------:R-:W-:Y:S01]  /*1ac0*/  LEA.HI.X.SX32 R7, R30, R55, 0x1, P0 ;  /* 0x000000371e077211 */ /* 0x000fe200000f0eff */
[----:B-----5:R0:W-:Y:S04]  /*1ad0*/  STL [R1+0x22c], R62 ;  /* 0x00022c3e01007387 */ /* 0x0201e80000100800 */
[----:B------:R1:W-:Y:S04]  /*1ae0*/  STL [R1+0x224], R67 ;  /* 0x0002244301007387 */ /* 0x0003e80000100800 */
[----:B0-----:R0:W3:Y:S04]  /*1af0*/  LDG.E.U16 R62, desc[UR12][R4.64] ;  /* 0x0000000c043e7981 */ /* 0x0010e8000c1e1500 */
[----:B-1----:R-:W4:Y:S04]  /*1b00*/  LDG.E.U16 R67, desc[UR12][R6.64] ;  /* 0x0000000c06437981 */ /* 0x002f28000c1e1500 */
[----:B------:R1:W-:Y:S01]  /*1b10*/  STL [R1+0x1a8], R61 ;  /* 0x0001a83d01007387 */ /* 0x0003e20000100800 */
[----:B0-----:R-:W-:-:S04]  /*1b20*/  LEA R4, P1, R48, R2, 0x1 ;  /* 0x0000000230047211 */ /* 0x001fc800078208ff */
[-C--:B------:R-:W-:Y:S01]  /*1b30*/  LEA.HI.X.SX32 R5, R48, R55.reuse, 0x1, P1 ;  /* 0x0000003730057211 */ /* 0x080fe200008f0eff */
[----:B-1----:R0:W5:Y:S02]  /*1b40*/  LDG.E.U16 R61, desc[UR12][R8.64] ;  /* 0x0000000c083d7981 */ /* 0x002164000c1e1500 */
[C---:B0-----:R-:W-:Y:S02]  /*1b50*/  LEA R8, P0, R17.reuse, R2, 0x1 ;  /* 0x0000000211087211 */ /* 0x041fe400078008ff */
[----:B------:R0:W-:Y:S02]  /*1b60*/  STL [R1+0x21c], R65 ;  /* 0x00021c4101007387 */ /* 0x0001e40000100800 */
[----:B------:R-:W-:Y:S02]  /*1b70*/  LEA.HI.X.SX32 R9, R17, R55, 0x1, P0 ;  /* 0x0000003711097211 */ /* 0x000fe400000f0eff */
[----:B------:R1:W-:Y:S04]  /*1b80*/  STL [R1+0x214], R63 ;  /* 0x0002143f01007387 */ /* 0x0003e80000100800 */
[----:B0-----:R0:W4:Y:S04]  /*1b90*/  LDG.E.U16 R65, desc[UR12][R4.64] ;  /* 0x0000000c04417981 */ /* 0x001128000c1e1500 */
[----:B-1----:R1:W4:Y:S01]  /*1ba0*/  LDG.E.U16 R63, desc[UR12][R8.64] ;  /* 0x0000000c083f7981 */ /* 0x002322000c1e1500 */
[----:B------:R-:W-:-:S04]  /*1bb0*/  IMAD R23, R0, 0x2, R17 ;  /* 0x0000000200177824 */ /* 0x000fc800078e0211 */
[----:B------:R-:W-:-:S04]  /*1bc0*/  IMAD R37, R0, 0x2, R23 ;  /* 0x0000000200257824 */ /* 0x000fc800078e0217 */
[----:B------:R-:W-:-:S05]  /*1bd0*/  IMAD R56, R0, 0x2, R37 ;  /* 0x0000000200387824 */ /* 0x000fca00078e0225 */
[----:B------:R-:W-:-:S05]  /*1be0*/  LEA R18, R0, R56, 0x1 ;  /* 0x0000003800127211 */ /* 0x000fca00078e08ff */
[----:B------:R-:W-:-:S04]  /*1bf0*/  IMAD R24, R0, 0x2, R18 ;  /* 0x0000000200187824 */ /* 0x000fc800078e0212 */
[----:B------:R-:W-:-:S04]  /*1c00*/  IMAD R38, R0, 0x2, R24 ;  /* 0x0000000200267824 */ /* 0x000fc800078e0218 */
[----:B------:R-:W-:-:S05]  /*1c10*/  IMAD R60, R0, 0x2, R38 ;  /* 0x00000002003c7824 */ /* 0x000fca00078e0226 */
[----:B------:R-:W-:Y:S02]  /*1c20*/  LEA R11, R0, R60, 0x1 ;  /* 0x0000003c000b7211 */ /* 0x000fe400078e08ff */
[CC--:B------:R-:W-:Y:S02]  /*1c30*/  LEA R6, P0, R23.reuse, R2.reuse, 0x1 ;  /* 0x0000000217067211 */ /* 0x0c0fe400078008ff */
[-C--:B0-----:R-:W-:Y:S01]  /*1c40*/  LEA R4, P1, R56, R2.reuse, 0x1 ;  /* 0x0000000238047211 */ /* 0x081fe200078208ff */
[----:B------:R-:W-:Y:S01]  /*1c50*/  IMAD R25, R0, 0x2, R11 ;  /* 0x0000000200197824 */ /* 0x000fe200078e020b */
[-C--:B------:R-:W-:Y:S02]  /*1c60*/  LEA.HI.X.SX32 R7, R23, R55.reuse, 0x1, P0 ;  /* 0x0000003717077211 */ /* 0x080fe400000f0eff */
[-C--:B------:R-:W-:Y:S01]  /*1c70*/  LEA.HI.X.SX32 R5, R56, R55.reuse, 0x1, P1 ;  /* 0x0000003738057211 */ /* 0x080fe200008f0eff */
[----:B------:R-:W-:Y:S01]  /*1c80*/  IMAD R31, R0, 0x2, R25 ;  /* 0x00000002001f7824 */ /* 0x000fe200078e0219 */
[----:B-1----:R-:W-:Y:S01]  /*1c90*/  LEA R8, P0, R18, R2, 0x1 ;  /* 0x0000000212087211 */ /* 0x002fe200078008ff */
[----:B------:R0:W4:Y:S02]  /*1ca0*/  LDG.E.U16 R69, desc[UR12][R6.64] ;  /* 0x0000000c06457981 */ /* 0x000124000c1e1500 */
[----:B------:R-:W-:Y:S01]  /*1cb0*/  IMAD R12, R0, 0x2, R31 ;  /* 0x00000002000c7824 */ /* 0x000fe200078e021f */
[----:B------:R-:W-:Y:S01]  /*1cc0*/  LEA.HI.X.SX32 R9, R18, R55, 0x1, P0 ;  /* 0x0000003712097211 */ /* 0x000fe200000f0eff */
[----:B------:R1:W4:Y:S03]  /*1cd0*/  LDG.E.U16 R68, desc[UR12][R4.64] ;  /* 0x0000000c04447981 */ /* 0x000326000c1e1500 */
[----:B------:R-:W-:Y:S01]  /*1ce0*/  LEA R3, R0, R12, 0x1 ;  /* 0x0000000c00037211 */ /* 0x000fe200078e08ff */
[----:B------:R-:W-:Y:S01]  /*1cf0*/  STL [R1+0x1a0], R57 ;  /* 0x0001a03901007387 */ /* 0x000fe20000100800 */
[----:B0-----:R-:W-:-:S03]  /*1d00*/  LEA R6, P0, R24, R2, 0x1 ;  /* 0x0000000218067211 */ /* 0x001fc600078008ff */
[----:B------:R0:W-:Y:S01]  /*1d10*/  STL [R1+0x20c], R66 ;  /* 0x00020c4201007387 */ /* 0x0001e20000100800 */
[-C--:B-1----:R-:W-:Y:S02]  /*1d20*/  LEA R4, P1, R60, R2.reuse, 0x1 ;  /* 0x000000023c047211 */ /* 0x082fe400078208ff */
[-C--:B------:R-:W-:Y:S02]  /*1d30*/  LEA.HI.X.SX32 R7, R24, R55.reuse, 0x1, P0 ;  /* 0x0000003718077211 */ /* 0x080fe400000f0eff */
[----:B------:R-:W-:Y:S01]  /*1d40*/  LEA.HI.X.SX32 R5, R60, R55, 0x1, P1 ;  /* 0x000000373c057211 */ /* 0x000fe200008f0eff */
[----:B0-----:R0:W4:Y:S01]  /*1d50*/  LDG.E.U16 R66, desc[UR12][R8.64] ;  /* 0x0000000c08427981 */ /* 0x001122000c1e1500 */
[----:B------:R-:W-:Y:S01]  /*1d60*/  IMAD R26, R0, 0x2, R3 ;  /* 0x00000002001a7824 */ /* 0x000fe200078e0203 */
[----:B0-----:R-:W-:-:S03]  /*1d70*/  LEA R8, P0, R11, R2, 0x1 ;  /* 0x000000020b087211 */ /* 0x001fc600078008ff */
[----:B------:R-:W-:Y:S01]  /*1d80*/  IMAD R32, R0, 0x2, R26 ;  /* 0x0000000200207824 */ /* 0x000fe200078e021a */
[----:B------:R-:W-:-:S03]  /*1d90*/  LEA.HI.X.SX32 R9, R11, R55, 0x1, P0 ;  /* 0x000000370b097211 */ /* 0x000fc600000f0eff */
[----:B------:R-:W-:Y:S01]  /*1da0*/  IMAD R59, R0, 0x2, R32 ;  /* 0x00000002003b7824 */ /* 0x000fe200078e0220 */
[----:B--2---:R0:W-:Y:S04]  /*1db0*/  STL [R1+0x204], R64 ;  /* 0x0002044001007387 */ /* 0x0041e80000100800 */
[----:B0-----:R0:W2:Y:S02]  /*1dc0*/  LDG.E.U16 R64, desc[UR12][R6.64] ;  /* 0x0000000c06407981 */ /* 0x0010a4000c1e1500 */
[----:B0-----:R-:W-:-:S04]  /*1dd0*/  LEA R6, P0, R25, R2, 0x1 ;  /* 0x0000000219067211 */ /* 0x001fc800078008ff */
[----:B------:R-:W-:Y:S01]  /*1de0*/  LEA.HI.X.SX32 R7, R25, R55, 0x1, P0 ;  /* 0x0000003719077211 */ /* 0x000fe200000f0eff */
[----:B---3--:R0:W-:Y:S04]  /*1df0*/  STL [R1+0x198], R62 ;  /* 0x0001983e01007387 */ /* 0x0081e80000100800 */
[----:B0-----:R0:W3:Y:S04]  /*1e00*/  LDG.E.U16 R62, desc[UR12][R4.64] ;  /* 0x0000000c043e7981 */ /* 0x0010e8000c1e1500 */
[----:B-----5:R-:W-:Y:S01]  /*1e10*/  STL [R1+0x1fc], R61 ;  /* 0x0001fc3d01007387 */ /* 0x020fe20000100800 */
[----:B0-----:R-:W-:-:S03]  /*1e20*/  LEA R4, P1, R12, R2, 0x1 ;  /* 0x000000020c047211 */ /* 0x001fc600078208ff */
[----:B----4-:R0:W-:Y:S01]  /*1e30*/  STL [R1+0x1f4], R67 ;  /* 0x0001f44301007387 */ /* 0x0101e20000100800 */
[----:B------:R-:W-:-:S03]  /*1e40*/  LEA.HI.X.SX32 R5, R12, R55, 0x1, P1 ;  /* 0x000000370c057211 */ /* 0x000fc600008f0eff */
[----:B0-----:R0:W4:Y:S04]  /*1e50*/  LDG.E.U16 R67, desc[UR12][R8.64] ;  /* 0x0000000c08437981 */ /* 0x001128000c1e1500 */
[----:B------:R1:W-:Y:S01]  /*1e60*/  STL [R1+0x190], R65 ;  /* 0x0001904101007387 */ /* 0x0003e20000100800 */
[----:B0-----:R-:W-:-:S03]  /*1e70*/  LEA R8, P0, R3, R2, 0x1 ;  /* 0x0000000203087211 */ /* 0x001fc600078008ff */
[----:B------:R0:W-:Y:S01]  /*1e80*/  STL [R1+0x1ec], R63 ;  /* 0x0001ec3f01007387 */ /* 0x0001e20000100800 */
[----:B------:R-:W-:-:S03]  /*1e90*/  LEA.HI.X.SX32 R9, R3, R55, 0x1, P0 ;  /* 0x0000003703097211 */ /* 0x000fc600000f0eff */
[----:B-1----:R1:W5:Y:S04]  /*1ea0*/  LDG.E.U16 R65, desc[UR12][R6.64] ;  /* 0x0000000c06417981 */ /* 0x002368000c1e1500 */
[----:B0-----:R0:W5:Y:S04]  /*1eb0*/  LDG.E.U16 R63, desc[UR12][R4.64] ;  /* 0x0000000c043f7981 */ /* 0x001168000c1e1500 */
[----:B------:R0:W5:Y:S01]  /*1ec0*/  LDG.E.U16 R73, desc[UR12][R8.64] ;  /* 0x0000000c08497981 */ /* 0x000162000c1e1500 */
[-C--:B-1----:R-:W-:Y:S02]  /*1ed0*/  LEA R6, P0, R26, R2.reuse, 0x1 ;  /* 0x000000021a067211 */ /* 0x082fe400078008ff */
[----:B0-----:R-:W-:-:S02]  /*1ee0*/  LEA R4, P1, R59, R2, 0x1 ;  /* 0x000000023b047211 */ /* 0x001fc400078208ff */
[-C--:B------:R-:W-:Y:S02]  /*1ef0*/  LEA.HI.X.SX32 R7, R26, R55.reuse, 0x1, P0 ;  /* 0x000000371a077211 */ /* 0x080fe400000f0eff */
[----:B------:R-:W-:-:S03]  /*1f00*/  LEA.HI.X.SX32 R5, R59, R55, 0x1, P1 ;  /* 0x000000373b057211 */ /* 0x000fc600008f0eff */
[----:B------:R0:W5:Y:S04]  /*1f10*/  LDG.E.U16 R72, desc[UR12][R6.64] ;  /* 0x0000000c06487981 */ /* 0x000168000c1e1500 */
[----:B------:R1:W5:Y:S01]  /*1f20*/  LDG.E.U16 R71, desc[UR12][R4.64] ;  /* 0x0000000c04477981 */ /* 0x000362000c1e1500 */
[----:B------:R-:W-:-:S05]  /*1f30*/  LEA R13, R0, R59, 0x1 ;  /* 0x0000003b000d7211 */ /* 0x000fca00078e08ff */
[----:B------:R-:W-:-:S04]  /*1f40*/  IMAD R19, R0, 0x2, R13 ;  /* 0x0000000200137824 */ /* 0x000fc800078e020d */
[----:B------:R-:W-:-:S04]  /*1f50*/  IMAD R33, R0, 0x2, R19 ;  /* 0x0000000200217824 */ /* 0x000fc800078e0213 */
[----:B------:R-:W-:-:S05]  /*1f60*/  IMAD R58, R0, 0x2, R33 ;  /* 0x00000002003a7824 */ /* 0x000fca00078e0221 */
[----:B------:R-:W-:-:S05]  /*1f70*/  LEA R14, R0, R58, 0x1 ;  /* 0x0000003a000e7211 */ /* 0x000fca00078e08ff */
[----:B------:R-:W-:Y:S01]  /*1f80*/  IMAD R20, R0, 0x2, R14 ;  /* 0x0000000200147824 */ /* 0x000fe200078e020e */
[----:B------:R-:W-:-:S03]  /*1f90*/  LEA R8, P0, R13, R2, 0x1 ;  /* 0x000000020d087211 */ /* 0x000fc600078008ff */
[----:B------:R-:W-:Y:S01]  /*1fa0*/  IMAD R34, R0, 0x2, R20 ;  /* 0x0000000200227824 */ /* 0x000fe200078e0214 */
[----:B------:R-:W-:-:S03]  /*1fb0*/  LEA.HI.X.SX32 R9, R13, R55, 0x1, P0 ;  /* 0x000000370d097211 */ /* 0x000fc600000f0eff */
[----:B------:R-:W-:Y:S01]  /*1fc0*/  IMAD R53, R0, 0x2, R34 ;  /* 0x0000000200357824 */ /* 0x000fe200078e0222 */
[CC--:B0-----:R-:W-:Y:S01]  /*1fd0*/  LEA R6, P0, R19.reuse, R2.reuse, 0x1 ;  /* 0x0000000213067211 */ /* 0x0c1fe200078008ff */
[----:B------:R-:W-:Y:S01]  /*1fe0*/  STL [R1+0x1e4], R69 ;  /* 0x0001e44501007387 */ /* 0x000fe20000100800 */
[----:B-1----:R-:W-:Y:S02]  /*1ff0*/  LEA R4, P1, R58, R2, 0x1 ;  /* 0x000000023a047211 */ /* 0x002fe400078208ff */
[----:B------:R-:W-:Y:S01]  /*2000*/  LEA R52, R0, R53, 0x1 ;  /* 0x0000003500347211 */ /* 0x000fe200078e08ff */
[----:B------:R-:W-:Y:S01]  /*2010*/  STL [R1+0x188], R68 ;  /* 0x0001884401007387 */ /* 0x000fe20000100800 */
[----:B------:R-:W-:-:S03]  /*2020*/  LEA.HI.X.SX32 R7, R19, R55, 0x1, P0 ;  /* 0x0000003713077211 */ /* 0x000fc600000f0eff */
[----:B------:R0:W-:Y:S01]  /*2030*/  STL [R1+0x1dc], R66 ;  /* 0x0001dc4201007387 */ /* 0x0001e20000100800 */
[----:B------:R-:W-:Y:S01]  /*2040*/  IMAD R21, R0, 0x2, R52 ;  /* 0x0000000200157824 */ /* 0x000fe200078e0234 */
[----:B------:R-:W-:Y:S02]  /*2050*/  LEA.HI.X.SX32 R5, R58, R55, 0x1, P1 ;  /* 0x000000373a057211 */ /* 0x000fe400008f0eff */
[----:B0-----:R0:W5:Y:S01]  /*2060*/  LDG.E.U16 R66, desc[UR12][R8.64] ;  /* 0x0000000c08427981 */ /* 0x001162000c1e1500 */
[----:B------:R-:W-:-:S03]  /*2070*/  IMAD R27, R0, 0x2, R21 ;  /* 0x00000002001b7824 */ /* 0x000fc600078e0215 */
[----:B------:R1:W5:Y:S01]  /*2080*/  LDG.E.U16 R59, desc[UR12][R4.64] ;  /* 0x0000000c043b7981 */ /* 0x000362000c1e1500 */
[----:B0-----:R-:W-:-:S04]  /*2090*/  LEA R8, P0, R14, R2, 0x1 ;  /* 0x000000020e087211 */ /* 0x001fc800078008ff */
[-C--:B------:R-:W-:Y:S02]  /*20a0*/  LEA.HI.X.SX32 R9, R14, R55.reuse, 0x1, P0 ;  /* 0x000000370e097211 */ /* 0x080fe400000f0eff */
[C---:B-1----:R-:W-:Y:S01]  /*20b0*/  LEA R4, P1, R53.reuse, R2, 0x1 ;  /* 0x0000000235047211 */ /* 0x042fe200078208ff */
[C---:B------:R-:W-:Y:S02]  /*20c0*/  IMAD R46, R0.reuse, 0x2, R27 ;  /* 0x00000002002e7824 */ /* 0x040fe400078e021b */
[----:B------:R-:W5:Y:S01]  /*20d0*/  LDG.E.U16 R58, desc[UR12][R8.64] ;  /* 0x0000000c083a7981 */ /* 0x000f62000c1e1500 */
[----:B------:R-:W-:Y:S02]  /*20e0*/  LEA.HI.X.SX32 R5, R53, R55, 0x1, P1 ;  /* 0x0000003735057211 */ /* 0x000fe400008f0eff */
[----:B------:R-:W-:Y:S01]  /*20f0*/  LEA R47, R0, R46, 0x1 ;  /* 0x0000002e002f7211 */ /* 0x000fe200078e08ff */
[----:B--2---:R0:W-:Y:S04]  /*2100*/  STL [R1+0x1d4], R64 ;  /* 0x0001d44001007387 */ /* 0x0041e80000100800 */
[----:B0-----:R0:W2:Y:S02]  /*2110*/  LDG.E.U16 R64, desc[UR12][R6.64] ;  /* 0x0000000c06407981 */ /* 0x0010a4000c1e1500 */
[----:B0-----:R-:W-:-:S04]  /*2120*/  LEA R6, P0, R20, R2, 0x1 ;  /* 0x0000000214067211 */ /* 0x001fc800078008ff */
[-C--:B------:R-:W-:Y:S02]  /*2130*/  LEA.HI.X.SX32 R7, R20, R55.reuse, 0x1, P0 ;  /* 0x0000003714077211 */ /* 0x080fe400000f0eff */
[CC--:B------:R-:W-:Y:S01]  /*2140*/  LEA R8, P0, R52.reuse, R2.reuse, 0x1 ;  /* 0x0000000234087211 */ /* 0x0c0fe200078008ff */
[----:B---3--:R-:W-:Y:S03]  /*2150*/  STL [R1+0x180], R62 ;  /* 0x0001803e01007387 */ /* 0x008fe60000100800 */
[----:B------:R-:W-:Y:S01]  /*2160*/  LEA.HI.X.SX32 R9, R52, R55, 0x1, P0 ;  /* 0x0000003734097211 */ /* 0x000fe200000f0eff */
[----:B----4-:R-:W-:Y:S04]  /*2170*/  STL [R1+0x1cc], R67 ;  /* 0x0001cc4301007387 */ /* 0x010fe80000100800 */
[----:B-----5:R0:W-:Y:S04]  /*2180*/  STL [R1+0x1c4], R65 ;  /* 0x0001c44101007387 */ /* 0x0201e80000100800 */
[----:B------:R-:W-:Y:S04]  /*2190*/  STL [R1+0x178], R63 ;  /* 0x0001783f01007387 */ /* 0x000fe80000100800 */
[----:B------:R1:W-:Y:S04]  /*21a0*/  STL [R1+0x1bc], R73 ;  /* 0x0001bc4901007387 */ /* 0x0003e80000100800 */
[----:B0-----:R0:W3:Y:S04]  /*21b0*/  LDG.E.U16 R65, desc[UR12][R6.64] ;  /* 0x0000000c06417981 */ /* 0x0010e8000c1e1500 */
[----:B-1----:R1:W4:Y:S01]  /*21c0*/  LDG.E.U16 R73, desc[UR12][R4.64] ;  /* 0x0000000c04497981 */ /* 0x002322000c1e1500 */
[----:B0-----:R-:W-:-:S03]  /*21d0*/  LEA R6, P0, R21, R2, 0x1 ;  /* 0x0000000215067211 */ /* 0x001fc600078008ff */
[----:B------:R-:W-:Y:S01]  /*21e0*/  STL [R1+0x1b4], R72 ;  /* 0x0001b44801007387 */ /* 0x000fe20000100800 */
[----:B------:R-:W-:-:S03]  /*21f0*/  LEA.HI.X.SX32 R7, R21, R55, 0x1, P0 ;  /* 0x0000003715077211 */ /* 0x000fc600000f0eff */
[----:B------:R0:W-:Y:S01]  /*2200*/  STL [R1+0x170], R71 ;  /* 0x0001704701007387 */ /* 0x0001e20000100800 */
[----:B-1----:R-:W-:-:S03]  /*2210*/  LEA R4, P1, R46, R2, 0x1 ;  /* 0x000000022e047211 */ /* 0x002fc600078208ff */
[----:B------:R-:W5:Y:S01]  /*2220*/  LDG.E.U16 R74, desc[UR12][R6.64] ;  /* 0x0000000c064a7981 */ /* 0x000f62000c1e1500 */
[----:B------:R-:W-:-:S03]  /*2230*/  LEA.HI.X.SX32 R5, R46, R55, 0x1, P1 ;  /* 0x000000372e057211 */ /* 0x000fc600008f0eff */
        /* <DEDUP_REMOVED lines=15> */
[----:B------:R-:W-:Y:S01]  /*2330*/  LEA R10, R0, R51, 0x1 ;  /* 0x00000033000a7211 */ /* 0x000fe200078e08ff */
[----:B------:R-:W-:Y:S01]  /*2340*/  STL [R1+0x1ac], R66 ;  /* 0x0001ac4201007387 */ /* 0x000fe20000100800 */
[----:B------:R-:W-:Y:S02]  /*2350*/  LEA.HI.X.SX32 R5, R54, R55, 0x1, P1 ;  /* 0x0000003736057211 */ /* 0x000fe400008f0eff */
[----:B0-----:R-:W-:Y:S01]  /*2360*/  LEA R8, P0, R50, R2, 0x1 ;  /* 0x0000000232087211 */ /* 0x001fe200078008ff */
[----:B------:R-:W-:-:S03]  /*2370*/  IMAD R16, R0, 0x2, R10 ;  /* 0x0000000200107824 */ /* 0x000fc600078e020a */
[----:B------:R-:W-:Y:S01]  /*2380*/  LEA.HI.X.SX32 R9, R50, R55, 0x1, P0 ;  /* 0x0000003732097211 */ /* 0x000fe200000f0eff */
[----:B------:R-:W-:-:S04]  /*2390*/  IMAD R30, R0, 0x2, R16 ;  /* 0x00000002001e7824 */ /* 0x000fc800078e0210 */
[----:B------:R-:W5:Y:S01]  /*23a0*/  LDG.E.U16 R76, desc[UR12][R8.64] ;  /* 0x0000000c084c7981 */ /* 0x000f62000c1e1500 */
[----:B------:R-:W-:-:S03]  /*23b0*/  IMAD R48, R0, 0x2, R30 ;  /* 0x0000000200307824 */ /* 0x000fc600078e021e */
[----:B--2---:R-:W-:Y:S04]  /*23c0*/  STL [R1+0x1a4], R64 ;  /* 0x0001a44001007387 */ /* 0x004fe80000100800 */
[----:B------:R0:W-:Y:S04]  /*23d0*/  STL [R1+0x168], R59 ;  /* 0x0001683b01007387 */ /* 0x0001e80000100800 */
[----:B------:R1:W-:Y:S04]  /*23e0*/  STL [R1+0x19c], R58 ;  /* 0x00019c3a01007387 */ /* 0x0003e80000100800 */
[----:B0-----:R0:W2:Y:S04]  /*23f0*/  LDG.E.U16 R59, desc[UR12][R6.64] ;  /* 0x0000000c063b7981 */ /* 0x0010a8000c1e1500 */
[----:B-1----:R1:W2:Y:S01]  /*2400*/  LDG.E.U16 R58, desc[UR12][R4.64] ;  /* 0x0000000c043a7981 */ /* 0x0022a2000c1e1500 */
[----:B0-----:R-:W-:-:S02]  /*2410*/  LEA R6, P0, R15, R2, 0x1 ;  /* 0x000000020f067211 */ /* 0x001fc400078008ff */
[-C--:B-1----:R-:W-:Y:S02]  /*2420*/  LEA R4, P1, R51, R2.reuse, 0x1 ;  /* 0x0000000233047211 */ /* 0x082fe400078208ff */
[-C--:B------:R-:W-:Y:S02]  /*2430*/  LEA.HI.X.SX32 R7, R15, R55.reuse, 0x1, P0 ;  /* 0x000000370f077211 */ /* 0x080fe400000f0eff */
[----:B------:R-:W-:Y:S02]  /*2440*/  LEA.HI.X.SX32 R5, R51, R55, 0x1, P1 ;  /* 0x0000003733057211 */ /* 0x000fe400008f0eff */
[----:B------:R-:W-:-:S04]  /*2450*/  LEA R8, P0, R10, R2, 0x1 ;  /* 0x000000020a087211 */ /* 0x000fc800078008ff */
[----:B------:R-:W-:Y:S01]  /*2460*/  LEA.HI.X.SX32 R9, R10, R55, 0x1, P0 ;  /* 0x000000370a097211 */ /* 0x000fe200000f0eff */
[----:B---3--:R-:W-:Y:S04]  /*2470*/  STL [R1+0x194], R65 ;  /* 0x0001944101007387 */ /* 0x008fe80000100800 */
[----:B----4-:R0:W-:Y:S04]  /*2480*/  STL [R1+0x160], R73 ;  /* 0x0001604901007387 */ /* 0x0101e80000100800 */
[----:B0-----:R0:W3:Y:S04]  /*2490*/  LDG.E.U16 R73, desc[UR12][R6.64] ;  /* 0x0000000c06497981 */ /* 0x0010e8000c1e1500 */
[----:B-----5:R1:W-:Y:S01]  /*24a0*/  STL [R1+0x18c], R71 ;  /* 0x00018c4701007387 */ /* 0x0203e20000100800 */
[----:B0-----:R-:W-:-:S04]  /*24b0*/  LEA R6, P0, R16, R2, 0x1 ;  /* 0x0000000210067211 */ /* 0x001fc800078008ff */
[----:B------:R-:W-:Y:S01]  /*24c0*/  LEA.HI.X.SX32 R7, R16, R55, 0x1, P0 ;  /* 0x0000003710077211 */ /* 0x000fe200000f0eff */
[----:B-1----:R0:W4:Y:S04]  /*24d0*/  LDG.E.U16 R71, desc[UR12][R4.64] ;  /* 0x0000000c04477981 */ /* 0x002128000c1e1500 */
[----:B------:R1:W-:Y:S01]  /*24e0*/  STL [R1+0x184], R74 ;  /* 0x0001844a01007387 */ /* 0x0003e20000100800 */
[----:B0-----:R-:W-:-:S03]  /*24f0*/  LEA R4, P1, R48, R2, 0x1 ;  /* 0x0000000230047211 */ /* 0x001fc600078208ff */
[----:B------:R0:W-:Y:S01]  /*2500*/  STL [R1+0x158], R72 ;  /* 0x0001584801007387 */ /* 0x0001e20000100800 */
[----:B------:R-:W-:-:S03]  /*2510*/  LEA.HI.X.SX32 R5, R48, R55, 0x1, P1 ;  /* 0x0000003730057211 */ /* 0x000fc600008f0eff */
[----:B-1----:R1:W5:Y:S04]  /*2520*/  LDG.E.U16 R74, desc[UR12][R8.64] ;  /* 0x0000000c084a7981 */ /* 0x002368000c1e1500 */
[----:B------:R1:W-:Y:S04]  /*2530*/  STL [R1+0x17c], R75 ;  /* 0x00017c4b01007387 */ /* 0x0003e80000100800 */
[----:B0-----:R0:W5:Y:S04]  /*2540*/  LDG.E.U16 R72, desc[UR12][R6.64] ;  /* 0x0000000c06487981 */ /* 0x001168000c1e1500 */
[----:B-1----:R1:W5:Y:S01]  /*2550*/  LDG.E.U16 R75, desc[UR12][R4.64] ;  /* 0x0000000c044b7981 */ /* 0x002362000c1e1500 */
[----:B------:R-:W-:-:S05]  /*2560*/  LEA R49, R0, R48, 0x1 ;  /* 0x0000003000317211 */ /* 0x000fca00078e08ff */
[----:B------:R-:W-:-:S04]  /*2570*/  IMAD R17, R0, 0x2, R49 ;  /* 0x0000000200117824 */ /* 0x000fc800078e0231 */
[----:B------:R-:W-:-:S04]  /*2580*/  IMAD R23, R0, 0x2, R17 ;  /* 0x0000000200177824 */ /* 0x000fc800078e0211 */
[----:B------:R-:W-:Y:S01]  /*2590*/  IMAD R57, R0, 0x2, R23 ;  /* 0x0000000200397824 */ /* 0x000fe200078e0217 */
[----:B------:R-:W-:-:S04]  /*25a0*/  LEA R8, P0, R49, R2, 0x1 ;  /* 0x0000000231087211 */ /* 0x000fc800078008ff */
[C---:B------:R-:W-:Y:S02]  /*25b0*/  LEA R56, R0.reuse, R57, 0x1 ;  /* 0x0000003900387211 */ /* 0x040fe400078e08ff */
[-C--:B------:R-:W-:Y:S02]  /*25c0*/  LEA.HI.X.SX32 R9, R49, R55.reuse, 0x1, P0 ;  /* 0x0000003731097211 */ /* 0x080fe400000f0eff */
[-C--:B0-----:R-:W-:Y:S01]  /*25d0*/  LEA R6, P0, R17, R2.reuse, 0x1 ;  /* 0x0000000211067211 */ /* 0x081fe200078008ff */
[C---:B------:R-:W-:Y:S01]  /*25e0*/  IMAD R18, R0.reuse, 0x2, R56 ;  /* 0x0000000200127824 */ /* 0x040fe200078e0238 */
[----:B-1----:R-:W-:Y:S01]  /*25f0*/  LEA R4, P1, R57, R2, 0x1 ;  /* 0x0000000239047211 */ /* 0x002fe200078208ff */
[----:B------:R0:W5:Y:S01]  /*2600*/  LDG.E.U16 R81, desc[UR12][R8.64] ;  /* 0x0000000c08517981 */ /* 0x000162000c1e1500 */
[-C--:B------:R-:W-:Y:S01]  /*2610*/  LEA.HI.X.SX32 R7, R17, R55.reuse, 0x1, P0 ;  /* 0x0000003711077211 */ /* 0x080fe200000f0eff */
[----:B------:R-:W-:Y:S01]  /*2620*/  IMAD R24, R0, 0x2, R18 ;  /* 0x0000000200187824 */ /* 0x000fe200078e0212 */
[----:B------:R-:W-:-:S03]  /*2630*/  LEA.HI.X.SX32 R5, R57, R55, 0x1, P1 ;  /* 0x0000003739057211 */ /* 0x000fc600008f0eff */
[----:B------:R-:W-:Y:S01]  /*2640*/  IMAD R70, R0, 0x2, R24 ;  /* 0x0000000200467824 */ /* 0x000fe200078e0218 */
[----:B------:R1:W5:Y:S01]  /*2650*/  LDG.E.U16 R79, desc[UR12][R6.64] ;  /* 0x0000000c064f7981 */ /* 0x000362000c1e1500 */
[----:B0-----:R-:W-:-:S03]  /*2660*/  LEA R8, P0, R56, R2, 0x1 ;  /* 0x0000000238087211 */ /* 0x001fc600078008ff */
[----:B------:R-:W-:Y:S02]  /*2670*/  LEA R61, R0, R70, 0x1 ;  /* 0x00000046003d7211 */ /* 0x000fe400078e08ff */
[----:B------:R-:W-:Y:S02]  /*2680*/  LEA.HI.X.SX32 R9, R56, R55, 0x1, P0 ;  /* 0x0000003738097211 */ /* 0x000fe400000f0eff */
[----:B-1----:R-:W-:-:S04]  /*2690*/  LEA R6, P0, R18, R2, 0x1 ;  /* 0x0000000212067211 */ /* 0x002fc800078008ff */
[----:B------:R-:W-:Y:S01]  /*26a0*/  LEA.HI.X.SX32 R7, R18, R55, 0x1, P0 ;  /* 0x0000003712077211 */ /* 0x000fe200000f0eff */
[----:B--2---:R-:W-:Y:S04]  /*26b0*/  STL [R1+0x174], R59 ;  /* 0x0001743b01007387 */ /* 0x004fe80000100800 */
[----:B------:R-:W-:Y:S04]  /*26c0*/  STL [R1+0x150], R58 ;  /* 0x0001503a01007387 */ /* 0x000fe80000100800 */
[----:B------:R0:W-:Y:S04]  /*26d0*/  STL [R1+0x16c], R76 ;  /* 0x00016c4c01007387 */ /* 0x0001e80000100800 */
[----:B0-----:R0:W2:Y:S02]  /*26e0*/  LDG.E.U16 R76, desc[UR12][R4.64] ;  /* 0x0000000c044c7981 */ /* 0x0010a4000c1e1500 */
[----:B0-----:R-:W-:-:S04]  /*26f0*/  LEA R4, P1, R70, R2, 0x1 ;  /* 0x0000000246047211 */ /* 0x001fc800078208ff */
[----:B------:R-:W-:-:S05]  /*2700*/  LEA.HI.X.SX32 R5, R70, R55, 0x1, P1 ;  /* 0x0000003746057211 */ /* 0x000fca00008f0eff */
[----:B------:R-:W2:Y:S04]  /*2710*/  LDG.E.U16 R77, desc[UR12][R4.64] ;  /* 0x0000000c044d7981 */ /* 0x000ea8000c1e1500 */
[----:B---3--:R0:W-:Y:S04]  /*2720*/  STL [R1+0x164], R73 ;  /* 0x0001644901007387 */ /* 0x0081e80000100800 */
[----:B0-----:R0:W3:Y:S02]  /*2730*/  LDG.E.U16 R73, desc[UR12][R8.64] ;  /* 0x0000000c08497981 */ /* 0x0010e4000c1e1500 */
[----:B0-----:R-:W-:-:S02]  /*2740*/  LEA R8, P0, R61, R2, 0x1 ;  /* 0x000000023d087211 */ /* 0x001fc400078008ff */
[----:B----4-:R0:W-:Y:S02]  /*2750*/  STL [R1+0x148], R71 ;  /* 0x0001484701007387 */ /* 0x0101e40000100800 */
[----:B------:R-:W-:Y:S02]  /*2760*/  LEA.HI.X.SX32 R9, R61, R55, 0x1, P0 ;  /* 0x000000373d097211 */ /* 0x000fe400000f0eff */
[----:B0-----:R0:W4:Y:S04]  /*2770*/  LDG.E.U16 R71, desc[UR12][R6.64] ;  /* 0x0000000c06477981 */ /* 0x001128000c1e1500 */
[----:B-----5:R-:W-:Y:S04]  /*2780*/  STL [R1+0x15c], R74 ;  /* 0x00015c4a01007387 */ /* 0x020fe80000100800 */
[----:B------:R-:W-:Y:S04]  /*2790*/  STL [R1+0x154], R72 ;  /* 0x0001544801007387 */ /* 0x000fe80000100800 */
[----:B------:R1:W-:Y:S04]  /*27a0*/  STL [R1+0x140], R75 ;  /* 0x0001404b01007387 */ /* 0x0003e80000100800 */
[----:B-1----:R1:W5:Y:S01]  /*27b0*/  LDG.E.U16 R75, desc[UR12][R8.64] ;  /* 0x0000000c084b7981 */ /* 0x002362000c1e1500 */
[----:B------:R-:W-:-:S04]  /*27c0*/  IMAD R11, R0, 0x2, R61 ;  /* 0x00000002000b7824 */ /* 0x000fc800078e023d */
[----:B------:R-:W-:-:S04]  /*27d0*/  IMAD R25, R0, 0x2, R11 ;  /* 0x0000000200197824 */ /* 0x000fc800078e020b */
[----:B------:R-:W-:-:S05]  /*27e0*/  IMAD R60, R0, 0x2, R25 ;  /* 0x00000002003c7824 */ /* 0x000fca00078e0219 */
[----:B------:R-:W-:-:S05]  /*27f0*/  LEA R3, R0, R60, 0x1 ;  /* 0x0000003c00037211 */ /* 0x000fca00078e08ff */
[----:B------:R-:W-:-:S04]  /*2800*/  IMAD R12, R0, 0x2, R3 ;  /* 0x00000002000c7824 */ /* 0x000fc800078e0203 */
[----:B------:R-:W-:-:S04]  /*2810*/  IMAD R26, R0, 0x2, R12 ;  /* 0x00000002001a7824 */ /* 0x000fc800078e020c */
[----:B------:R-:W-:Y:S01]  /*2820*/  IMAD R69, R0, 0x2, R26 ;  /* 0x0000000200457824 */ /* 0x000fe200078e021a */
[CC--:B0-----:R-:W-:Y:S02]  /*2830*/  LEA R6, P0, R11.reuse, R2.reuse, 0x1 ;  /* 0x000000020b067211 */ /* 0x0c1fe400078008ff */
[-C--:B------:R-:W-:Y:S02]  /*2840*/  LEA R4, P1, R60, R2.reuse, 0x1 ;  /* 0x000000023c047211 */ /* 0x080fe400078208ff */
[----:B------:R-:W-:Y:S02]  /*2850*/  LEA R68, R0, R69, 0x1 ;  /* 0x0000004500447211 */ /* 0x000fe400078e08ff */
[-C--:B------:R-:W-:Y:S02]  /*2860*/  LEA.HI.X.SX32 R7, R11, R55.reuse, 0x1, P0 ;  /* 0x000000370b077211 */ /* 0x080fe400000f0eff */
[-C--:B------:R-:W-:Y:S01]  /*2870*/  LEA.HI.X.SX32 R5, R60, R55.reuse, 0x1, P1 ;  /* 0x000000373c057211 */ /* 0x080fe200008f0eff */
[C---:B------:R-:W-:Y:S01]  /*2880*/  IMAD R13, R0.reuse, 0x2, R68 ;  /* 0x00000002000d7824 */ /* 0x040fe200078e0244 */
[CC--:B-1----:R-:W-:Y:S01]  /*2890*/  LEA R8, P0, R3.reuse, R2.reuse, 0x1 ;  /* 0x0000000203087211 */ /* 0x0c2fe200078008ff */
[----:B------:R0:W5:Y:S02]  /*28a0*/  LDG.E.U16 R80, desc[UR12][R6.64] ;  /* 0x0000000c06507981 */ /* 0x000164000c1e1500 */
[C---:B------:R-:W-:Y:S01]  /*28b0*/  IMAD R19, R0.reuse, 0x2, R13 ;  /* 0x0000000200137824 */ /* 0x040fe200078e020d */
[-C--:B------:R-:W-:Y:S01]  /*28c0*/  LEA.HI.X.SX32 R9, R3, R55.reuse, 0x1, P0 ;  /* 0x0000003703097211 */ /* 0x080fe200000f0eff */
[----:B------:R1:W-:Y:S02]  /*28d0*/  STL [R1+0x14c], R81 ;  /* 0x00014c5101007387 */ /* 0x0003e40000100800 */
[----:B------:R-:W-:Y:S01]  /*28e0*/  IMAD R62, R0, 0x2, R19 ;  /* 0x00000002003e7824 */ /* 0x000fe200078e0213 */
[C---:B0-----:R-:W-:Y:S01]  /*28f0*/  LEA R6, P0, R12.reuse, R2, 0x1 ;  /* 0x000000020c067211 */ /* 0x041fe200078008ff */
[----:B------:R0:W-:Y:S04]  /*2900*/  STL [R1+0x144], R79 ;  /* 0x0001444f01007387 */ /* 0x0001e80000100800 */
[----:B-1----:R1:W5:Y:S01]  /*2910*/  LDG.E.U16 R81, desc[UR12][R4.64] ;  /* 0x0000000c04517981 */ /* 0x002362000c1e1500 */
[----:B------:R-:W-:-:S02]  /*2920*/  LEA.HI.X.SX32 R7, R12, R55, 0x1, P0 ;  /* 0x000000370c077211 */ /* 0x000fc400000f0eff */
[----:B------:R-:W-:Y:S01]  /*2930*/  LEA R67, R0, R62, 0x1 ;  /* 0x0000003e00437211 */ /* 0x000fe200078e08ff */
[----:B0-----:R0:W5:Y:S01]  /*2940*/  LDG.E.U16 R79, desc[UR12][R8.64] ;  /* 0x0000000c084f7981 */ /* 0x001162000c1e1500 */
[----:B-1----:R-:W-:-:S04]  /*2950*/  LEA R4, P1, R69, R2, 0x1 ;  /* 0x0000000245047211 */ /* 0x002fc800078208ff */
[-C--:B------:R-:W-:Y:S02]  /*2960*/  LEA.HI.X.SX32 R5, R69, R55.reuse, 0x1, P1 ;  /* 0x0000003745057211 */ /* 0x080fe400008f0eff */
[----:B0-----:R-:W-:Y:S01]  /*2970*/  LEA R8, P0, R68, R2, 0x1 ;  /* 0x0000000244087211 */ /* 0x001fe200078008ff */
[----:B------:R-:W-:Y:S02]  /*2980*/  IMAD R14, R0, 0x2, R67 ;  /* 0x00000002000e7824 */ /* 0x000fe400078e0243 */
[----:B------:R0:W5:Y:S01]  /*2990*/  LDG.E.U16 R70, desc[UR12][R4.64] ;  /* 0x0000000c04467981 */ /* 0x000162000c1e1500 */
[----:B------:R-:W-:Y:S01]  /*29a0*/  LEA.HI.X.SX32 R9, R68, R55, 0x1, P0 ;  /* 0x0000003744097211 */ /* 0x000fe200000f0eff */
[----:B------:R-:W-:-:S04]  /*29b0*/  IMAD R20, R0, 0x2, R14 ;  /* 0x0000000200147824 */ /* 0x000fc800078e020e */
[----:B------:R-:W5:Y:S01]  /*29c0*/  LDG.E.U16 R68, desc[UR12][R8.64] ;  /* 0x0000000c08447981 */ /* 0x000f62000c1e1500 */
[----:B0-----:R-:W-:-:S04]  /*29d0*/  LEA R4, P1, R62, R2, 0x1 ;  /* 0x000000023e047211 */ /* 0x001fc800078208ff */
[----:B------:R-:W-:Y:S01]  /*29e0*/  LEA.HI.X.SX32 R5, R62, R55, 0x1, P1 ;  /* 0x000000373e057211 */ /* 0x000fe200008f0eff */
[----:B------:R-:W-:Y:S01]  /*29f0*/  IMAD R63, R0, 0x2, R20 ;  /* 0x00000002003f7824 */ /* 0x000fe200078e0214 */
[----:B--2---:R0:W-:Y:S04]  /*2a00*/  STL [R1+0x138], R76 ;  /* 0x0001384c01007387 */ /* 0x0041e80000100800 */
[----:B0-----:R0:W2:Y:S02]  /*2a10*/  LDG.E.U16 R76, desc[UR12][R6.64] ;  /* 0x0000000c064c7981 */ /* 0x0010a4000c1e1500 */
[----:B0-----:R-:W-:-:S04]  /*2a20*/  LEA R6, P0, R13, R2, 0x1 ;  /* 0x000000020d067211 */ /* 0x001fc800078008ff */
[----:B------:R-:W-:Y:S02]  /*2a30*/  LEA.HI.X.SX32 R7, R13, R55, 0x1, P0 ;  /* 0x000000370d077211 */ /* 0x000fe400000f0eff */
[----:B------:R-:W-:-:S04]  /*2a40*/  LEA R8, P0, R67, R2, 0x1 ;  /* 0x0000000243087211 */ /* 0x000fc800078008ff */
[----:B------:R-:W-:-:S05]  /*2a50*/  LEA.HI.X.SX32 R9, R67, R55, 0x1, P0 ;  /* 0x0000003743097211 */ /* 0x000fca00000f0eff */
[----:B------:R-:W2:Y:S04]  /*2a60*/  LDG.E.U16 R69, desc[UR12][R8.64] ;  /* 0x0000000c08457981 */ /* 0x000ea8000c1e1500 */
[----:B---3--:R-:W-:Y:S04]  /*2a70*/  STL [R1+0x13c], R73 ;  /* 0x00013c4901007387 */ /* 0x008fe80000100800 */
[----:B----4-:R-:W-:Y:S04]  /*2a80*/  STL [R1+0x134], R71 ;  /* 0x0001344701007387 */ /* 0x010fe80000100800 */
[----:B------:R0:W-:Y:S04]  /*2a90*/  STL [R1+0x130], R77 ;  /* 0x0001304d01007387 */ /* 0x0001e80000100800 */
[----:B0-----:R0:W3:Y:S04]  /*2aa0*/  LDG.E.U16 R77, desc[UR12][R6.64] ;  /* 0x0000000c064d7981 */ /* 0x0010e8000c1e1500 */
[----:B-----5:R1:W-:Y:S01]  /*2ab0*/  STL [R1+0x12c], R75 ;  /* 0x00012c4b01007387 */ /* 0x0203e20000100800 */
[----:B0-----:R-:W-:-:S03]  /*2ac0*/  LEA R6, P0, R14, R2, 0x1 ;  /* 0x000000020e067211 */ /* 0x001fc600078008ff */
[----:B-1----:R0:W4:Y:S01]  /*2ad0*/  LDG.E.U16 R75, desc[UR12][R4.64] ;  /* 0x0000000c044b7981 */ /* 0x002122000c1e1500 */
[----:B------:R-:W-:-:S05]  /*2ae0*/  LEA.HI.X.SX32 R7, R14, R55, 0x1, P0 ;  /* 0x000000370e077211 */ /* 0x000fca00000f0eff */
[----:B------:R1:W5:Y:S01]  /*2af0*/  LDG.E.U16 R94, desc[UR12][R6.64] ;  /* 0x0000000c065e7981 */ /* 0x000362000c1e1500 */
[----:B0-----:R-:W-:-:S04]  /*2b00*/  LEA R4, P1, R63, R2, 0x1 ;  /* 0x000000023f047211 */ /* 0x001fc800078208ff */
[----:B------:R-:W-:-:S05]  /*2b10*/  LEA.HI.X.SX32 R5, R63, R55, 0x1, P1 ;  /* 0x000000373f057211 */ /* 0x000fca00008f0eff */
[----:B------:R0:W5:Y:S01]  /*2b20*/  LDG.E.U16 R67, desc[UR12][R4.64] ;  /* 0x0000000c04437981 */ /* 0x000162000c1e1500 */
[----:B------:R-:W-:-:S05]  /*2b30*/  LEA R52, R0, R63, 0x1 ;  /* 0x0000003f00347211 */ /* 0x000fca00078e08ff */
[----:B------:R-:W-:Y:S01]  /*2b40*/  IMAD R53, R0, 0x2, R52 ;  /* 0x0000000200357824 */ /* 0x000fe200078e0234 */
[----:B------:R-:W-:-:S03]  /*2b50*/  LEA R8, P0, R52, R2, 0x1 ;  /* 0x0000000234087211 */ /* 0x000fc600078008ff */
[----:B------:R-:W-:Y:S01]  /*2b60*/  IMAD R21, R0, 0x2, R53 ;  /* 0x0000000200157824 */ /* 0x000fe200078e0235 */
[----:B------:R-:W-:-:S03]  /*2b70*/  LEA.HI.X.SX32 R9, R52, R55, 0x1, P0 ;  /* 0x0000003734097211 */ /* 0x000fc600000f0eff */
[C---:B------:R-:W-:Y:S02]  /*2b80*/  IMAD R46, R0.reuse, 0x2, R21 ;  /* 0x00000002002e7824 */ /* 0x040fe400078e0215 */
[----:B------:R-:W5:Y:S03]  /*2b90*/  LDG.E.U16 R93, desc[UR12][R8.64] ;  /* 0x0000000c085d7981 */ /* 0x000f66000c1e1500 */
[----:B------:R-:W-:Y:S02]  /*2ba0*/  LEA R47, R0, R46, 0x1 ;  /* 0x0000002e002f7211 */ /* 0x000fe400078e08ff */
[----:B-1----:R-:W-:-:S03]  /*2bb0*/  LEA R6, P0, R53, R2, 0x1 ;  /* 0x0000000235067211 */ /* 0x002fc600078008ff */
[----:B------:R-:W-:Y:S01]  /*2bc0*/  IMAD R66, R0, 0x2, R47 ;  /* 0x0000000200427824 */ /* 0x000fe200078e022f */
[----:B0-----:R-:W-:-:S03]  /*2bd0*/  LEA R4, P1, R46, R2, 0x1 ;  /* 0x000000022e047211 */ /* 0x001fc600078208ff */
[----:B------:R-:W-:Y:S01]  /*2be0*/  IMAD R22, R0, 0x2, R66 ;  /* 0x0000000200167824 */ /* 0x000fe200078e0242 */
[-C--:B------:R-:W-:Y:S02]  /*2bf0*/  LEA.HI.X.SX32 R7, R53, R55.reuse, 0x1, P0 ;  /* 0x0000003735077211 */ /* 0x080fe400000f0eff */
[-C--:B------:R-:W-:Y:S01]  /*2c00*/  LEA.HI.X.SX32 R5, R46, R55.reuse, 0x1, P1 ;  /* 0x000000372e057211 */ /* 0x080fe200008f0eff */
[----:B------:R-:W-:Y:S01]  /*2c10*/  IMAD R64, R0, 0x2, R22 ;  /* 0x0000000200407824 */ /* 0x000fe200078e0216 */
[C---:B------:R-:W-:Y:S01]  /*2c20*/  LEA R46, P0, R47.reuse, R2, 0x1 ;  /* 0x000000022f2e7211 */ /* 0x040fe200078008ff */
[----:B------:R-:W-:Y:S04]  /*2c30*/  STL [R1+0x128], R80 ;  /* 0x0001285001007387 */ /* 0x000fe80000100800 */
[----:B------:R-:W-:Y:S01]  /*2c40*/  STL [R1+0x124], R81 ;  /* 0x0001245101007387 */ /* 0x000fe20000100800 */
[----:B------:R-:W-:-:S03]  /*2c50*/  LEA.HI.X.SX32 R47, R47, R55, 0x1, P0 ;  /* 0x000000372f2f7211 */ /* 0x000fc600000f0eff */
[----:B------:R0:W-:Y:S01]  /*2c60*/  STL [R1+0x120], R79 ;  /* 0x0001204f01007387 */ /* 0x0001e20000100800 */
[----:B------:R-:W-:-:S03]  /*2c70*/  LEA R50, R0, R64, 0x1 ;  /* 0x0000004000327211 */ /* 0x000fc600078e08ff */
[----:B0-----:R0:W5:Y:S02]  /*2c80*/  LDG.E.U16 R79, desc[UR12][R6.64] ;  /* 0x0000000c064f7981 */ /* 0x001164000c1e1500 */
[----:B------:R-:W-:Y:S01]  /*2c90*/  IMAD R65, R0, 0x2, R50 ;  /* 0x0000000200417824 */ /* 0x000fe200078e0232 */
[----:B0-----:R-:W-:-:S04]  /*2ca0*/  LEA R6, P0, R66, R2, 0x1 ;  /* 0x0000000242067211 */ /* 0x001fc800078008ff */
[----:B------:R-:W-:-:S05]  /*2cb0*/  LEA.HI.X.SX32 R7, R66, R55, 0x1, P0 ;  /* 0x0000003742077211 */ /* 0x000fca00000f0eff */
[----:B------:R-:W5:Y:S04]  /*2cc0*/  LDG.E.U16 R89, desc[UR12][R6.64] ;  /* 0x0000000c06597981 */ /* 0x000f68000c1e1500 */
[----:B--2---:R-:W-:Y:S04]  /*2cd0*/  STL [R1+0x11c], R76 ;  /* 0x00011c4c01007387 */ /* 0x004fe80000100800 */
[----:B------:R-:W-:Y:S04]  /*2ce0*/  STL [R1+0x118], R70 ;  /* 0x0001184601007387 */ /* 0x000fe80000100800 */
[----:B------:R0:W-:Y:S04]  /*2cf0*/  STL [R1+0x114], R68 ;  /* 0x0001144401007387 */ /* 0x0001e80000100800 */
[----:B0-----:R0:W2:Y:S02]  /*2d00*/  LDG.E.U16 R68, desc[UR12][R4.64] ;  /* 0x0000000c04447981 */ /* 0x0010a4000c1e1500 */
[----:B0-----:R-:W-:-:S04]  /*2d10*/  LEA R4, P1, R64, R2, 0x1 ;  /* 0x0000000240047211 */ /* 0x001fc800078208ff */
[----:B------:R-:W-:Y:S01]  /*2d20*/  LEA.HI.X.SX32 R5, R64, R55, 0x1, P1 ;  /* 0x0000003740057211 */ /* 0x000fe200008f0eff */
[----:B---3--:R-:W-:Y:S04]  /*2d30*/  STL [R1+0x110], R77 ;  /* 0x0001104d01007387 */ /* 0x008fe80000100800 */
[----:B----4-:R0:W-:Y:S04]  /*2d40*/  STL [R1+0x10c], R75 ;  /* 0x00010c4b01007387 */ /* 0x0101e80000100800 */
[----:B0-----:R0:W3:Y:S02]  /*2d50*/  LDG.E.U16 R75, desc[UR12][R46.64] ;  /* 0x0000000c2e4b7981 */ /* 0x0010e4000c1e1500 */
[----:B0-----:R-:W-:-:S04]  /*2d60*/  LEA R46, P0, R50, R2, 0x1 ;  /* 0x00000002322e7211 */ /* 0x001fc800078008ff */
[-C--:B------:R-:W-:Y:S02]  /*2d70*/  LEA.HI.X.SX32 R47, R50, R55.reuse, 0x1, P0 ;  /* 0x00000037322f7211 */ /* 0x080fe400000f0eff */
[C---:B------:R-:W-:Y:S01]  /*2d80*/  LEA R6, P0, R65.reuse, R2, 0x1 ;  /* 0x0000000241067211 */ /* 0x040fe200078008ff */
[----:B------:R0:W-:Y:S03]  /*2d90*/  STL [R1+0x108], R69 ;  /* 0x0001084501007387 */ /* 0x0001e60000100800 */
[----:B------:R-:W-:Y:S01]  /*2da0*/  LEA.HI.X.SX32 R7, R65, R55, 0x1, P0 ;  /* 0x0000003741077211 */ /* 0x000fe200000f0eff */
[----:B-----5:R-:W-:Y:S04]  /*2db0*/  STL [R1+0x104], R94 ;  /* 0x0001045e01007387 */ /* 0x020fe80000100800 */
[----:B------:R1:W-:Y:S04]  /*2dc0*/  STL [R1+0x100], R67 ;  /* 0x0001004301007387 */ /* 0x0003e80000100800 */
[----:B0-----:R-:W4:Y:S04]  /*2dd0*/  LDG.E.U16 R69, desc[UR12][R4.64] ;  /* 0x0000000c04457981 */ /* 0x001f28000c1e1500 */
[----:B------:R-:W5:Y:S04]  /*2de0*/  LDG.E.U16 R95, desc[UR12][R6.64] ;  /* 0x0000000c065f7981 */ /* 0x000f68000c1e1500 */
[----:B-1----:R0:W5:Y:S01]  /*2df0*/  LDG.E.U16 R67, desc[UR12][R46.64] ;  /* 0x0000000c2e437981 */ /* 0x002162000c1e1500 */
[----:B------:R-:W-:-:S04]  /*2e00*/  IMAD R15, R0, 0x2, R65 ;  /* 0x00000002000f7824 */ /* 0x000fc800078e0241 */
[----:B------:R-:W-:-:S05]  /*2e10*/  IMAD R54, R0, 0x2, R15 ;  /* 0x0000000200367824 */ /* 0x000fca00078e020f */
[----:B------:R-:W-:-:S04]  /*2e20*/  LEA R51, R0, R54, 0x1 ;  /* 0x0000003600337211 */ /* 0x000fc800078e08ff */
[CC--:B0-----:R-:W-:Y:S01]  /*2e30*/  LEA R46, P0, R51.reuse, R2.reuse, 0x1 ;  /* 0x00000002332e7211 */ /* 0x0c1fe200078008ff */
[----:B------:R-:W-:Y:S01]  /*2e40*/  IMAD R10, R0, 0x2, R51 ;  /* 0x00000002000a7824 */ /* 0x000fe200078e0233 */
[-C--:B------:R-:W-:Y:S02]  /*2e50*/  LEA R4, P1, R54, R2.reuse, 0x1 ;  /* 0x0000000236047211 */ /* 0x080fe400078208ff */
[-C--:B------:R-:W-:Y:S02]  /*2e60*/  LEA.HI.X.SX32 R47, R51, R55.reuse, 0x1, P0 ;  /* 0x00000037332f7211 */ /* 0x080fe400000f0eff */
[----:B------:R-:W-:Y:S02]  /*2e70*/  LEA R6, P0, R10, R2, 0x1 ;  /* 0x000000020a067211 */ /* 0x000fe400078008ff */
[-C--:B------:R-:W-:Y:S01]  /*2e80*/  LEA.HI.X.SX32 R5, R54, R55.reuse, 0x1, P1 ;  /* 0x0000003736057211 */ /* 0x080fe200008f0eff */
[----:B------:R-:W-:Y:S01]  /*2e90*/  IMAD R16, R0, 0x2, R10 ;  /* 0x0000000200107824 */ /* 0x000fe200078e020a */
[----:B------:R-:W-:Y:S01]  /*2ea0*/  LEA.HI.X.SX32 R7, R10, R55, 0x1, P0 ;  /* 0x000000370a077211 */ /* 0x000fe200000f0eff */
[----:B------:R0:W-:Y:S02]  /*2eb0*/  STL [R1+0xfc], R93 ;  /* 0x0000fc5d01007387 */ /* 0x0001e40000100800 */
[----:B------:R-:W-:-:S02]  /*2ec0*/  IMAD R48, R0, 0x2, R16 ;  /* 0x0000000200307824 */ /* 0x000fc400078e0210 */
[----:B------:R-:W5:Y:S04]  /*2ed0*/  LDG.E.U16 R98, desc[UR12][R46.64] ;  /* 0x0000000c2e627981 */ /* 0x000f68000c1e1500 */
[----:B------:R-:W5:Y:S04]  /*2ee0*/  LDG.E.U16 R96, desc[UR12][R6.64] ;  /* 0x0000000c06607981 */ /* 0x000f68000c1e1500 */
[----:B0-----:R0:W5:Y:S01]  /*2ef0*/  LDG.E.U16 R93, desc[UR12][R4.64] ;  /* 0x0000000c045d7981 */ /* 0x001162000c1e1500 */
[----:B------:R-:W-:-:S05]  /*2f00*/  LEA R49, R0, R48, 0x1 ;  /* 0x0000003000317211 */ /* 0x000fca00078e08ff */
[----:B------:R-:W-:Y:S01]  /*2f10*/  IMAD R59, R0, 0x2, R49 ;  /* 0x00000002003b7824 */ /* 0x000fe200078e0231 */
[----:B0-----:R-:W-:-:S03]  /*2f20*/  LEA R4, P1, R48, R2, 0x1 ;  /* 0x0000000230047211 */ /* 0x001fc600078208ff */
[----:B------:R-:W-:Y:S01]  /*2f30*/  IMAD R17, R0, 0x2, R59 ;  /* 0x0000000200117824 */ /* 0x000fe200078e023b */
[----:B------:R-:W-:-:S03]  /*2f40*/  LEA.HI.X.SX32 R5, R48, R55, 0x1, P1 ;  /* 0x0000003730057211 */ /* 0x000fc600008f0eff */
[----:B------:R-:W-:Y:S01]  /*2f50*/  IMAD R58, R0, 0x2, R17 ;  /* 0x00000002003a7824 */ /* 0x000fe200078e0211 */
[----:B------:R-:W-:-:S04]  /*2f60*/  LEA R48, P0, R49, R2, 0x1 ;  /* 0x0000000231307211 */ /* 0x000fc800078008ff */
[-C--:B------:R-:W-:Y:S02]  /*2f70*/  LEA.HI.X.SX32 R49, R49, R55.reuse, 0x1, P0 ;  /* 0x0000003731317211 */ /* 0x080fe400000f0eff */
[CC--:B------:R-:W-:Y:S02]  /*2f80*/  LEA R46, P0, R59.reuse, R2.reuse, 0x1 ;  /* 0x000000023b2e7211 */ /* 0x0c0fe400078008ff */
[----:B------:R-:W-:Y:S01]  /*2f90*/  LEA R6, P1, R58, R2, 0x1 ;  /* 0x000000023a067211 */ /* 0x000fe200078208ff */
[----:B------:R0:W-:Y:S01]  /*2fa0*/  STL [R1+0xf8], R79 ;  /* 0x0000f84f01007387 */ /* 0x0001e20000100800 */
[----:B------:R-:W-:Y:S02]  /*2fb0*/  LEA R56, R0, R58, 0x1 ;  /* 0x0000003a00387211 */ /* 0x000fe400078e08ff */
[-C--:B------:R-:W-:Y:S01]  /*2fc0*/  LEA.HI.X.SX32 R47, R59, R55.reuse, 0x1, P0 ;  /* 0x000000373b2f7211 */ /* 0x080fe200000f0eff */
[----:B------:R-:W5:Y:S01]  /*2fd0*/  LDG.E.U16 R94, desc[UR12][R48.64] ;  /* 0x0000000c305e7981 */ /* 0x000f62000c1e1500 */
[----:B------:R-:W-:-:S02]  /*2fe0*/  LEA.HI.X.SX32 R7, R58, R55, 0x1, P1 ;  /* 0x000000373a077211 */ /* 0x000fc400008f0eff */
[C---:B------:R-:W-:Y:S01]  /*2ff0*/  LEA R58, P0, R56.reuse, R2, 0x1 ;  /* 0x00000002383a7211 */ /* 0x040fe200078008ff */
[----:B------:R1:W5:Y:S03]  /*3000*/  LDG.E.U16 R97, desc[UR12][R46.64] ;  /* 0x0000000c2e617981 */ /* 0x000366000c1e1500 */
[----:B------:R-:W-:Y:S01]  /*3010*/  LEA.HI.X.SX32 R59, R56, R55, 0x1, P0 ;  /* 0x00000037383b7211 */ /* 0x000fe200000f0eff */
[----:B0-----:R-:W5:Y:S04]  /*3020*/  LDG.E.U16 R79, desc[UR12][R4.64] ;  /* 0x0000000c044f7981 */ /* 0x001f68000c1e1500 */
[----:B--2---:R-:W-:Y:S04]  /*3030*/  STL [R1+0xf4], R68 ;  /* 0x0000f44401007387 */ /* 0x004fe80000100800 */
[----:B---3--:R-:W-:Y:S04]  /*3040*/  STL [R1+0xf0], R75 ;  /* 0x0000f04b01007387 */ /* 0x008fe80000100800 */
[----:B------:R0:W-:Y:S04]  /*3050*/  STL [R1+0xec], R89 ;  /* 0x0000ec5901007387 */ /* 0x0001e80000100800 */
[----:B0-----:R-:W2:Y:S04]  /*3060*/  LDG.E.U16 R89, desc[UR12][R6.64] ;  /* 0x0000000c06597981 */ /* 0x001ea8000c1e1500 */
[----:B----4-:R-:W-:Y:S04]  /*3070*/  STL [R1+0xe8], R69 ;  /* 0x0000e84501007387 */ /* 0x010fe80000100800 */
[----:B-----5:R-:W-:Y:S04]  /*3080*/  STL [R1+0xe4], R67 ;  /* 0x0000e44301007387 */ /* 0x020fe80000100800 */
[----:B------:R0:W-:Y:S04]  /*3090*/  STL [R1+0xe0], R95 ;  /* 0x0000e05f01007387 */ /* 0x0001e80000100800 */
[----:B0-----:R0:W3:Y:S01]  /*30a0*/  LDG.E.U16 R95, desc[UR12][R58.64] ;  /* 0x0000000c3a5f7981 */ /* 0x0010e2000c1e1500 */
[----:B------:R-:W-:-:S04]  /*30b0*/  IMAD R57, R0, 0x2, R56 ;  /* 0x0000000200397824 */ /* 0x000fc800078e0238 */
[----:B------:R-:W-:-:S04]  /*30c0*/  IMAD R18, R0, 0x2, R57 ;  /* 0x0000000200127824 */ /* 0x000fc800078e0239 */
[----:B------:R-:W-:Y:S01]  /*30d0*/  IMAD R78, R0, 0x2, R18 ;  /* 0x00000002004e7824 */ /* 0x000fe200078e0212 */
[----:B------:R-:W-:-:S04]  /*30e0*/  LEA R56, P0, R57, R2, 0x1 ;  /* 0x0000000239387211 */ /* 0x000fc800078008ff */
[----:B------:R-:W-:Y:S02]  /*30f0*/  LEA R74, R0, R78, 0x1 ;  /* 0x0000004e004a7211 */ /* 0x000fe400078e08ff */
[----:B-1----:R-:W-:-:S03]  /*3100*/  LEA R46, P1, R78, R2, 0x1 ;  /* 0x000000024e2e7211 */ /* 0x002fc600078208ff */
[----:B------:R-:W-:Y:S01]  /*3110*/  IMAD R72, R0, 0x2, R74 ;  /* 0x0000000200487824 */ /* 0x000fe200078e024a */
[-C--:B------:R-:W-:Y:S02]  /*3120*/  LEA.HI.X.SX32 R57, R57, R55.reuse, 0x1, P0 ;  /* 0x0000003739397211 */ /* 0x080fe400000f0eff */
[----:B0-----:R-:W-:Y:S01]  /*3130*/  LEA R58, P0, R74, R2, 0x1 ;  /* 0x000000024a3a7211 */ /* 0x001fe200078008ff */
[----:B------:R-:W-:Y:S01]  /*3140*/  IMAD R11, R0, 0x2, R72 ;  /* 0x00000002000b7824 */ /* 0x000fe200078e0248 */
[-C--:B------:R-:W-:Y:S02]  /*3150*/  LEA.HI.X.SX32 R47, R78, R55.reuse, 0x1, P1 ;  /* 0x000000374e2f7211 */ /* 0x080fe400008f0eff */
[----:B------:R-:W-:Y:S01]  /*3160*/  LEA.HI.X.SX32 R59, R74, R55, 0x1, P0 ;  /* 0x000000374a3b7211 */ /* 0x000fe200000f0eff */
[C---:B------:R-:W-:Y:S01]  /*3170*/  IMAD R60, R0.reuse, 0x2, R11 ;  /* 0x00000002003c7824 */ /* 0x040fe200078e020b */
[----:B------:R0:W-:Y:S04]  /*3180*/  STL [R1+0xdc], R93 ;  /* 0x0000dc5d01007387 */ /* 0x0001e80000100800 */
[----:B------:R-:W-:Y:S01]  /*3190*/  STL [R1+0xd8], R98 ;  /* 0x0000d86201007387 */ /* 0x000fe20000100800 */
[----:B------:R-:W-:-:S03]  /*31a0*/  LEA R61, R0, R60, 0x1 ;  /* 0x0000003c003d7211 */ /* 0x000fc600078e08ff */
[----:B------:R-:W4:Y:S04]  /*31b0*/  LDG.E.U16 R4, desc[UR12][R46.64] ;  /* 0x0000000c2e047981 */ /* 0x000f28000c1e1500 */
[----:B0-----:R0:W5:Y:S04]  /*31c0*/  LDG.E.U16 R93, desc[UR12][R56.64] ;  /* 0x0000000c385d7981 */ /* 0x001168000c1e1500 */
[----:B------:R1:W-:Y:S01]  /*31d0*/  STL [R1+0xd4], R96 ;  /* 0x0000d46001007387 */ /* 0x0003e20000100800 */
[----:B------:R-:W-:-:S03]  /*31e0*/  IMAD R3, R0, 0x2, R61 ;  /* 0x0000000200037824 */ /* 0x000fc600078e023d */
[----:B-1----:R1:W4:Y:S01]  /*31f0*/  LDG.E.U16 R96, desc[UR12][R58.64] ;  /* 0x0000000c3a607981 */ /* 0x002322000c1e1500 */
[-C--:B0-----:R-:W-:Y:S01]  /*3200*/  LEA R56, P0, R72, R2.reuse, 0x1 ;  /* 0x0000000248387211 */ /* 0x081fe200078008ff */
[----:B------:R-:W-:Y:S01]  /*3210*/  IMAD R12, R0, 0x2, R3 ;  /* 0x00000002000c7824 */ /* 0x000fe200078e0203 */
[-C--:B------:R-:W-:Y:S02]  /*3220*/  LEA R46, P1, R60, R2.reuse, 0x1 ;  /* 0x000000023c2e7211 */ /* 0x080fe400078208ff */
[-C--:B------:R-:W-:Y:S01]  /*3230*/  LEA.HI.X.SX32 R57, R72, R55.reuse, 0x1, P0 ;  /* 0x0000003748397211 */ /* 0x080fe200000f0eff */
[----:B------:R-:W-:Y:S01]  /*3240*/  IMAD R85, R0, 0x2, R12 ;  /* 0x0000000200557824 */ /* 0x000fe200078e020c */
[----:B------:R-:W-:Y:S02]  /*3250*/  LEA.HI.X.SX32 R47, R60, R55, 0x1, P1 ;  /* 0x000000373c2f7211 */ /* 0x000fe400008f0eff */
[----:B------:R-:W-:Y:S01]  /*3260*/  LEA R60, P0, R61, R2, 0x1 ;  /* 0x000000023d3c7211 */ /* 0x000fe200078008ff */
[----:B------:R0:W4:Y:S01]  /*3270*/  LDG.E.U16 R100, desc[UR12][R56.64] ;  /* 0x0000000c38647981 */ /* 0x000122000c1e1500 */
[----:B------:R-:W-:-:S02]  /*3280*/  LEA R73, R0, R85, 0x1 ;  /* 0x0000005500497211 */ /* 0x000fc400078e08ff */
[-C--:B------:R-:W-:Y:S02]  /*3290*/  LEA.HI.X.SX32 R61, R61, R55.reuse, 0x1, P0 ;  /* 0x000000373d3d7211 */ /* 0x080fe400000f0eff */
[CC--:B-1----:R-:W-:Y:S01]  /*32a0*/  LEA R58, P0, R3.reuse, R2.reuse, 0x1 ;  /* 0x00000002033a7211 */ /* 0x0c2fe200078008ff */
[----:B------:R-:W-:Y:S02]  /*32b0*/  IMAD R71, R0, 0x2, R73 ;  /* 0x0000000200477824 */ /* 0x000fe400078e0249 */
[----:B------:R1:W4:Y:S01]  /*32c0*/  LDG.E.U16 R99, desc[UR12][R60.64] ;  /* 0x0000000c3c637981 */ /* 0x000322000c1e1500 */
[----:B------:R-:W-:Y:S02]  /*32d0*/  LEA.HI.X.SX32 R59, R3, R55, 0x1, P0 ;  /* 0x00000037033b7211 */ /* 0x000fe400000f0eff */
[-C--:B0-----:R-:W-:Y:S01]  /*32e0*/  LEA R56, P1, R85, R2.reuse, 0x1 ;  /* 0x0000000255387211 */ /* 0x081fe200078208ff */
[----:B------:R-:W-:Y:S04]  /*32f0*/  STL [R1+0xd0], R79 ;  /* 0x0000d04f01007387 */ /* 0x000fe80000100800 */
[----:B------:R0:W4:Y:S01]  /*3300*/  LDG.E.U16 R98, desc[UR12][R58.64] ;  /* 0x0000000c3a627981 */ /* 0x000122000c1e1500 */
[----:B-1----:R-:W-:-:S03]  /*3310*/  LEA R60, P0, R73, R2, 0x1 ;  /* 0x00000002493c7211 */ /* 0x002fc600078008ff */
[----:B------:R1:W-:Y:S01]  /*3320*/  STL [R1+0xcc], R94 ;  /* 0x0000cc5e01007387 */ /* 0x0003e20000100800 */
[-C--:B------:R-:W-:Y:S02]  /*3330*/  LEA.HI.X.SX32 R61, R73, R55.reuse, 0x1, P0 ;  /* 0x00000037493d7211 */ /* 0x080fe400000f0eff */
[-C--:B------:R-:W-:Y:S02]  /*3340*/  LEA.HI.X.SX32 R57, R85, R55.reuse, 0x1, P1 ;  /* 0x0000003755397211 */ /* 0x080fe400008f0eff */
[C---:B0-----:R-:W-:Y:S01]  /*3350*/  LEA R58, P0, R71.reuse, R2, 0x1 ;  /* 0x00000002473a7211 */ /* 0x041fe200078008ff */
[----:B------:R0:W-:Y:S04]  /*3360*/  STL [R1+0xc8], R97 ;  /* 0x0000c86101007387 */ /* 0x0001e80000100800 */
[----:B-1----:R-:W4:Y:S01]  /*3370*/  LDG.E.U16 R94, desc[UR12][R46.64] ;  /* 0x0000000c2e5e7981 */ /* 0x002f22000c1e1500 */
[----:B------:R-:W-:-:S03]  /*3380*/  LEA.HI.X.SX32 R59, R71, R55, 0x1, P0 ;  /* 0x00000037473b7211 */ /* 0x000fc600000f0eff */
[----:B------:R-:W4:Y:S04]  /*3390*/  LDG.E.U16 R85, desc[UR12][R60.64] ;  /* 0x0000000c3c557981 */ /* 0x000f28000c1e1500 */
[----:B0-----:R-:W4:Y:S04]  /*33a0*/  LDG.E.U16 R97, desc[UR12][R58.64] ;  /* 0x0000000c3a617981 */ /* 0x001f28000c1e1500 */
[----:B--2---:R-:W-:Y:S04]  /*33b0*/  STL [R1+0xc4], R89 ;  /* 0x0000c45901007387 */ /* 0x004fe80000100800 */
[----:B---3--:R0:W-:Y:S04]  /*33c0*/  STL [R1+0xc0], R95 ;  /* 0x0000c05f01007387 */ /* 0x0081e80000100800 */
[----:B0-----:R0:W2:Y:S01]  /*33d0*/  LDG.E.U16 R95, desc[UR12][R56.64] ;  /* 0x0000000c385f7981 */ /* 0x0010a2000c1e1500 */
        /* <DEDUP_REMOVED lines=23> */
[----:B------:R-:W-:-:S04]  /*3550*/  LEA.HI.X.SX32 R57, R62, R55, 0x1, P1 ;  /* 0x000000373e397211 */ /* 0x000fc800008f0eff */
[C---:B------:R-:W-:Y:S01]  /*3560*/  LEA R75, R0.reuse, R68, 0x1 ;  /* 0x00000044004b7211 */ /* 0x040fe200078e08ff */
[----:B-----5:R-:W-:Y:S04]  /*3570*/  STL [R1+0xbc], R93 ;  /* 0x0000bc5d01007387 */ /* 0x020fe80000100800 */
[C---:B------:R-:W-:Y:S01]  /*3580*/  IMAD R54, R0.reuse, 0x2, R75 ;  /* 0x0000000200367824 */ /* 0x040fe200078e024b */
[----:B----4-:R-:W-:Y:S04]  /*3590*/  STL [R1+0xb8], R4 ;  /* 0x0000b80401007387 */ /* 0x010fe80000100800 */
[----:B------:R0:W-:Y:S01]  /*35a0*/  STL [R1+0xb4], R96 ;  /* 0x0000b46001007387 */ /* 0x0001e20000100800 */
[----:B------:R-:W-:Y:S01]  /*35b0*/  IMAD R5, R0, 0x2, R54 ;  /* 0x0000000200057824 */ /* 0x000fe200078e0236 */
[----:B------:R-:W-:-:S02]  /*35c0*/  LEA R62, P0, R63, R2, 0x1 ;  /* 0x000000023f3e7211 */ /* 0x000fc400078008ff */
[----:B0-----:R-:W3:Y:S01]  /*35d0*/  LDG.E.U16 R96, desc[UR12][R56.64] ;  /* 0x0000000c38607981 */ /* 0x001ee2000c1e1500 */
[----:B------:R-:W-:Y:S01]  /*35e0*/  IMAD R69, R0, 0x2, R5 ;  /* 0x0000000200457824 */ /* 0x000fe200078e0205 */
[----:B------:R-:W-:Y:S02]  /*35f0*/  LEA.HI.X.SX32 R63, R63, R55, 0x1, P0 ;  /* 0x000000373f3f7211 */ /* 0x000fe400000f0eff */
[-C--:B------:R-:W-:Y:S02]  /*3600*/  LEA R60, P0, R70, R2.reuse, 0x1 ;  /* 0x00000002463c7211 */ /* 0x080fe400078008ff */
[----:B------:R-:W-:Y:S01]  /*3610*/  LEA R67, R0, R69, 0x1 ;  /* 0x0000004500437211 */ /* 0x000fe200078e08ff */
[----:B------:R0:W4:Y:S01]  /*3620*/  LDG.E.U16 R103, desc[UR12][R62.64] ;  /* 0x0000000c3e677981 */ /* 0x000122000c1e1500 */
[----:B------:R-:W-:Y:S02]  /*3630*/  LEA R58, P1, R64, R2, 0x1 ;  /* 0x00000002403a7211 */ /* 0x000fe400078208ff */
[-C--:B------:R-:W-:Y:S01]  /*3640*/  LEA.HI.X.SX32 R61, R70, R55.reuse, 0x1, P0 ;  /* 0x00000037463d7211 */ /* 0x080fe200000f0eff */
[----:B------:R-:W-:Y:S01]  /*3650*/  IMAD R49, R0, 0x2, R67 ;  /* 0x0000000200317824 */ /* 0x000fe200078e0243 */
[----:B------:R-:W-:-:S02]  /*3660*/  LEA.HI.X.SX32 R59, R64, R55, 0x1, P1 ;  /* 0x00000037403b7211 */ /* 0x000fc400008f0eff */
[CC--:B------:R-:W-:Y:S01]  /*3670*/  LEA R64, P0, R65.reuse, R2.reuse, 0x1 ;  /* 0x0000000241407211 */ /* 0x0c0fe200078008ff */
[C---:B------:R-:W-:Y:S01]  /*3680*/  IMAD R6, R0.reuse, 0x2, R49 ;  /* 0x0000000200067824 */ /* 0x040fe200078e0231 */
[----:B------:R1:W5:Y:S02]  /*3690*/  LDG.E.U16 R102, desc[UR12][R60.64] ;  /* 0x0000000c3c667981 */ /* 0x000364000c1e1500 */
[-C--:B------:R-:W-:Y:S01]  /*36a0*/  LEA.HI.X.SX32 R65, R65, R55.reuse, 0x1, P0 ;  /* 0x0000003741417211 */ /* 0x080fe200000f0eff */
[----:B------:R-:W-:Y:S01]  /*36b0*/  IMAD R78, R0, 0x2, R6 ;  /* 0x00000002004e7824 */ /* 0x000fe200078e0206 */
[----:B------:R-:W4:Y:S01]  /*36c0*/  LDG.E.U16 R101, desc[UR12][R58.64] ;  /* 0x0000000c3a657981 */ /* 0x000f22000c1e1500 */
[CC--:B0-----:R-:W-:Y:S02]  /*36d0*/  LEA R62, P1, R69.reuse, R2.reuse, 0x1 ;  /* 0x00000002453e7211 */ /* 0x0c1fe400078208ff */
[----:B-1----:R-:W-:Y:S01]  /*36e0*/  LEA R60, P0, R68, R2, 0x1 ;  /* 0x00000002443c7211 */ /* 0x002fe200078008ff */
[----:B------:R0:W-:Y:S01]  /*36f0*/  STL [R1+0xb0], R100 ;  /* 0x0000b06401007387 */ /* 0x0001e20000100800 */
[----:B------:R-:W-:-:S02]  /*3700*/  LEA.HI.X.SX32 R63, R69, R55, 0x1, P1 ;  /* 0x00000037453f7211 */ /* 0x000fc400008f0eff */
[----:B------:R-:W-:Y:S01]  /*3710*/  LEA.HI.X.SX32 R61, R68, R55, 0x1, P0 ;  /* 0x00000037443d7211 */ /* 0x000fe200000f0eff */
[----:B------:R-:W-:Y:S04]  /*3720*/  STL [R1+0xac], R94 ;  /* 0x0000ac5e01007387 */ /* 0x000fe80000100800 */
[----:B0-----:R0:W5:Y:S04]  /*3730*/  LDG.E.U16 R100, desc[UR12][R64.64] ;  /* 0x0000000c40647981 */ /* 0x001168000c1e1500 */
[----:B------:R1:W-:Y:S01]  /*3740*/  STL [R1+0xa8], R99 ;  /* 0x0000a86301007387 */ /* 0x0003e20000100800 */
[----:B0-----:R-:W-:-:S03]  /*3750*/  LEA R64, P0, R78, R2, 0x1 ;  /* 0x000000024e407211 */ /* 0x001fc600078008ff */
[----:B------:R0:W-:Y:S01]  /*3760*/  STL [R1+0xa4], R98 ;  /* 0x0000a46201007387 */ /* 0x0001e20000100800 */
[----:B------:R-:W-:-:S03]  /*3770*/  LEA.HI.X.SX32 R65, R78, R55, 0x1, P0 ;  /* 0x000000374e417211 */ /* 0x000fc600000f0eff */
[----:B-1----:R-:W5:Y:S04]  /*3780*/  LDG.E.U16 R99, desc[UR12][R60.64] ;  /* 0x0000000c3c637981 */ /* 0x002f68000c1e1500 */
[----:B0-----:R0:W5:Y:S04]  /*3790*/  LDG.E.U16 R98, desc[UR12][R62.64] ;  /* 0x0000000c3e627981 */ /* 0x001168000c1e1500 */
[----:B--2---:R-:W-:Y:S04]  /*37a0*/  STL [R1+0xa0], R95 ;  /* 0x0000a05f01007387 */ /* 0x004fe80000100800 */
[----:B------:R-:W-:Y:S04]  /*37b0*/  STL [R1+0x9c], R85 ;  /* 0x00009c5501007387 */ /* 0x000fe80000100800 */
[----:B------:R1:W-:Y:S04]  /*37c0*/  STL [R1+0x98], R97 ;  /* 0x0000986101007387 */ /* 0x0003e80000100800 */
[----:B-1----:R1:W2:Y:S01]  /*37d0*/  LDG.E.U16 R97, desc[UR12][R64.64] ;  /* 0x0000000c40617981 */ /* 0x0022a2000c1e1500 */
        /* <DEDUP_REMOVED lines=22> */
[C---:B------:R-:W-:Y:S01]  /*3940*/  IMAD R68, R0.reuse, 0x2, R69 ;  /* 0x0000000200447824 */ /* 0x040fe200078e0245 */
[-C--:B0-----:R-:W-:Y:S01]  /*3950*/  LEA R62, P1, R89, R2.reuse, 0x1 ;  /* 0x00000002593e7211 */ /* 0x081fe200078208ff */
[----:B---3--:R0:W-:Y:S01]  /*3960*/  STL [R1+0x94], R96 ;  /* 0x0000946001007387 */ /* 0x0081e20000100800 */
[----:B------:R-:W-:Y:S02]  /*3970*/  LEA R60, P0, R79, R2, 0x1 ;  /* 0x000000024f3c7211 */ /* 0x000fe400078008ff */
[-C--:B------:R-:W-:Y:S01]  /*3980*/  LEA.HI.X.SX32 R63, R89, R55.reuse, 0x1, P1 ;  /* 0x00000037593f7211 */ /* 0x080fe200008f0eff */
[----:B0-----:R-:W-:Y:S01]  /*3990*/  IMAD R96, R0, 0x2, R68 ;  /* 0x0000000200607824 */ /* 0x001fe200078e0244 */
[----:B------:R-:W-:-:S03]  /*39a0*/  LEA.HI.X.SX32 R61, R79, R55, 0x1, P0 ;  /* 0x000000374f3d7211 */ /* 0x000fc600000f0eff */
[----:B------:R0:W3:Y:S01]  /*39b0*/  LDG.E.U16 R104, desc[UR12][R62.64] ;  /* 0x0000000c3e687981 */ /* 0x0000e2000c1e1500 */
[----:B------:R-:W-:-:S03]  /*39c0*/  LEA R89, R0, R96, 0x1 ;  /* 0x0000006000597211 */ /* 0x000fc600078e08ff */
[----:B------:R4:W3:Y:S01]  /*39d0*/  LDG.E.U16 R105, desc[UR12][R60.64] ;  /* 0x0000000c3c697981 */ /* 0x0008e2000c1e1500 */
[----:B-1----:R-:W-:Y:S01]  /*39e0*/  LEA R64, P0, R93, R2, 0x1 ;  /* 0x000000025d407211 */ /* 0x002fe200078008ff */
[----:B------:R-:W-:-:S03]  /*39f0*/  IMAD R79, R0, 0x2, R89 ;  /* 0x00000002004f7824 */ /* 0x000fc600078e0259 */
[-C--:B------:R-:W-:Y:S02]  /*3a00*/  LEA.HI.X.SX32 R65, R93, R55.reuse, 0x1, P0 ;  /* 0x000000375d417211 */ /* 0x080fe400000f0eff */
[-C--:B0-----:R-:W-:Y:S01]  /*3a10*/  LEA R62, P0, R94, R2.reuse, 0x1 ;  /* 0x000000025e3e7211 */ /* 0x081fe200078008ff */
[----:B------:R-:W-:Y:S01]  /*3a20*/  IMAD R78, R0, 0x2, R79 ;  /* 0x00000002004e7824 */ /* 0x000fe200078e024f */
[CC--:B----4-:R-:W-:Y:S01]  /*3a30*/  LEA R60, P1, R95.reuse, R2.reuse, 0x1 ;  /* 0x000000025f3c7211 */ /* 0x0d0fe200078208ff */
[----:B------:R0:W-:Y:S01]  /*3a40*/  STL [R1+0x90], R103 ;  /* 0x0000906701007387 */ /* 0x0001e20000100800 */
[-C--:B------:R-:W-:Y:S01]  /*3a50*/  LEA.HI.X.SX32 R63, R94, R55.reuse, 0x1, P0 ;  /* 0x000000375e3f7211 */ /* 0x080fe200000f0eff */
[----:B------:R-:W-:Y:S01]  /*3a60*/  IMAD R93, R0, 0x2, R78 ;  /* 0x00000002005d7824 */ /* 0x000fe200078e024e */
[----:B------:R-:W-:Y:S01]  /*3a70*/  LEA.HI.X.SX32 R61, R95, R55, 0x1, P1 ;  /* 0x000000375f3d7211 */ /* 0x000fe200008f0eff */
[----:B-----5:R1:W-:Y:S04]  /*3a80*/  STL [R1+0x8c], R102 ;  /* 0x00008c6601007387 */ /* 0x0203e80000100800 */
[----:B0-----:R0:W4:Y:S04]  /*3a90*/  LDG.E.U16 R103, desc[UR12][R64.64] ;  /* 0x0000000c40677981 */ /* 0x001128000c1e1500 */
[----:B------:R5:W-:Y:S04]  /*3aa0*/  STL [R1+0x88], R101 ;  /* 0x0000886501007387 */ /* 0x000be80000100800 */
[----:B-1----:R1:W3:Y:S01]  /*3ab0*/  LDG.E.U16 R102, desc[UR12][R62.64] ;  /* 0x0000000c3e667981 */ /* 0x0022e2000c1e1500 */
[----:B0-----:R-:W-:-:S04]  /*3ac0*/  LEA R64, P0, R96, R2, 0x1 ;  /* 0x0000000260407211 */ /* 0x001fc800078008ff */
[----:B------:R-:W-:Y:S01]  /*3ad0*/  LEA.HI.X.SX32 R65, R96, R55, 0x1, P0 ;  /* 0x0000003760417211 */ /* 0x000fe200000f0eff */
[----:B-----5:R0:W5:Y:S01]  /*3ae0*/  LDG.E.U16 R101, desc[UR12][R60.64] ;  /* 0x0000000c3c657981 */ /* 0x020162000c1e1500 */
[----:B-1----:R-:W-:-:S03]  /*3af0*/  LEA R62, P1, R93, R2, 0x1 ;  /* 0x000000025d3e7211 */ /* 0x002fc600078208ff */
[----:B------:R1:W-:Y:S01]  /*3b00*/  STL [R1+0x84], R100 ;  /* 0x0000846401007387 */ /* 0x0003e20000100800 */
[-C--:B------:R-:W-:Y:S02]  /*3b10*/  LEA.HI.X.SX32 R63, R93, R55.reuse, 0x1, P1 ;  /* 0x000000375d3f7211 */ /* 0x080fe400008f0eff */
[CC--:B0-----:R-:W-:Y:S01]  /*3b20*/  LEA R60, P0, R83.reuse, R2.reuse, 0x1 ;  /* 0x00000002533c7211 */ /* 0x0c1fe200078008ff */
[----:B------:R0:W-:Y:S03]  /*3b30*/  STL [R1+0x80], R99 ;  /* 0x0000806301007387 */ /* 0x0001e60000100800 */
[----:B------:R-:W-:Y:S01]  /*3b40*/  LEA.HI.X.SX32 R61, R83, R55, 0x1, P0 ;  /* 0x00000037533d7211 */ /* 0x000fe200000f0eff */
[----:B-1----:R1:W3:Y:S04]  /*3b50*/  LDG.E.U16 R100, desc[UR12][R64.64] ;  /* 0x0000000c40647981 */ /* 0x0022e8000c1e1500 */
[----:B------:R1:W-:Y:S04]  /*3b60*/  STL [R1+0x7c], R98 ;  /* 0x00007c6201007387 */ /* 0x0003e80000100800 */
[----:B0-----:R0:W4:Y:S01]  /*3b70*/  LDG.E.U16 R99, desc[UR12][R62.64] ;  /* 0x0000000c3e637981 */ /* 0x001122000c1e1500 */
[----:B-1----:R-:W-:-:S04]  /*3b80*/  LEA R64, P0, R80, R2, 0x1 ;  /* 0x0000000250407211 */ /* 0x002fc800078008ff */
[----:B------:R-:W-:Y:S01]  /*3b90*/  LEA.HI.X.SX32 R65, R80, R55, 0x1, P0 ;  /* 0x0000003750417211 */ /* 0x000fe200000f0eff */
[----:B------:R1:W5:Y:S01]  /*3ba0*/  LDG.E.U16 R98, desc[UR12][R60.64] ;  /* 0x0000000c3c627981 */ /* 0x000362000c1e1500 */
[----:B0-----:R-:W-:-:S04]  /*3bb0*/  LEA R62, P1, R81, R2, 0x1 ;  /* 0x00000002513e7211 */ /* 0x001fc800078208ff */
[----:B------:R-:W-:Y:S02]  /*3bc0*/  LEA.HI.X.SX32 R63, R81, R55, 0x1, P1 ;  /* 0x00000037513f7211 */ /* 0x000fe400008f0eff */
[----:B-1----:R-:W-:-:S03]  /*3bd0*/  LEA R60, P0, R76, R2, 0x1 ;  /* 0x000000024c3c7211 */ /* 0x002fc600078008ff */
[----:B------:R0:W5:Y:S01]  /*3be0*/  LDG.E.U16 R96, desc[UR12][R62.64] ;  /* 0x0000000c3e607981 */ /* 0x000162000c1e1500 */
[----:B------:R-:W-:-:S05]  /*3bf0*/  LEA.HI.X.SX32 R61, R76, R55, 0x1, P0 ;  /* 0x000000374c3d7211 */ /* 0x000fca00000f0eff */
[----:B------:R-:W5:Y:S01]  /*3c00*/  LDG.E.U16 R95, desc[UR12][R60.64] ;  /* 0x0000000c3c5f7981 */ /* 0x000f62000c1e1500 */
[----:B0-----:R-:W-:-:S04]  /*3c10*/  LEA R62, P0, R66, R2, 0x1 ;  /* 0x00000002423e7211 */ /* 0x001fc800078008ff */
[----:B------:R-:W-:Y:S02]  /*3c20*/  LEA.HI.X.SX32 R63, R66, R55, 0x1, P0 ;  /* 0x00000037423f7211 */ /* 0x000fe400000f0eff */
[----:B------:R-:W-:-:S03]  /*3c30*/  LEA R66, P0, R67, R2, 0x1 ;  /* 0x0000000243427211 */ /* 0x000fc600078008ff */
[----:B------:R0:W5:Y:S01]  /*3c40*/  LDG.E.U16 R83, desc[UR12][R62.64] ;  /* 0x0000000c3e537981 */ /* 0x000162000c1e1500 */
[----:B------:R-:W-:-:S05]  /*3c50*/  LEA.HI.X.SX32 R67, R67, R55, 0x1, P0 ;  /* 0x0000003743437211 */ /* 0x000fca00000f0eff */
[----:B------:R1:W5:Y:S01]  /*3c60*/  LDG.E.U16 R80, desc[UR12][R66.64] ;  /* 0x0000000c42507981 */ /* 0x000362000c1e1500 */
[----:B0-----:R-:W-:-:S04]  /*3c70*/  LEA R62, P0, R72, R2, 0x1 ;  /* 0x00000002483e7211 */ /* 0x001fc800078008ff */
[----:B------:R-:W-:Y:S02]  /*3c80*/  LEA.HI.X.SX32 R63, R72, R55, 0x1, P0 ;  /* 0x00000037483f7211 */ /* 0x000fe400000f0eff */
[----:B-1----:R-:W-:-:S03]  /*3c90*/  LEA R66, P0, R71, R2, 0x1 ;  /* 0x0000000247427211 */ /* 0x002fc600078008ff */
[----:B------:R0:W5:Y:S01]  /*3ca0*/  LDG.E.U16 R76, desc[UR12][R62.64] ;  /* 0x0000000c3e4c7981 */ /* 0x000162000c1e1500 */
[----:B------:R-:W-:Y:S02]  /*3cb0*/  LEA.HI.X.SX32 R67, R71, R55, 0x1, P0 ;  /* 0x0000003747437211 */ /* 0x000fe400000f0eff */
[----:B------:R-:W-:Y:S02]  /*3cc0*/  LEA R93, R0, R93, 0x1 ;  /* 0x0000005d005d7211 */ /* 0x000fe400078e08ff */
[----:B0-----:R-:W-:-:S04]  /*3cd0*/  LEA R62, P0, R70, R2, 0x1 ;  /* 0x00000002463e7211 */ /* 0x001fc800078008ff */
[----:B------:R-:W-:Y:S01]  /*3ce0*/  LEA.HI.X.SX32 R63, R70, R55, 0x1, P0 ;  /* 0x00000037463f7211 */ /* 0x000fe200000f0eff */
[----:B--2---:R0:W-:Y:S04]  /*3cf0*/  STL [R1+0x78], R97 ;  /* 0x0000786101007387 */ /* 0x0041e80000100800 */
[----:B0-----:R0:W2:Y:S02]  /*3d00*/  LDG.E.U16 R97, desc[UR12][R64.64] ;  /* 0x0000000c40617981 */ /* 0x0010a4000c1e1500 */
[----:B0-----:R-:W-:-:S04]  /*3d10*/  LEA R64, P1, R77, R2, 0x1 ;  /* 0x000000024d407211 */ /* 0x001fc800078208ff */
[----:B------:R-:W-:Y:S02]  /*3d20*/  LEA.HI.X.SX32 R65, R77, R55, 0x1, P1 ;  /* 0x000000374d417211 */ /* 0x000fe400008f0eff */
[----:B------:R-:W-:-:S03]  /*3d30*/  LEA R60, P1, R75, R2, 0x1 ;  /* 0x000000024b3c7211 */ /* 0x000fc600078208ff */
[----:B------:R0:W2:Y:S01]  /*3d40*/  LDG.E.U16 R94, desc[UR12][R64.64] ;  /* 0x0000000c405e7981 */ /* 0x0000a2000c1e1500 */
[----:B------:R-:W-:-:S05]  /*3d50*/  LEA.HI.X.SX32 R61, R75, R55, 0x1, P1 ;  /* 0x000000374b3d7211 */ /* 0x000fca00008f0eff */
[----:B------:R1:W2:Y:S01]  /*3d60*/  LDG.E.U16 R81, desc[UR12][R60.64] ;  /* 0x0000000c3c517981 */ /* 0x0002a2000c1e1500 */
[----:B0-----:R-:W-:-:S04]  /*3d70*/  LEA R64, P1, R74, R2, 0x1 ;  /* 0x000000024a407211 */ /* 0x001fc800078208ff */
[-C--:B------:R-:W-:Y:S02]  /*3d80*/  LEA.HI.X.SX32 R65, R74, R55.reuse, 0x1, P1 ;  /* 0x000000374a417211 */ /* 0x080fe400008f0eff */
[CC--:B-1----:R-:W-:Y:S01]  /*3d90*/  LEA R60, P1, R73.reuse, R2.reuse, 0x1 ;  /* 0x00000002493c7211 */ /* 0x0c2fe200078208ff */
[----:B------:R-:W2:Y:S03]  /*3da0*/  LDG.E.U16 R74, desc[UR12][R66.64] ;  /* 0x0000000c424a7981 */ /* 0x000ea6000c1e1500 */
[----:B------:R-:W-:Y:S01]  /*3db0*/  LEA.HI.X.SX32 R61, R73, R55, 0x1, P1 ;  /* 0x00000037493d7211 */ /* 0x000fe200008f0eff */
[----:B------:R0:W2:Y:S04]  /*3dc0*/  LDG.E.U16 R77, desc[UR12][R64.64] ;  /* 0x0000000c404d7981 */ /* 0x0000a8000c1e1500 */
[----:B------:R1:W2:Y:S04]  /*3dd0*/  LDG.E.U16 R75, desc[UR12][R60.64] ;  /* 0x0000000c3c4b7981 */ /* 0x0002a8000c1e1500 */
[----:B------:R1:W2:Y:S01]  /*3de0*/  LDG.E.U16 R73, desc[UR12][R62.64] ;  /* 0x0000000c3e497981 */ /* 0x0002a2000c1e1500 */
[----:B0-----:R-:W-:-:S02]  /*3df0*/  LEA R64, P0, R89, R2, 0x1 ;  /* 0x0000000259407211 */ /* 0x001fc400078008ff */
[----:B-1----:R-:W-:-:S04]  /*3e00*/  LEA R60, P1, R85, R2, 0x1 ;  /* 0x00000002553c7211 */ /* 0x002fc800078208ff */
[-C--:B------:R-:W-:Y:S02]  /*3e10*/  LEA.HI.X.SX32 R61, R85, R55.reuse, 0x1, P1 ;  /* 0x00000037553d7211 */ /* 0x080fe400008f0eff */
[-C--:B------:R-:W-:Y:S02]  /*3e20*/  LEA.HI.X.SX32 R65, R89, R55.reuse, 0x1, P0 ;  /* 0x0000003759417211 */ /* 0x080fe400000f0eff */
[CC--:B------:R-:W-:Y:S01]  /*3e30*/  LEA R62, P1, R93.reuse, R2.reuse, 0x1 ;  /* 0x000000025d3e7211 */ /* 0x0c0fe200078208ff */
[----:B------:R0:W2:Y:S03]  /*3e40*/  LDG.E.U16 R72, desc[UR12][R60.64] ;  /* 0x0000000c3c487981 */ /* 0x0000a6000c1e1500 */
[----:B------:R-:W-:Y:S01]  /*3e50*/  LEA.HI.X.SX32 R63, R93, R55, 0x1, P1 ;  /* 0x000000375d3f7211 */ /* 0x000fe200008f0eff */
[----:B------:R1:W2:Y:S04]  /*3e60*/  LDG.E.U16 R71, desc[UR12][R64.64] ;  /* 0x0000000c40477981 */ /* 0x0002a8000c1e1500 */
[----:B------:R-:W2:Y:S01]  /*3e70*/  LDG.E.U16 R70, desc[UR12][R62.64] ;  /* 0x0000000c3e467981 */ /* 0x000ea2000c1e1500 */
[----:B0-----:R-:W-:-:S02]  /*3e80*/  LEA R60, P0, R52, R2, 0x1 ;  /* 0x00000002343c7211 */ /* 0x001fc400078008ff */
[CC--:B-1----:R-:W-:Y:S02]  /*3e90*/  LEA R64, P1, R53.reuse, R2.reuse, 0x1 ;  /* 0x0000000235407211 */ /* 0x0c2fe400078208ff */
[-C--:B------:R-:W-:Y:S02]  /*3ea0*/  LEA.HI.X.SX32 R61, R52, R55.reuse, 0x1, P0 ;  /* 0x00000037343d7211 */ /* 0x080fe400000f0eff */
[C---:B------:R-:W-:Y:S02]  /*3eb0*/  LEA R52, P0, R50.reuse, R2, 0x1 ;  /* 0x0000000232347211 */ /* 0x040fe400078008ff */
[-C--:B------:R-:W-:Y:S01]  /*3ec0*/  LEA.HI.X.SX32 R65, R53, R55.reuse, 0x1, P1 ;  /* 0x0000003735417211 */ /* 0x080fe200008f0eff */
[----:B------:R0:W2:Y:S01]  /*3ed0*/  LDG.E.U16 R67, desc[UR12][R60.64] ;  /* 0x0000000c3c437981 */ /* 0x0000a2000c1e1500 */
[----:B------:R-:W-:-:S03]  /*3ee0*/  LEA.HI.X.SX32 R53, R50, R55, 0x1, P0 ;  /* 0x0000003732357211 */ /* 0x000fc600000f0eff */
[----:B------:R-:W2:Y:S01]  /*3ef0*/  LDG.E.U16 R66, desc[UR12][R64.64] ;  /* 0x0000000c40427981 */ /* 0x000ea2000c1e1500 */
[-C--:B------:R-:W-:Y:S02]  /*3f00*/  LEA R50, P0, R54, R2.reuse, 0x1 ;  /* 0x0000000236327211 */ /* 0x080fe400078008ff */
[----:B0-----:R-:W-:-:S04]  /*3f10*/  LEA R60, P1, R51, R2, 0x1 ;  /* 0x00000002333c7211 */ /* 0x001fc800078208ff */
[-C--:B------:R-:W-:Y:S01]  /*3f20*/  LEA.HI.X.SX32 R61, R51, R55.reuse, 0x1, P1 ;  /* 0x00000037333d7211 */ /* 0x080fe200008f0eff */
[----:B------:R0:W2:Y:S01]  /*3f30*/  LDG.E.U16 R65, desc[UR12][R52.64] ;  /* 0x0000000c34417981 */ /* 0x0000a2000c1e1500 */
[----:B------:R-:W-:-:S03]  /*3f40*/  LEA.HI.X.SX32 R51, R54, R55, 0x1, P0 ;  /* 0x0000003736337211 */ /* 0x000fc600000f0eff */
[----:B------:R1:W2:Y:S04]  /*3f50*/  LDG.E.U16 R64, desc[UR12][R60.64] ;  /* 0x0000000c3c407981 */ /* 0x0002a8000c1e1500 */
[----:B------:R1:W2:Y:S01]  /*3f60*/  LDG.E.U16 R54, desc[UR12][R50.64] ;  /* 0x0000000c32367981 */ /* 0x0002a2000c1e1500 */
[----:B0-----:R-:W-:-:S04]  /*3f70*/  LEA R52, P1, R49, R2, 0x1 ;  /* 0x0000000231347211 */ /* 0x001fc800078208ff */
[-C--:B------:R-:W-:Y:S02]  /*3f80*/  LEA.HI.X.SX32 R53, R49, R55.reuse, 0x1, P1 ;  /* 0x0000003731357211 */ /* 0x080fe400008f0eff */
[-C--:B-1----:R-:W-:Y:S02]  /*3f90*/  LEA R60, P0, R48, R2.reuse, 0x1 ;  /* 0x00000002303c7211 */ /* 0x082fe400078008ff */
[-C--:B------:R-:W-:Y:S02]  /*3fa0*/  LEA R62, P1, R46, R2.reuse, 0x1 ;  /* 0x000000022e3e7211 */ /* 0x080fe400078208ff */
[-C--:B------:R-:W-:Y:S01]  /*3fb0*/  LEA.HI.X.SX32 R61, R48, R55.reuse, 0x1, P0 ;  /* 0x00000037303d7211 */ /* 0x080fe200000f0eff */
[----:B------:R-:W2:Y:S01]  /*3fc0*/  LDG.E.U16 R53, desc[UR12][R52.64] ;  /* 0x0000000c34357981 */ /* 0x000ea2000c1e1500 */
[----:B------:R-:W-:Y:S02]  /*3fd0*/  LEA.HI.X.SX32 R63, R46, R55, 0x1, P1 ;  /* 0x000000372e3f7211 */ /* 0x000fe400008f0eff */
[----:B------:R-:W-:-:S03]  /*3fe0*/  LEA R46, P0, R47, R2, 0x1 ;  /* 0x000000022f2e7211 */ /* 0x000fc600078008ff */
[----:B------:R-:W2:Y:S01]  /*3ff0*/  LDG.E.U16 R125, desc[UR12][R62.64] ;  /* 0x0000000c3e7d7981 */ /* 0x000ea2000c1e1500 */
[-C--:B------:R-:W-:Y:S02]  /*4000*/  LEA.HI.X.SX32 R47, R47, R55.reuse, 0x1, P0 ;  /* 0x000000372f2f7211 */ /* 0x080fe400000f0eff */
[-C--:B------:R-:W-:Y:S01]  /*4010*/  LEA R48, P0, R56, R2.reuse, 0x1 ;  /* 0x0000000238307211 */ /* 0x080fe200078008ff */
[----:B------:R-:W2:Y:S01]  /*4020*/  LDG.E.U16 R52, desc[UR12][R60.64] ;  /* 0x0000000c3c347981 */ /* 0x000ea2000c1e1500 */
[----:B------:R-:W-:Y:S02]  /*4030*/  LEA R50, P1, R58, R2, 0x1 ;  /* 0x000000023a327211 */ /* 0x000fe400078208ff */
[-C--:B------:R-:W-:Y:S01]  /*4040*/  LEA.HI.X.SX32 R49, R56, R55.reuse, 0x1, P0 ;  /* 0x0000003738317211 */ /* 0x080fe200000f0eff */
[----:B------:R0:W2:Y:S01]  /*4050*/  LDG.E.U16 R124, desc[UR12][R46.64] ;  /* 0x0000000c2e7c7981 */ /* 0x0000a2000c1e1500 */
[----:B------:R-:W-:-:S03]  /*4060*/  LEA.HI.X.SX32 R51, R58, R55, 0x1, P1 ;  /* 0x000000373a337211 */ /* 0x000fc600008f0eff */
[----:B------:R1:W2:Y:S04]  /*4070*/  LDG.E.U16 R123, desc[UR12][R48.64] ;  /* 0x0000000c307b7981 */ /* 0x0002a8000c1e1500 */
[----:B------:R3:W2:Y:S01]  /*4080*/  LDG.E.U16 R122, desc[UR12][R50.64] ;  /* 0x0000000c327a7981 */ /* 0x0006a2000c1e1500 */
[-C--:B0-----:R-:W-:Y:S02]  /*4090*/  LEA R46, P0, R69, R2.reuse, 0x1 ;  /* 0x00000002452e7211 */ /* 0x081fe400078008ff */
[----:B-1----:R-:W-:Y:S02]  /*40a0*/  LEA R48, P1, R79, R2, 0x1 ;  /* 0x000000024f307211 */ /* 0x002fe400078208ff */
[-C--:B------:R-:W-:Y:S02]  /*40b0*/  LEA.HI.X.SX32 R47, R69, R55.reuse, 0x1, P0 ;  /* 0x00000037452f7211 */ /* 0x080fe400000f0eff */
[----:B------:R-:W-:-:S03]  /*40c0*/  LEA.HI.X.SX32 R49, R79, R55, 0x1, P1 ;  /* 0x000000374f317211 */ /* 0x000fc600008f0eff */
[----:B------:R-:W2:Y:S04]  /*40d0*/  LDG.E.U16 R79, desc[UR12][R46.64] ;  /* 0x0000000c2e4f7981 */ /* 0x000ea8000c1e1500 */
[----:B------:R-:W2:Y:S04]  /*40e0*/  LDG.E.U16 R69, desc[UR12][R48.64] ;  /* 0x0000000c30457981 */ /* 0x000ea8000c1e1500 */
[----:B---3--:R-:W-:Y:S04]  /*40f0*/  STL [R1+0x74], R105 ;  /* 0x0000746901007387 */ /* 0x008fe80000100800 */
[----:B------:R-:W-:Y:S04]  /*4100*/  STL [R1+0x70], R104 ;  /* 0x0000706801007387 */ /* 0x000fe80000100800 */
[----:B----4-:R-:W-:Y:S04]  /*4110*/  STL [R1+0x6c], R103 ;  /* 0x00006c6701007387 */ /* 0x010fe80000100800 */
[----:B------:R-:W-:Y:S04]  /*4120*/  STL [R1+0x68], R102 ;  /* 0x0000686601007387 */ /* 0x000fe80000100800 */
[----:B-----5:R-:W-:Y:S04]  /*4130*/  STL [R1+0x64], R101 ;  /* 0x0000646501007387 */ /* 0x020fe80000100800 */
[----:B------:R-:W-:Y:S04]  /*4140*/  STL [R1+0x60], R100 ;  /* 0x0000606401007387 */ /* 0x000fe80000100800 */
[----:B------:R-:W-:Y:S04]  /*4150*/  STL [R1+0x5c], R99 ;  /* 0x00005c6301007387 */ /* 0x000fe80000100800 */
[----:B------:R-:W-:Y:S01]  /*4160*/  STL [R1+0x58], R98 ;  /* 0x0000586201007387 */ /* 0x000fe20000100800 */
[----:B------:R-:W-:-:S05]  /*4170*/  IMAD R93, R0, 0x2, R93 ;  /* 0x00000002005d7824 */ /* 0x000fca00078e025d */
[----:B------:R-:W-:-:S04]  /*4180*/  LEA R50, P0, R93, R2, 0x1 ;  /* 0x000000025d327211 */ /* 0x000fc800078008ff */
[----:B------:R-:W-:Y:S01]  /*4190*/  LEA.HI.X.SX32 R51, R93, R55, 0x1, P0 ;  /* 0x000000375d337211 */ /* 0x000fe200000f0eff */
[----:B--2---:R-:W-:Y:S04]  /*41a0*/  STL [R1+0x54], R97 ;  /* 0x0000546101007387 */ /* 0x004fe80000100800 */
[----:B------:R-:W-:Y:S04]  /*41b0*/  STL [R1+0x50], R96 ;  /* 0x0000506001007387 */ /* 0x000fe80000100800 */
        /* <DEDUP_REMOVED lines=11> */
[----:B------:R0:W-:Y:S04]  /*4270*/  STL [R1+0x9e0], R125 ;  /* 0x0009e07d01007387 */ /* 0x0001e80000100800 */
[----:B0-----:R-:W2:Y:S04]  /*4280*/  LDL.LU R125, [R1+0x240] ;  /* 0x00024000017d7983 */ /* 0x001ea80000300800 */
[----:B------:R-:W-:Y:S04]  /*4290*/  STL [R1+0x20], R71 ;  /* 0x0000204701007387 */ /* 0x000fe80000100800 */
[----:B------:R-:W-:Y:S04]  /*42a0*/  STL [R1+0x1c], R70 ;  /* 0x00001c4601007387 */ /* 0x000fe80000100800 */
[----:B------:R0:W-:Y:S04]  /*42b0*/  STL [R1+0x9e4], R124 ;  /* 0x0009e47c01007387 */ /* 0x0001e80000100800 */
[----:B0-----:R-:W3:Y:S04]  /*42c0*/  LDL.LU R124, [R1+0x1d0] ;  /* 0x0001d000017c7983 */ /* 0x001ee80000300800 */
[----:B------:R-:W-:Y:S04]  /*42d0*/  STL [R1+0x18], R67 ;  /* 0x0000184301007387 */ /* 0x000fe80000100800 */
[----:B------:R0:W-:Y:S04]  /*42e0*/  STL [R1+0x9e8], R123 ;  /* 0x0009e87b01007387 */ /* 0x0001e80000100800 */
[----:B------:R-:W-:Y:S04]  /*42f0*/  STL [R1+0x14], R66 ;  /* 0x0000144201007387 */ /* 0x000fe80000100800 */
[----:B0-----:R-:W4:Y:S04]  /*4300*/  LDL.LU R123, [R1+0x1d8] ;  /* 0x0001d800017b7983 */ /* 0x001f280000300800 */
[----:B------:R-:W-:Y:S04]  /*4310*/  STL [R1+0x10], R65 ;  /* 0x0000104101007387 */ /* 0x000fe80000100800 */
[----:B------:R-:W-:Y:S04]  /*4320*/  STL [R1+0xc], R64 ;  /* 0x00000c4001007387 */ /* 0x000fe80000100800 */
[----:B------:R0:W-:Y:S04]  /*4330*/  STL [R1+0x9ec], R122 ;  /* 0x0009ec7a01007387 */ /* 0x0001e80000100800 */
[----:B0-----:R-:W5:Y:S04]  /*4340*/  LDL.LU R122, [R1+0x238] ;  /* 0x00023800017a7983 */ /* 0x001f680000300800 */
[----:B------:R0:W-:Y:S04]  /*4350*/  STL [R1+0x8], R54 ;  /* 0x0000083601007387 */ /* 0x0001e80000100800 */
[----:B0-----:R0:W3:Y:S04]  /*4360*/  LDG.E.U16 R54, desc[UR12][R50.64] ;  /* 0x0000000c32367981 */ /* 0x0010e8000c1e1500 */
[----:B------:R1:W-:Y:S04]  /*4370*/  STL [R1+0x9f0], R79 ;  /* 0x0009f04f01007387 */ /* 0x0003e80000100800 */
[----:B-1----:R-:W4:Y:S04]  /*4380*/  LDL.LU R79, [R1+0x248] ;  /* 0x00024800014f7983 */ /* 0x002f280000300800 */
[----:B------:R-:W-:Y:S04]  /*4390*/  STL [R1+0x4], R53 ;  /* 0x0000043501007387 */ /* 0x000fe80000100800 */
[----:B------:R1:W-:Y:S04]  /*43a0*/  STL [R1+0x9f4], R69 ;  /* 0x0009f44501007387 */ /* 0x0003e80000100800 */
[----:B-1----:R-:W4:Y:S01]  /*43b0*/  LDL.LU R69, [R1+0x250] ;  /* 0x0002500001457983 */ /* 0x002f220000300800 */
[----:B------:R-:W-:-:S02]  /*43c0*/  LEA R48, P0, R92, R2, 0x1 ;  /* 0x000000025c307211 */ /* 0x000fc400078008ff */
[CC--:B------:R-:W-:Y:S01]  /*43d0*/  LEA R46, P1, R91.reuse, R2.reuse, 0x1 ;  /* 0x000000025b2e7211 */ /* 0x0c0fe200078208ff */
[----:B------:R1:W-:Y:S01]  /*43e0*/  STL [R1], R52 ;  /* 0x0000003401007387 */ /* 0x0003e20000100800 */
[-C--:B------:R-:W-:Y:S02]  /*43f0*/  LEA.HI.X.SX32 R49, R92, R55.reuse, 0x1, P0 ;  /* 0x000000375c317211 */ /* 0x080fe400000f0eff */
[----:B------:R-:W-:Y:S02]  /*4400*/  LEA.HI.X.SX32 R47, R91, R55, 0x1, P1 ;  /* 0x000000375b2f7211 */ /* 0x000fe400008f0eff */
[-C--:B------:R-:W-:Y:S02]  /*4410*/  LEA R62, P0, R90, R2.reuse, 0x1 ;  /* 0x000000025a3e7211 */ /* 0x080fe400078008ff */
[-C--:B------:R-:W-:Y:S02]  /*4420*/  LEA R60, P1, R88, R2.reuse, 0x1 ;  /* 0x00000002583c7211 */ /* 0x080fe400078208ff */
[----:B0-----:R-:W-:-:S02]  /*4430*/  LEA R50, P3, R86, R2, 0x1 ;  /* 0x0000000256327211 */ /* 0x001fc400078608ff */
[CC--:B-1----:R-:W-:Y:S02]  /*4440*/  LEA R52, P2, R87.reuse, R2.reuse, 0x1 ;  /* 0x0000000257347211 */ /* 0x0c2fe400078408ff */
[-C--:B------:R-:W-:Y:S02]  /*4450*/  LEA.HI.X.SX32 R63, R90, R55.reuse, 0x1, P0 ;  /* 0x000000375a3f7211 */ /* 0x080fe400000f0eff */
[-C--:B------:R-:W-:Y:S02]  /*4460*/  LEA.HI.X.SX32 R61, R88, R55.reuse, 0x1, P1 ;  /* 0x00000037583d7211 */ /* 0x080fe400008f0eff */
[-C--:B------:R-:W-:Y:S02]  /*4470*/  LEA.HI.X.SX32 R51, R86, R55.reuse, 0x1, P3 ;  /* 0x0000003756337211 */ /* 0x080fe400018f0eff */
[----:B------:R-:W-:Y:S02]  /*4480*/  LEA.HI.X.SX32 R53, R87, R55, 0x1, P2 ;  /* 0x0000003757357211 */ /* 0x000fe400010f0eff */
[----:B------:R-:W-:-:S02]  /*4490*/  LEA R72, P0, R84, R2, 0x1 ;  /* 0x0000000254487211 */ /* 0x000fc400078008ff */
[-C--:B------:R-:W-:Y:S02]  /*44a0*/  LEA R70, P1, R82, R2.reuse, 0x1 ;  /* 0x0000000252467211 */ /* 0x080fe400078208ff */
[-C--:B------:R-:W-:Y:S02]  /*44b0*/  LEA R64, P3, R44, R2.reuse, 0x1 ;  /* 0x000000022c407211 */ /* 0x080fe400078608ff */
[----:B------:R-:W-:Y:S02]  /*44c0*/  LEA R66, P2, R43, R2, 0x1 ;  /* 0x000000022b427211 */ /* 0x000fe400078408ff */
[-C--:B------:R-:W-:Y:S02]  /*44d0*/  LEA.HI.X.SX32 R73, R84, R55.reuse, 0x1, P0 ;  /* 0x0000003754497211 */ /* 0x080fe400000f0eff */
[-C--:B------:R-:W-:Y:S02]  /*44e0*/  LEA.HI.X.SX32 R71, R82, R55.reuse, 0x1, P1 ;  /* 0x0000003752477211 */ /* 0x080fe400008f0eff */
[----:B------:R-:W-:-:S02]  /*44f0*/  LEA.HI.X.SX32 R65, R44, R55, 0x1, P3 ;  /* 0x000000372c417211 */ /* 0x000fc400018f0eff */
[-C--:B------:R-:W-:Y:S02]  /*4500*/  LEA.HI.X.SX32 R67, R43, R55.reuse, 0x1, P2 ;  /* 0x000000372b437211 */ /* 0x080fe400010f0eff */
[-C--:B------:R-:W-:Y:S02]  /*4510*/  LEA R82, P0, R39, R2.reuse, 0x1 ;  /* 0x0000000227527211 */ /* 0x080fe400078008ff */
[-C--:B------:R-:W-:Y:S02]  /*4520*/  LEA R80, P1, R40, R2.reuse, 0x1 ;  /* 0x0000000228507211 */ /* 0x080fe400078208ff */
[-C--:B------:R-:W-:Y:S02]  /*4530*/  LEA R74, P3, R42, R2.reuse, 0x1 ;  /* 0x000000022a4a7211 */ /* 0x080fe400078608ff */
[----:B------:R-:W-:Y:S02]  /*4540*/  LEA R76, P2, R41, R2, 0x1 ;  /* 0x00000002294c7211 */ /* 0x000fe400078408ff */
[----:B------:R-:W-:-:S02]  /*4550*/  LEA.HI.X.SX32 R83, R39, R55, 0x1, P0 ;  /* 0x0000003727537211 */ /* 0x000fc400000f0eff */
[-C--:B------:R-:W-:Y:S02]  /*4560*/  LEA.HI.X.SX32 R81, R40, R55.reuse, 0x1, P1 ;  /* 0x0000003728517211 */ /* 0x080fe400008f0eff */
[-C--:B------:R-:W-:Y:S02]  /*4570*/  LEA.HI.X.SX32 R75, R42, R55.reuse, 0x1, P3 ;  /* 0x000000372a4b7211 */ /* 0x080fe400018f0eff */
[----:B------:R-:W-:Y:S02]  /*4580*/  LEA.HI.X.SX32 R77, R41, R55, 0x1, P2 ;  /* 0x00000037294d7211 */ /* 0x000fe400010f0eff */
[-C--:B------:R-:W-:Y:S02]  /*4590*/  LEA R86, P0, R35, R2.reuse, 0x1 ;  /* 0x0000000223567211 */ /* 0x080fe400078008ff */
[-C--:B------:R-:W-:Y:S02]  /*45a0*/  LEA R84, P1, R36, R2.reuse, 0x1 ;  /* 0x0000000224547211 */ /* 0x080fe400078208ff */
[----:B------:R-:W-:-:S02]  /*45b0*/  LEA R40, P3, R38, R2, 0x1 ;  /* 0x0000000226287211 */ /* 0x000fc400078608ff */
[-C--:B------:R-:W-:Y:S02]  /*45c0*/  LEA R42, P2, R37, R2.reuse, 0x1 ;  /* 0x00000002252a7211 */ /* 0x080fe400078408ff */
        /* <DEDUP_REMOVED lines=15> */
[----:B------:R-:W-:Y:S01]  /*46c0*/  LEA R34, P2, R29, R2, 0x1 ;  /* 0x000000021d227211 */ /* 0x000fe200078408ff */
[----:B------:R-:W-:Y:S01]  /*46d0*/  IMAD R0, R0, 0x2, R93 ;  /* 0x0000000200007824 */ /* 0x000fe200078e025d */
        /* <DEDUP_REMOVED lines=31> */
[-C--:B------:R-:W-:Y:S01]  /*48d0*/  LEA R18, P2, R13, R2.reuse, 0x1 ;  /* 0x000000020d127211 */ /* 0x080fe200078408ff */
[----:B------:R-:W0:Y:S01]  /*48e0*/  S2UR UR6, SR_CgaCtaId ;  /* 0x00000000000679c3 */ /* 0x000e220000008800 */
        /* <DEDUP_REMOVED lines=12> */
[CC--:B------:R-:W-:Y:S02]  /*49b0*/  LEA R10, P1, R6.reuse, R2.reuse, 0x1 ;  /* 0x00000002060a7211 */ /* 0x0c0fe400078208ff */
[CC--:B------:R-:W-:Y:S02]  /*49c0*/  LEA R8, P2, R7.reuse, R2.reuse, 0x1 ;  /* 0x0000000207087211 */ /* 0x0c0fe400078408ff */
[-C--:B------:R-:W-:Y:S02]  /*49d0*/  LEA.HI.X.SX32 R11, R6, R55.reuse, 0x1, P1 ;  /* 0x00000037060b7211 */ /* 0x080fe400008f0eff */
[----:B------:R-:W-:Y:S02]  /*49e0*/  LEA.HI.X.SX32 R9, R7, R55, 0x1, P2 ;  /* 0x0000003707097211 */ /* 0x000fe400010f0eff */
[----:B------:R-:W-:-:S02]  /*49f0*/  LEA R118, P1, R4, R2, 0x1 ;  /* 0x0000000204767211 */ /* 0x000fc400078208ff */
[-C--:B------:R-:W-:Y:S02]  /*4a00*/  LEA R6, P2, R57, R2.reuse, 0x1 ;  /* 0x0000000239067211 */ /* 0x080fe400078408ff */
[-C--:B------:R-:W-:Y:S02]  /*4a10*/  LEA.HI.X.SX32 R119, R4, R55.reuse, 0x1, P1 ;  /* 0x0000003704777211 */ /* 0x080fe400008f0eff */
[-C--:B------:R-:W-:Y:S02]  /*4a20*/  LEA R116, P0, R5, R2.reuse, 0x1 ;  /* 0x0000000205747211 */ /* 0x080fe400078008ff */
[-C--:B------:R-:W-:Y:S02]  /*4a30*/  LEA.HI.X.SX32 R7, R57, R55.reuse, 0x1, P2 ;  /* 0x0000003739077211 */ /* 0x080fe400010f0eff */
[-C--:B------:R-:W-:Y:S02]  /*4a40*/  LEA R56, P1, R68, R2.reuse, 0x1 ;  /* 0x0000000244387211 */ /* 0x080fe400078208ff */
[----:B------:R-:W-:Y:S01]  /*4a50*/  LEA R4, P2, R78, R2, 0x1 ;  /* 0x000000024e047211 */ /* 0x000fe200078408ff */
[----:B------:R-:W-:Y:S01]  /*4a60*/  UMOV UR4, 0x400 ;  /* 0x0000040000047882 */ /* 0x000fe20000000000 */
[----:B------:R-:W-:-:S02]  /*4a70*/  LEA.HI.X.SX32 R117, R5, R55, 0x1, P0 ;  /* 0x0000003705757211 */ /* 0x000fc400000f0eff */
[-C--:B------:R-:W-:Y:S02]  /*4a80*/  LEA.HI.X.SX32 R57, R68, R55.reuse, 0x1, P1 ;  /* 0x0000003744397211 */ /* 0x080fe400008f0eff */
[----:B------:R-:W-:Y:S01]  /*4a90*/  LEA.HI.X.SX32 R5, R78, R55, 0x1, P2 ;  /* 0x000000374e057211 */ /* 0x000fe200010f0eff */
[----:B0-----:R-:W-:-:S09]  /*4aa0*/  ULEA UR6, UR6, UR4, 0x18 ;  /* 0x0000000406067291 */ /* 0x001fd2000f8ec0ff */
[----:B--2---:R-:W-:Y:S04]  /*4ab0*/  STS.U16 [R45+UR6+0x2000], R125 ;  /* 0x0020007d2d007988 */ /* 0x004fe80008000406 */
[----:B---3--:R0:W-:Y:S04]  /*4ac0*/  STL [R1+0x9f8], R54 ;  /* 0x0009f83601007387 */ /* 0x0081e80000100800 */
[----:B0-----:R-:W2:Y:S04]  /*4ad0*/  LDL.LU R54, [R1+0x1e0] ;  /* 0x0001e00001367983 */ /* 0x001ea80000300800 */
        /* <DEDUP_REMOVED lines=11> */
[----:B0-----:R-:W3:Y:S04]  /*4b90*/  LDL.LU R50, [R1+0x1e8] ;  /* 0x0001e80001327983 */ /* 0x001ee80000300800 */
        /* <DEDUP_REMOVED lines=12> */
[----:B------:R-:W3:Y:S04]  /*4c60*/  LDL.LU R44, [R1+0x220] ;  /* 0x00022000012c7983 */ /* 0x000ee80000300800 */
        /* <DEDUP_REMOVED lines=11> */
[----:B----4-:R0:W-:Y:S04]  /*4d20*/  STS.U16 [R45+UR6], R69 ;  /* 0x000000452d007988 */ /* 0x0101e80008000406 */
[----:B------:R-:W4:Y:S04]  /*4d30*/  LDL.LU R48, [R1+0x180] ;  /* 0x0001800001307983 */ /* 0x000f280000300800 */
[----:B0-----:R-:W3:Y:S04]  /*4d40*/  LDL.LU R69, [R1+0x178] ;  /* 0x0001780001457983 */ /* 0x001ee80000300800 */
[----:B------:R-:W3:Y:S04]  /*4d50*/  LDL.LU R125, [R1+0x170] ;  /* 0x00017000017d7983 */ /* 0x000ee80000300800 */
[----:B------:R0:W-:Y:S04]  /*4d60*/  STS.U16 [R45+UR6+0x1000], R79 ;  /* 0x0010004f2d007988 */ /* 0x0001e80008000406 */
[----:B-----5:R1:W-:Y:S04]  /*4d70*/  STS.U16 [R45+UR6+0x3000], R122 ;  /* 0x0030007a2d007988 */ /* 0x0203e80008000406 */
[----:B0-----:R-:W5:Y:S04]  /*4d80*/  LDL.LU R79, [R1+0x168] ;  /* 0x00016800014f7983 */ /* 0x001f680000300800 */
[----:B-1----:R-:W4:Y:S04]  /*4d90*/  LDL.LU R122, [R1+0x160] ;  /* 0x00016000017a7983 */ /* 0x002f280000300800 */
[----:B------:R-:W-:Y:S04]  /*4da0*/  STS.U16 [R45+UR6+0xf000], R123 ;  /* 0x00f0007b2d007988 */ /* 0x000fe80008000406 */
[----:B------:R-:W-:Y:S04]  /*4db0*/  STS.U16 [R45+UR6+0x10000], R124 ;  /* 0x0100007c2d007988 */ /* 0x000fe80008000406 */
[----:B--2---:R0:W-:Y:S04]  /*4dc0*/  STS.U16 [R45+UR6+0xe000], R54 ;  /* 0x00e000362d007988 */ /* 0x0041e80008000406 */
[----:B0-----:R-:W2:Y:S04]  /*4dd0*/  LDL.LU R54, [R1+0x158] ;  /* 0x0001580001367983 */ /* 0x001ea80000300800 */
[----:B------:R-:W2:Y:S04]  /*4de0*/  LDL.LU R123, [R1+0x150] ;  /* 0x00015000017b7983 */ /* 0x000ea80000300800 */
[----:B------:R-:W2:Y:S04]  /*4df0*/  LDL.LU R124, [R1+0x148] ;  /* 0x00014800017c7983 */ /* 0x000ea80000300800 */
[----:B---3--:R0:W-:Y:S04]  /*4e00*/  STS.U16 [R45+UR6+0x1c000], R125 ;  /* 0x01c0007d2d007988 */ /* 0x0081e80008000406 */
[----:B0-----:R-:W3:Y:S04]  /*4e10*/  LDL.LU R125, [R1+0x140] ;  /* 0x00014000017d7983 */ /* 0x001ee80000300800 */
[----:B------:R0:W-:Y:S04]  /*4e20*/  STS.U16 [R45+UR6+0x4000], R78 ;  /* 0x0040004e2d007988 */ /* 0x0001e80008000406 */
[----:B------:R1:W-:Y:S04]  /*4e30*/  STS.U16 [R45+UR6+0x5000], R68 ;  /* 0x005000442d007988 */ /* 0x0003e80008000406 */
[----:B------:R4:W-:Y:S04]  /*4e40*/  STS.U16 [R45+UR6+0x6000], R44 ;  /* 0x0060002c2d007988 */ /* 0x0009e80008000406 */
[----:B0-----:R-:W3:Y:S04]  /*4e50*/  LDL.LU R78, [R1+0x138] ;  /* 0x00013800014e7983 */ /* 0x001ee80000300800 */
[----:B-1----:R-:W3:Y:S04]  /*4e60*/  LDL.LU R68, [R1+0x130] ;  /* 0x0001300001447983 */ /* 0x002ee80000300800 */
[----:B------:R0:W-:Y:S04]  /*4e70*/  STS.U16 [R45+UR6+0x7000], R67 ;  /* 0x007000432d007988 */ /* 0x0001e80008000406 */
[----:B----4-:R-:W4:Y:S04]  /*4e80*/  LDL.LU R44, [R1+0x124] ;  /* 0x00012400012c7983 */ /* 0x010f280000300800 */
[----:B------:R1:W-:Y:S04]  /*4e90*/  STS.U16 [R45+UR6+0x8000], R71 ;  /* 0x008000472d007988 */ /* 0x0003e80008000406 */
[----:B0-----:R-:W4:Y:S04]  /*4ea0*/  LDL.LU R67, [R1+0x118] ;  /* 0x0001180001437983 */ /* 0x001f280000300800 */
[----:B------:R0:W-:Y:S04]  /*4eb0*/  STS.U16 [R45+UR6+0x9000], R70 ;  /* 0x009000462d007988 */ /* 0x0001e80008000406 */
[----:B-1----:R-:W4:Y:S04]  /*4ec0*/  LDL.LU R71, [R1+0x10c] ;  /* 0x00010c0001477983 */ /* 0x002f280000300800 */
        /* <DEDUP_REMOVED lines=10> */
[----:B-----5:R0:W-:Y:S04]  /*4f70*/  STS.U16 [R45+UR6+0x1d000], R79 ;  /* 0x01d0004f2d007988 */ /* 0x0201e80008000406 */
[----:B-1----:R-:W5:Y:S04]  /*4f80*/  LDL.LU R69, [R1+0xc4] ;  /* 0x0000c40001457983 */ /* 0x002f680000300800 */
[----:B------:R1:W-:Y:S04]  /*4f90*/  STS.U16 [R45+UR6+0x1e000], R122 ;  /* 0x01e0007a2d007988 */ /* 0x0003e80008000406 */
[----:B0-----:R-:W5:Y:S04]  /*4fa0*/  LDL.LU R79, [R1+0xb8] ;  /* 0x0000b800014f7983 */ /* 0x001f680000300800 */
[----:B------:R0:W-:Y:S04]  /*4fb0*/  STS.U16 [R45+UR6+0x11000], R53 ;  /* 0x011000352d007988 */ /* 0x0001e80008000406 */
        /* <DEDUP_REMOVED lines=19> */
[----:B--2---:R0:W-:Y:S04]  /*50f0*/  STS.U16 [R45+UR6+0x1f000], R54 ;  /* 0x01f000362d007988 */ /* 0x0041e80008000406 */
[----:B-1----:R-:W2:Y:S04]  /*5100*/  LDL.LU R48, [R1+0x74] ;  /* 0x0000740001307983 */ /* 0x002ea80000300800 */
[----:B------:R1:W-:Y:S04]  /*5110*/  STS.U16 [R45+UR6+0x20000], R123 ;  /* 0x0200007b2d007988 */ /* 0x0003e80008000406 */
[----:B0-----:R-:W2:Y:S04]  /*5120*/  LDL.LU R54, [R1+0x70] ;  /* 0x0000700001367983 */ /* 0x001ea80000300800 */
[----:B------:R0:W-:Y:S04]  /*5130*/  STS.U16 [R45+UR6+0x21000], R124 ;  /* 0x0210007c2d007988 */ /* 0x0001e80008000406 */
[----:B-1----:R-:W2:Y:S04]  /*5140*/  LDL.LU R123, [R1+0x6c] ;  /* 0x00006c00017b7983 */ /* 0x002ea80000300800 */
[----:B0-----:R-:W2:Y:S04]  /*5150*/  LDL.LU R124, [R1+0x68] ;  /* 0x00006800017c7983 */ /* 0x001ea80000300800 */
[----:B---3--:R0:W-:Y:S04]  /*5160*/  STS.U16 [R45+UR6+0x22000], R125 ;  /* 0x0220007d2d007988 */ /* 0x0081e80008000406 */
[----:B0-----:R-:W3:Y:S01]  /*5170*/  LDL.LU R125, [R1+0x64] ;  /* 0x00006400017d7983 */ /* 0x001ee20000300800 */
[----:B------:R-:W-:-:S04]  /*5180*/  LEA R120, P0, R3, R2, 0x1 ;  /* 0x0000000203787211 */ /* 0x000fc800078008ff */
[-C--:B------:R-:W-:Y:S02]  /*5190*/  LEA.HI.X.SX32 R121, R3, R55.reuse, 0x1, P0 ;  /* 0x0000003703797211 */ /* 0x080fe400000f0eff */
[CC--:B------:R-:W-:Y:S02]  /*51a0*/  LEA R58, P0, R59.reuse, R2.reuse, 0x1 ;  /* 0x000000023b3a7211 */ /* 0x0c0fe400078008ff */
[C---:B------:R-:W-:Y:S01]  /*51b0*/  LEA R2, P3, R0.reuse, R2, 0x1 ;  /* 0x0000000200027211 */ /* 0x040fe200078608ff */
[----:B------:R-:W-:Y:S01]  /*51c0*/  STS.U16 [R45+UR6+0x23000], R78 ;  /* 0x0230004e2d007988 */ /* 0x000fe20008000406 */
[-C--:B------:R-:W-:Y:S02]  /*51d0*/  LEA.HI.X.SX32 R59, R59, R55.reuse, 0x1, P0 ;  /* 0x000000373b3b7211 */ /* 0x080fe400000f0eff */
[----:B------:R-:W-:Y:S01]  /*51e0*/  LEA.HI.X.SX32 R3, R0, R55, 0x1, P3 ;  /* 0x0000003700037211 */ /* 0x000fe200018f0eff */
[----:B------:R-:W-:Y:S04]  /*51f0*/  STS.U16 [R45+UR6+0x24000], R68 ;  /* 0x024000442d007988 */ /* 0x000fe80008000406 */
[----:B----4-:R-:W-:Y:S04]  /*5200*/  STS.U16 [R45+UR6+0x25000], R44 ;  /* 0x0250002c2d007988 */ /* 0x010fe80008000406 */
[----:B------:R-:W-:Y:S04]  /*5210*/  STS.U16 [R45+UR6+0x26000], R67 ;  /* 0x026000432d007988 */ /* 0x000fe80008000406 */
[----:B------:R-:W-:Y:S04]  /*5220*/  STS.U16 [R45+UR6+0x27000], R71 ;  /* 0x027000472d007988 */ /* 0x000fe80008000406 */
[----:B------:R-:W-:Y:S04]  /*5230*/  STS.U16 [R45+UR6+0x28000], R70 ;  /* 0x028000462d007988 */ /* 0x000fe80008000406 */
[----:B------:R-:W-:Y:S04]  /*5240*/  STS.U16 [R45+UR6+0x29000], R73 ;  /* 0x029000492d007988 */ /* 0x000fe80008000406 */
[----:B------:R-:W-:Y:S04]  /*5250*/  STS.U16 [R45+UR6+0x2a000], R72 ;  /* 0x02a000482d007988 */ /* 0x000fe80008000406 */
[----:B------:R-:W-:Y:S04]  /*5260*/  STS.U16 [R45+UR6+0x2b000], R51 ;  /* 0x02b000332d007988 */ /* 0x000fe80008000406 */
[----:B-----5:R0:W-:Y:S04]  /*5270*/  STS.U16 [R45+UR6+0x2d000], R69 ;  /* 0x02d000452d007988 */ /* 0x0201e80008000406 */
[----:B------:R1:W-:Y:S04]  /*5280*/  STS.U16 [R45+UR6+0x2e000], R79 ;  /* 0x02e0004f2d007988 */ /* 0x0003e80008000406 */
[----:B0-----:R-:W4:Y:S04]  /*5290*/  LDL.LU R69, [R1+0x60] ;  /* 0x0000600001457983 */ /* 0x001f280000300800 */
[----:B------:R0:W-:Y:S04]  /*52a0*/  STS.U16 [R45+UR6+0x2f000], R122 ;  /* 0x02f0007a2d007988 */ /* 0x0001e80008000406 */
[----:B-1----:R-:W5:Y:S04]  /*52b0*/  LDL.LU R79, [R1+0x5c] ;  /* 0x00005c00014f7983 */ /* 0x002f680000300800 */
[----:B0-----:R-:W5:Y:S04]  /*52c0*/  LDL.LU R122, [R1+0x2b0] ;  /* 0x0002b000017a7983 */ /* 0x001f680000300800 */
[----:B------:R-:W5:Y:S04]  /*52d0*/  LDL.LU R55, [R1+0x2ac] ;  /* 0x0002ac0001377983 */ /* 0x000f680000300800 */
        /* <DEDUP_REMOVED lines=9> */
[----:B--2---:R0:W-:Y:S04]  /*5370*/  STS.U16 [R45+UR6+0x3b000], R123 ;  /* 0x03b0007b2d007988 */ /* 0x0041e80008000406 */
[----:B------:R1:W-:Y:S04]  /*5380*/  STS.U16 [R45+UR6+0x3c000], R124 ;  /* 0x03c0007c2d007988 */ /* 0x0003e80008000406 */
[----:B0-----:R-:W2:Y:S04]  /*5390*/  LDL.LU R123, [R1+0x278] ;  /* 0x00027800017b7983 */ /* 0x001ea80000300800 */
[----:B-1----:R-:W2:Y:S04]  /*53a0*/  LDL.LU R124, [R1+0x270] ;  /* 0x00027000017c7983 */ /* 0x002ea80000300800 */
        /* <DEDUP_REMOVED lines=8> */
[----:B------:R-:W3:Y:S04]  /*5430*/  LDL.LU R52, [R1+0x25c] ;  /* 0x00025c0001347983 */ /* 0x000ee80000300800 */
[----:B------:R1:W-:Y:S04]  /*5440*/  STS.U16 [R45+UR6+0x33000], R60 ;  /* 0x0330003c2d007988 */ /* 0x0003e80008000406 */
[----:B0-----:R-:W3:Y:S04]  /*5450*/  LDL.LU R61, [R1+0x258] ;  /* 0x00025800013d7983 */ /* 0x001ee80000300800 */
[----:B------:R0:W-:Y:S04]  /*5460*/  STS.U16 [R45+UR6+0x34000], R63 ;  /* 0x0340003f2d007988 */ /* 0x0001e80008000406 */
[----:B-1----:R-:W3:Y:S04]  /*5470*/  LDL.LU R60, [R1+0x24c] ;  /* 0x00024c00013c7983 */ /* 0x002ee80000300800 */
        /* <DEDUP_REMOVED lines=12> */
[----:B----4-:R1:W-:Y:S04]  /*5540*/  STS.U16 [R45+UR6+0x3e000], R69 ;  /* 0x03e000452d007988 */ /* 0x0103e80008000406 */
[----:B0-----:R-:W4:Y:S04]  /*5550*/  LDL.LU R54, [R1+0x1dc] ;  /* 0x0001dc0001367983 */ /* 0x001f280000300800 */
[----:B-----5:R0:W-:Y:S04]  /*5560*/  STS.U16 [R45+UR6+0x3f000], R79 ;  /* 0x03f0004f2d007988 */ /* 0x0201e80008000406 */
[----:B-1----:R-:W5:Y:S04]  /*5570*/  LDL.LU R69, [R1+0x1cc] ;  /* 0x0001cc0001457983 */ /* 0x002f680000300800 */
[----:B0-----:R-:W5:Y:S01]  /*5580*/  LDL.LU R79, [R1+0x1bc] ;  /* 0x0001bc00014f7983 */ /* 0x001f620000300800 */
[----:B------:R-:W-:-:S05]  /*5590*/  LOP3.LUT R0, R45, 0x20, RZ, 0x3c, !PT ;  /* 0x000000202d007812 */ /* 0x000fca00078e3cff */
[----:B------:R0:W-:Y:S04]  /*55a0*/  STS.U16 [R0+UR6+0x400], R122 ;  /* 0x0004007a00007988 */ /* 0x0001e80008000406 */
[----:B0-----:R-:W5:Y:S04]  /*55b0*/  LDL.LU R122, [R1+0x1ac] ;  /* 0x0001ac00017a7983 */ /* 0x001f680000300800 */
        /* <DEDUP_REMOVED lines=25> */
[----:B0-----:R-:W3:Y:S04]  /*5750*/  LDL.LU R51, [R1+0xf0] ;  /* 0x0000f00001337983 */ /* 0x001ee80000300800 */
[----:B------:R-:W-:Y:S04]  /*5760*/  STS.U16 [R0+UR6+0xe400], R50 ;  /* 0x00e4003200007988 */ /* 0x000fe80008000406 */
[----:B----4-:R0:W-:Y:S04]  /*5770*/  STS.U16 [R0+UR6+0x19400], R54 ;  /* 0x0194003600007988 */ /* 0x0101e80008000406 */
[----:B------:R-:W-:Y:S04]  /*5780*/  STS.U16 [R0+UR6+0xf400], R53 ;  /* 0x00f4003500007988 */ /* 0x000fe80008000406 */
[----:B-----5:R1:W-:Y:S04]  /*5790*/  STS.U16 [R0+UR6+0x1a400], R69 ;  /* 0x01a4004500007988 */ /* 0x0203e80008000406 */
[----:B0-----:R-:W4:Y:S04]  /*57a0*/  LDL.LU R54, [R1+0xe4] ;  /* 0x0000e40001367983 */ /* 0x001f280000300800 */
[----:B------:R0:W-:Y:S04]  /*57b0*/  STS.U16 [R0+UR6+0x1b400], R79 ;  /* 0x01b4004f00007988 */ /* 0x0001e80008000406 */
[----:B-1----:R-:W5:Y:S04]  /*57c0*/  LDL.LU R69, [R1+0xd8] ;  /* 0x0000d80001457983 */ /* 0x002f680000300800 */
[----:B------:R1:W-:Y:S04]  /*57d0*/  STS.U16 [R0+UR6+0x10400], R52 ;  /* 0x0104003400007988 */ /* 0x0003e80008000406 */
[----:B0-----:R-:W5:Y:S04]  /*57e0*/  LDL.LU R79, [R1+0xcc] ;  /* 0x0000cc00014f7983 */ /* 0x001f680000300800 */
[----:B------:R-:W5:Y:S04]  /*57f0*/  LDL.LU R50, [R1+0xc0] ;  /* 0x0000c00001327983 */ /* 0x000f680000300800 */
[----:B------:R-:W5:Y:S04]  /*5800*/  LDL.LU R53, [R1+0xb4] ;  /* 0x0000b40001357983 */ /* 0x000f680000300800 */
        /* <DEDUP_REMOVED lines=18> */
[----:B--2---:R1:W-:Y:S04]  /*5930*/  STS.U16 [R0+UR6+0x1d400], R123 ;  /* 0x01d4007b00007988 */ /* 0x0043e80008000406 */
[----:B0-----:R-:W2:Y:S04]  /*5940*/  LDL.LU R122, [R1+0x38] ;  /* 0x00003800017a7983 */ /* 0x001ea80000300800 */
[----:B------:R0:W-:Y:S04]  /*5950*/  STS.U16 [R0+UR6+0x1e400], R124 ;  /* 0x01e4007c00007988 */ /* 0x0001e80008000406 */
[----:B-1----:R-:W2:Y:S04]  /*5960*/  LDL.LU R123, [R1+0x34] ;  /* 0x00003400017b7983 */ /* 0x002ea80000300800 */
[----:B0-----:R-:W2:Y:S04]  /*5970*/  LDL.LU R124, [R1+0x30] ;  /* 0x00003000017c7983 */ /* 0x001ea80000300800 */
[----:B---3--:R0:W-:Y:S04]  /*5980*/  STS.U16 [R0+UR6+0x1f400], R125 ;  /* 0x01f4007d00007988 */ /* 0x0081e80008000406 */
[----:B0-----:R-:W3:Y:S04]  /*5990*/  LDL.LU R125, [R1+0x2c] ;  /* 0x00002c00017d7983 */ /* 0x001ee80000300800 */
[----:B------:R-:W-:Y:S04]  /*59a0*/  STS.U16 [R0+UR6+0x20400], R55 ;  /* 0x0204003700007988 */ /* 0x000fe80008000406 */
[----:B------:R-:W-:Y:S04]  /*59b0*/  STS.U16 [R0+UR6+0x21400], R78 ;  /* 0x0214004e00007988 */ /* 0x000fe80008000406 */
[----:B------:R-:W-:Y:S04]  /*59c0*/  STS.U16 [R0+UR6+0x22400], R68 ;  /* 0x0224004400007988 */ /* 0x000fe80008000406 */
[----:B------:R-:W-:Y:S04]  /*59d0*/  STS.U16 [R0+UR6+0x24400], R67 ;  /* 0x0244004300007988 */ /* 0x000fe80008000406 */
[----:B------:R-:W-:Y:S04]  /*59e0*/  STS.U16 [R0+UR6+0x25400], R71 ;  /* 0x0254004700007988 */ /* 0x000fe80008000406 */
[----:B------:R-:W-:Y:S04]  /*59f0*/  STS.U16 [R0+UR6+0x26400], R70 ;  /* 0x0264004600007988 */ /* 0x000fe80008000406 */
[----:B------:R-:W-:Y:S04]  /*5a00*/  STS.U16 [R0+UR6+0x27400], R73 ;  /* 0x0274004900007988 */ /* 0x000fe80008000406 */
[----:B------:R-:W-:Y:S04]  /*5a10*/  STS.U16 [R0+UR6+0x28400], R72 ;  /* 0x0284004800007988 */ /* 0x000fe80008000406 */
[----:B----4-:R0:W-:Y:S04]  /*5a20*/  STS.U16 [R0+UR6+0x2a400], R54 ;  /* 0x02a4003600007988 */ /* 0x0101e80008000406 */
[----:B-----5:R1:W-:Y:S04]  /*5a30*/  STS.U16 [R0+UR6+0x2b400], R69 ;  /* 0x02b4004500007988 */ /* 0x0203e80008000406 */
        /* <DEDUP_REMOVED lines=15> */
[----:B------:R0:W-:Y:S04]  /*5b30*/  STS.U16 [R0+UR6+0x3a400], R124 ;  /* 0x03a4007c00007988 */ /* 0x0001e80008000406 */
[----:B-1----:R-:W2:Y:S04]  /*5b40*/  LDL.LU R123, [R1+0x2c0] ;  /* 0x0002c000017b7983 */ /* 0x002ea80000300800 */
[----:B0-----:R-:W2:Y:S04]  /*5b50*/  LDL.LU R124, [R1+0x2bc] ;  /* 0x0002bc00017c7983 */ /* 0x001ea80000300800 */
        /* <DEDUP_REMOVED lines=22> */
[----:B------:R4:W-:Y:S04]  /*5cc0*/  STS.U16 [R0+UR6+0x36400], R49 ;  /* 0x0364003100007988 */ /* 0x0009e80008000406 */
[----:B0-----:R-:W3:Y:S01]  /*5cd0*/  LDL.LU R46, [R1+0x224] ;  /* 0x00022400012e7983 */ /* 0x001ee20000300800 */
[----:B-1----:R-:W-:-:S03]  /*5ce0*/  LOP3.LUT R44, R45, 0x40, RZ, 0x3c, !PT ;  /* 0x000000402d2c7812 */ /* 0x002fc600078e3cff */
[----:B------:R0:W-:Y:S04]  /*5cf0*/  STS.U16 [R0+UR6+0x37400], R48 ;  /* 0x0374003000007988 */ /* 0x0001e80008000406 */
[----:B----4-:R-:W4:Y:S04]  /*5d00*/  LDL.LU R49, [R1+0x214] ;  /* 0x0002140001317983 */ /* 0x010f280000300800 */
[----:B------:R1:W-:Y:S04]  /*5d10*/  STS.U16 [R0+UR6+0x3c400], R54 ;  /* 0x03c4003600007988 */ /* 0x0003e80008000406 */
[----:B0-----:R-:W4:Y:S04]  /*5d20*/  LDL.LU R48, [R1+0x204] ;  /* 0x0002040001307983 */ /* 0x001f280000300800 */
[----:B-----5:R0:W-:Y:S04]  /*5d30*/  STS.U16 [R0+UR6+0x3d400], R69 ;  /* 0x03d4004500007988 */ /* 0x0201e80008000406 */
[----:B-1----:R-:W5:Y:S04]  /*5d40*/  LDL.LU R54, [R1+0x1f4] ;  /* 0x0001f40001367983 */ /* 0x002f680000300800 */
[----:B------:R1:W-:Y:S04]  /*5d50*/  STS.U16 [R0+UR6+0x3e400], R79 ;  /* 0x03e4004f00007988 */ /* 0x0003e80008000406 */
[----:B0-----:R-:W4:Y:S04]  /*5d60*/  LDL.LU R69, [R1+0x1e4] ;  /* 0x0001e40001457983 */ /* 0x001f280000300800 */
[----:B------:R0:W-:Y:S04]  /*5d70*/  STS.U16 [R0+UR6+0x3f400], R67 ;  /* 0x03f4004300007988 */ /* 0x0001e80008000406 */
[----:B-1----:R-:W4:Y:S04]  /*5d80*/  LDL.LU R79, [R1+0x1d4] ;  /* 0x0001d400014f7983 */ /* 0x002f280000300800 */
[----:B0-----:R-:W4:Y:S04]  /*5d90*/  LDL.LU R67, [R1+0xa3c] ;  /* 0x000a3c0001437983 */ /* 0x001f280000300800 */
        /* <DEDUP_REMOVED lines=25> */
[----:B------:R-:W3:Y:S04]  /*5f30*/  LDL.LU R0, [R1+0x110] ;  /* 0x0001100001007983 */ /* 0x000ee80000300800 */
        /* <DEDUP_REMOVED lines=16> */
[----:B----4-:R0:W-:Y:S04]  /*6040*/  STS.U16 [R44+UR6+0x16800], R48 ;  /* 0x016800302c007988 */ /* 0x0101e80008000406 */
        /* <DEDUP_REMOVED lines=9> */
[----:B0-----:R-:W5:Y:S04]  /*60e0*/  LDL.LU R79, [R1+0x10] ;  /* 0x00001000014f7983 */ /* 0x001f680000300800 */
[----:B--2---:R0:W-:Y:S04]  /*60f0*/  STS.U16 [R44+UR6+0x1a800], R122 ;  /* 0x01a8007a2c007988 */ /* 0x0041e80008000406 */
[----:B------:R1:W-:Y:S04]  /*6100*/  STS.U16 [R44+UR6+0x1b800], R123 ;  /* 0x01b8007b2c007988 */ /* 0x0003e80008000406 */
[----:B0-----:R-:W2:Y:S04]  /*6110*/  LDL.LU R122, [R1+0xc] ;  /* 0x00000c00017a7983 */ /* 0x001ea80000300800 */
[----:B------:R0:W-:Y:S04]  /*6120*/  STS.U16 [R44+UR6+0x1c800], R124 ;  /* 0x01c8007c2c007988 */ /* 0x0001e80008000406 */
[----:B-1----:R-:W2:Y:S04]  /*6130*/  LDL.LU R123, [R1+0x8] ;  /* 0x00000800017b7983 */ /* 0x002ea80000300800 */
[----:B0-----:R-:W2:Y:S04]  /*6140*/  LDL.LU R124, [R1+0x4] ;  /* 0x00000400017c7983 */ /* 0x001ea80000300800 */
[----:B---3--:R0:W-:Y:S04]  /*6150*/  STS.U16 [R44+UR6+0x1d800], R125 ;  /* 0x01d8007d2c007988 */ /* 0x0081e80008000406 */
[----:B0-----:R-:W3:Y:S04]  /*6160*/  LDL.LU R125, [R1] ;  /* 0x00000000017d7983 */ /* 0x001ee80000300800 */
[----:B------:R0:W-:Y:S04]  /*6170*/  STS.U16 [R44+UR6+0x1e800], R70 ;  /* 0x01e800462c007988 */ /* 0x0001e80008000406 */
[----:B------:R1:W-:Y:S04]  /*6180*/  STS.U16 [R44+UR6+0x1f800], R71 ;  /* 0x01f800472c007988 */ /* 0x0003e80008000406 */
[----:B0-----:R-:W3:Y:S04]  /*6190*/  LDL.LU R70, [R1+0xa38] ;  /* 0x000a380001467983 */ /* 0x001ee80000300800 */
[----:B-1----:R-:W3:Y:S04]  /*61a0*/  LDL.LU R71, [R1+0xa34] ;  /* 0x000a340001477983 */ /* 0x002ee80000300800 */
[----:B------:R0:W-:Y:S04]  /*61b0*/  STS.U16 [R44+UR6+0x20800], R72 ;  /* 0x020800482c007988 */ /* 0x0001e80008000406 */
[----:B------:R1:W-:Y:S04]  /*61c0*/  STS.U16 [R44+UR6+0x21800], R73 ;  /* 0x021800492c007988 */ /* 0x0003e80008000406 */
[----:B0-----:R-:W3:Y:S04]  /*61d0*/  LDL.LU R72, [R1+0xa30] ;  /* 0x000a300001487983 */ /* 0x001ee80000300800 */
[----:B-1----:R-:W3:Y:S04]  /*61e0*/  LDL.LU R73, [R1+0xa2c] ;  /* 0x000a2c0001497983 */ /* 0x002ee80000300800 */
[----:B------:R0:W-:Y:S04]  /*61f0*/  STS.U16 [R44+UR6+0x22800], R50 ;  /* 0x022800322c007988 */ /* 0x0001e80008000406 */
[----:B------:R1:W-:Y:S04]  /*6200*/  STS.U16 [R44+UR6+0x23800], R51 ;  /* 0x023800332c007988 */ /* 0x0003e80008000406 */
[----:B------:R1:W-:Y:S04]  /*6210*/  STS.U16 [R44+UR6+0x24800], R52 ;  /* 0x024800342c007988 */ /* 0x0003e80008000406 */
[----:B0-----:R-:W3:Y:S04]  /*6220*/  LDL.LU R50, [R1+0xa28] ;  /* 0x000a280001327983 */ /* 0x001ee80000300800 */
[----:B-1----:R-:W3:Y:S04]  /*6230*/  LDL.LU R51, [R1+0xa24] ;  /* 0x000a240001337983 */ /* 0x002ee80000300800 */
[----:B------:R-:W3:Y:S04]  /*6240*/  LDL.LU R52, [R1+0xa20] ;  /* 0x000a200001347983 */ /* 0x000ee80000300800 */
        /* <DEDUP_REMOVED lines=21> */
[----:B------:R0:W-:Y:S04]  /*63a0*/  STS.U16 [R44+UR6+0x30800], R48 ;  /* 0x030800302c007988 */ /* 0x0001e80008000406 */
[----:B-1----:R-:W4:Y:S04]  /*63b0*/  LDL.LU R47, [R1+0xa04] ;  /* 0x000a0400012f7983 */ /* 0x002f280000300800 */
[----:B-----5:R1:W-:Y:S04]  /*63c0*/  STS.U16 [R44+UR6+0x31800], R49 ;  /* 0x031800312c007988 */ /* 0x0203e80008000406 */
[----:B0-----:R-:W5:Y:S04]  /*63d0*/  LDL.LU R48, [R1+0xa00] ;  /* 0x000a000001307983 */ /* 0x001f680000300800 */
[----:B------:R0:W-:Y:S04]  /*63e0*/  STS.U16 [R44+UR6+0x32800], R54 ;  /* 0x032800362c007988 */ /* 0x0001e80008000406 */
        /* <DEDUP_REMOVED lines=10> */
[----:B-1----:R-:W4:Y:S04]  /*6490*/  LDL.LU R123, [R1+0x9e8] ;  /* 0x0009e800017b7983 */ /* 0x002f280000300800 */
[----:B0-----:R-:W5:Y:S04]  /*64a0*/  LDL.LU R124, [R1+0x9e4] ;  /* 0x0009e400017c7983 */ /* 0x001f680000300800 */
[----:B---3--:R0:W-:Y:S04]  /*64b0*/  STS.U16 [R44+UR6+0x38800], R125 ;  /* 0x0388007d2c007988 */ /* 0x0081e80008000406 */
[----:B0-----:R-:W3:Y:S04]  /*64c0*/  LDL.LU R125, [R1+0x9e0] ;  /* 0x0009e000017d7983 */ /* 0x001ee80000300800 */
[----:B--2---:R-:W-:Y:S04]  /*64d0*/  STS.U16 [R44+UR6+0x3c800], R122 ;  /* 0x03c8007a2c007988 */ /* 0x004fe80008000406 */
[----:B----4-:R-:W-:Y:S04]  /*64e0*/  STS.U16 [R44+UR6+0x3b800], R123 ;  /* 0x03b8007b2c007988 */ /* 0x010fe80008000406 */
[----:B-----5:R-:W-:Y:S04]  /*64f0*/  STS.U16 [R44+UR6+0x3a800], R124 ;  /* 0x03a8007c2c007988 */ /* 0x020fe80008000406 */
[----:B---3--:R0:W-:Y:S04]  /*6500*/  STS.U16 [R44+UR6+0x39800], R125 ;  /* 0x0398007d2c007988 */ /* 0x0081e80008000406 */
[----:B0-----:R-:W2:Y:S04]  /*6510*/  LDL.LU R125, [R1+0x2e4] ;  /* 0x0002e400017d7983 */ /* 0x001ea80000300800 */
[----:B------:R-:W3:Y:S04]  /*6520*/  LDL.LU R124, [R1+0x2ec] ;  /* 0x0002ec00017c7983 */ /* 0x000ee80000300800 */
[----:B------:R-:W4:Y:S04]  /*6530*/  LDL.LU R123, [R1+0x2f4] ;  /* 0x0002f400017b7983 */ /* 0x000f280000300800 */
[----:B------:R-:W5:Y:S01]  /*6540*/  LDL.LU R122, [R1+0x300] ;  /* 0x00030000017a7983 */ /* 0x000f620000300800 */
[----:B------:R-:W-:-:S03]  /*6550*/  LOP3.LUT R45, R45, 0x60, RZ, 0x3c, !PT ;  /* 0x000000602d2d7812 */ /* 0x000fc600078e3cff */
[----:B------:R-:W-:Y:S04]  /*6560*/  STS.U16 [R44+UR6+0x3d800], R79 ;  /* 0x03d8004f2c007988 */ /* 0x000fe80008000406 */
[----:B------:R-:W-:Y:S04]  /*6570*/  STS.U16 [R44+UR6+0x3e800], R69 ;  /* 0x03e800452c007988 */ /* 0x000fe80008000406 */
[----:B------:R-:W-:Y:S04]  /*6580*/  STS.U16 [R44+UR6+0x3f800], R54 ;  /* 0x03f800362c007988 */ /* 0x000fe80008000406 */
[----:B------:R0:W-:Y:S04]  /*6590*/  STS.U16 [R45+UR6+0x4c00], R0 ;  /* 0x004c00002d007988 */ /* 0x0001e80008000406 */
[----:B------:R-:W-:Y:S04]  /*65a0*/  STS.U16 [R45+UR6+0x5c00], R55 ;  /* 0x005c00372d007988 */ /* 0x000fe80008000406 */
[----:B------:R-:W-:Y:S04]  /*65b0*/  STS.U16 [R45+UR6+0x6c00], R78 ;  /* 0x006c004e2d007988 */ /* 0x000fe80008000406 */
[----:B------:R-:W-:Y:S04]  /*65c0*/  STS.U16 [R45+UR6+0x7c00], R68 ;  /* 0x007c00442d007988 */ /* 0x000fe80008000406 */
[----:B--2---:R-:W-:Y:S04]  /*65d0*/  STS.U16 [R45+UR6+0x3c00], R125 ;  /* 0x003c007d2d007988 */ /* 0x004fe80008000406 */
[----:B---3--:R-:W-:Y:S04]  /*65e0*/  STS.U16 [R45+UR6+0x2c00], R124 ;  /* 0x002c007c2d007988 */ /* 0x008fe80008000406 */
[----:B----4-:R-:W-:Y:S04]  /*65f0*/  STS.U16 [R45+UR6+0x1c00], R123 ;  /* 0x001c007b2d007988 */ /* 0x010fe80008000406 */
[----:B-----5:R-:W-:Y:S04]  /*6600*/  STS.U16 [R45+UR6+0xc00], R122 ;  /* 0x000c007a2d007988 */ /* 0x020fe80008000406 */
[----:B------:R-:W2:Y:S04]  /*6610*/  LDG.E.U16 R48, desc[UR12][R48.64] ;  /* 0x0000000c30307981 */ /* 0x000ea8000c1e1500 */
[----:B------:R1:W3:Y:S04]  /*6620*/  LDG.E.U16 R2, desc[UR12][R2.64] ;  /* 0x0000000c02027981 */ /* 0x0002e8000c1e1500 */
[----:B------:R4:W5:Y:S04]  /*6630*/  LDG.E.U16 R6, desc[UR12][R6.64] ;  /* 0x0000000c06067981 */ /* 0x000968000c1e1500 */
[----:B------:R0:W5:Y:S04]  /*6640*/  LDG.E.U16 R4, desc[UR12][R4.64] ;  /* 0x0000000c04047981 */ /* 0x000168000c1e1500 */
[----:B------:R0:W5:Y:S04]  /*6650*/  LDG.E.U16 R8, desc[UR12][R8.64] ;  /* 0x0000000c08087981 */ /* 0x000168000c1e1500 */
[----:B------:R-:W5:Y:S04]  /*6660*/  LDG.E.U16 R46, desc[UR12][R46.64] ;  /* 0x0000000c2e2e7981 */ /* 0x000f68000c1e1500 */
        /* <DEDUP_REMOVED lines=49> */
[----:B------:R-:W5:Y:S01]  /*6980*/  LDG.E.U16 R56, desc[UR12][R56.64] ;  /* 0x0000000c38387981 */ /* 0x000f62000c1e1500 */
[----:B0-----:R-:W-:Y:S01]  /*6990*/  MOV R0, 0xff800000 ;  /* 0xff80000000007802 */ /* 0x001fe20000000f00 */
[----:B-1----:R-:W-:-:S02]  /*69a0*/  IMAD.MOV.U32 R3, RZ, RZ, -0x800000 ;  /* 0xff800000ff037424 */ /* 0x002fc400078e00ff */
[----:B----4-:R-:W-:Y:S02]  /*69b0*/  IMAD.MOV.U32 R7, RZ, RZ, 0x3f800000 ;  /* 0x3f800000ff077424 */ /* 0x010fe400078e00ff */
[----:B------:R-:W-:Y:S01]  /*69c0*/  IMAD.MOV.U32 R5, RZ, RZ, 0x3f800000 ;  /* 0x3f800000ff057424 */ /* 0x000fe200078e00ff */
[----:B--2---:R-:W-:Y:S04]  /*69d0*/  STS.U16 [R45+UR6+0x8c00], R48 ;  /* 0x008c00302d007988 */ /* 0x004fe80008000406 */
[----:B---3--:R0:W-:Y:S02]  /*69e0*/  STS.U16 [R45+UR6+0x3fc00], R2 ;  /* 0x03fc00022d007988 */ /* 0x0081e40008000406 */
[----:B0-----:R-:W-:-:S05]  /*69f0*/  IMAD.MOV.U32 R2, RZ, RZ, -0x800000 ;  /* 0xff800000ff027424 */ /* 0x001fca00078e00ff */
        /* <DEDUP_REMOVED lines=28> */
[----:B-----5:R0:W-:Y:S04]  /*6bc0*/  STS.U16 [R45+UR6+0x3bc00], R6 ;  /* 0x03bc00062d007988 */ /* 0x0201e80008000406 */
[----:B------:R-:W-:Y:S04]  /*6bd0*/  STL [R1+0x3b8], R0 ;  /* 0x0003b80001007387 */ /* 0x000fe80000100800 */
[----:B------:R1:W-:Y:S01]  /*6be0*/  STS.U16 [R45+UR6+0x3ec00], R4 ;  /* 0x03ec00042d007988 */ /* 0x0003e20008000406 */
[----:B0-----:R-:W-:-:S03]  /*6bf0*/  IMAD.MOV.U32 R6, RZ, RZ, 0x3f800000 ;  /* 0x3f800000ff067424 */ /* 0x001fc600078e00ff */
[----:B------:R0:W-:Y:S04]  /*6c00*/  STL [R1+0x3b4], R3 ;  /* 0x0003b40301007387 */ /* 0x0001e80000100800 */
[----:B------:R2:W-:Y:S01]  /*6c10*/  STL [R1+0x3b0], R2 ;  /* 0x0003b00201007387 */ /* 0x0005e20000100800 */
[----:B-1----:R-:W-:-:S03]  /*6c20*/  MOV R4, 0x3f800000 ;  /* 0x3f80000000047802 */ /* 0x002fc60000000f00 */
[----:B------:R-:W-:Y:S01]  /*6c30*/  STL [R1+0x36c], R0 ;  /* 0x00036c0001007387 */ /* 0x000fe20000100800 */
[----:B0-----:R-:W-:Y:S02]  /*6c40*/  IMAD.MOV.U32 R3, RZ, RZ, 0x3f800000 ;  /* 0x3f800000ff037424 */ /* 0x001fe400078e00ff */
[----:B--2---:R-:W-:Y:S01]  /*6c50*/  IMAD.MOV.U32 R2, RZ, RZ, 0x3f800000 ;  /* 0x3f800000ff027424 */ /* 0x004fe200078e00ff */
[----:B------:R-:W-:Y:S04]  /*6c60*/  STL.64 [R1+0x648], R6 ;  /* 0x0006480601007387 */ /* 0x000fe80000100a00 */
[----:B------:R-:W-:Y:S04]  /*6c70*/  STL.64 [R1+0x650], R4 ;  /* 0x0006500401007387 */ /* 0x000fe80000100a00 */
[----:B------:R-:W-:Y:S04]  /*6c80*/  STL.64 [R1+0x2e8], R2 ;  /* 0x0002e80201007387 */ /* 0x000fe80000100a00 */
[----:B------:R-:W-:Y:S04]  /*6c90*/  STL.64 [R1+0x2f0], R6 ;  /* 0x0002f00601007387 */ /* 0x000fe80000100a00 */
[----:B------:R-:W-:Y:S04]  /*6ca0*/  STL.64 [R1+0x2f8], R4 ;  /* 0x0002f80401007387 */ /* 0x000fe80000100a00 */
[----:B------:R-:W-:Y:S04]  /*6cb0*/  STL [R1+0x2d0], RZ ;  /* 0x0002d0ff01007387 */ /* 0x000fe80000100800 */
[----:B------:R-:W-:Y:S04]  /*6cc0*/  STL.64 [R1+0x30], R2 ;  /* 0x0000300201007387 */ /* 0x000fe80000100a00 */
[----:B------:R-:W-:Y:S04]  /*6cd0*/  STL [R1+0x2d4], RZ ;  /* 0x0002d4ff01007387 */ /* 0x000fe80000100800 */
        /* <DEDUP_REMOVED lines=226> */
[----:B------:R-:W-:Y:S01]  /*7b00*/  STL [R1+0x5c0], RZ ;  /* 0x0005c0ff01007387 */ /* 0x000fe20000100800 */
[----:B------:R-:W0:Y:S03]  /*7b10*/  S2R R68, SR_CTAID.X ;  /* 0x0000000000447919 */ /* 0x000e260000002500 */
        /* <DEDUP_REMOVED lines=20> */
[----:B------:R-:W-:-:S03]  /*7c60*/  MOV R9, 0x3f800000 ;  /* 0x3f80000000097802 */ /* 0x000fc60000000f00 */
[----:B------:R-:W-:Y:S04]  /*7c70*/  STL [R1+0x614], RZ ;  /* 0x000614ff01007387 */ /* 0x000fe80000100800 */
[----:B------:R-:W-:Y:S04]  /*7c80*/  STL [R1+0x618], RZ ;  /* 0x000618ff01007387 */ /* 0x000fe80000100800 */
[----:B------:R1:W-:Y:S04]  /*7c90*/  STS.U16 [R45+UR6+0x38c00], R8 ;  /* 0x038c00082d007988 */ /* 0x0003e80008000406 */
[----:B------:R2:W-:Y:S04]  /*7ca0*/  STL [R1+0x61c], RZ ;  /* 0x00061cff01007387 */ /* 0x0005e80000100800 */
[----:B------:R2:W-:Y:S01]  /*7cb0*/  STL [R1+0x620], RZ ;  /* 0x000620ff01007387 */ /* 0x0005e20000100800 */
[----:B-1----:R-:W-:-:S03]  /*7cc0*/  IMAD.MOV.U32 R8, RZ, RZ, 0x3f800000 ;  /* 0x3f800000ff087424 */ /* 0x002fc600078e00ff */
[----:B------:R2:W-:Y:S01]  /*7cd0*/  STL [R1+0x624], RZ ;  /* 0x000624ff01007387 */ /* 0x0005e20000100800 */
[----:B------:R-:W1:Y:S03]  /*7ce0*/  S2R R125, SR_TID.X ;  /* 0x00000000007d7919 */ /* 0x000e660000002100 */
[----:B------:R2:W-:Y:S04]  /*7cf0*/  STL [R1+0x628], RZ ;  /* 0x000628ff01007387 */ /* 0x0005e80000100800 */
[----:B------:R2:W-:Y:S04]  /*7d00*/  STL [R1+0x62c], RZ ;  /* 0x00062cff01007387 */ /* 0x0005e80000100800 */
[----:B------:R2:W-:Y:S01]  /*7d10*/  STL.64 [R1+0x40], R4 ;  /* 0x0000400401007387 */ /* 0x0005e20000100a00 */
[----:B0-----:R-:W-:-:S03]  /*7d20*/  SHF.L.U32 R43, R68, 0x8, RZ ;  /* 0x00000008442b7819 */ /* 0x001fc600000006ff */
[----:B------:R2:W-:Y:S04]  /*7d30*/  STL.64 [R1+0x48], R8 ;  /* 0x0000480801007387 */ /* 0x0005e80000100a00 */
[----:B------:R2:W-:Y:S04]  /*7d40*/  STL.64 [R1+0x658], R6 ;  /* 0x0006580601007387 */ /* 0x0005e80000100a00 */
[----:B------:R2:W-:Y:S04]  /*7d50*/  STL.64 [R1+0x660], R4 ;  /* 0x0006600401007387 */ /* 0x0005e80000100a00 */
[----:B------:R2:W-:Y:S04]  /*7d60*/  STL.64 [R1+0x668], R8 ;  /* 0x0006680801007387 */ /* 0x0005e80000100a00 */
[----:B------:R2:W-:Y:S01]  /*7d70*/  STL.64 [R1+0x670], R6 ;  /* 0x0006700601007387 */ /* 0x0005e20000100a00 */
[----:B------:R-:W-:-:S03]  /*7d80*/  VIADD R0, R43, 0x100 ;  /* 0x000001002b007836 */ /* 0x000fc60000000000 */
[----:B------:R2:W-:Y:S04]  /*7d90*/  STL.64 [R1+0x678], R4 ;  /* 0x0006780401007387 */ /* 0x0005e80000100a00 */
[----:B------:R2:W-:Y:S04]  /*7da0*/  STL.64 [R1+0x680], R8 ;  /* 0x0006800801007387 */ /* 0x0005e80000100a00 */
[----:B------:R2:W-:Y:S04]  /*7db0*/  STL.64 [R1+0x698], R4 ;  /* 0x0006980401007387 */ /* 0x0005e80000100a00 */
[----:B------:R2:W-:Y:S01]  /*7dc0*/  STL.64 [R1+0x690], R6 ;  /* 0x0006900601007387 */ /* 0x0005e20000100a00 */
[----:B------:R-:W-:-:S03]  /*7dd0*/  ISETP.GE.AND P0, PT, R0, 0x1, PT ;  /* 0x000000010000780c */ /* 0x000fc60003f06270 */
[----:B------:R2:W-:Y:S01]  /*7de0*/  STS.U16 [R45+UR6+0x9c00], R46 ;  /* 0x009c002e2d007988 */ /* 0x0005e20008000406 */
[----:B-1----:R-:W-:-:S03]  /*7df0*/  LOP3.LUT R83, R125, 0x1ff, RZ, 0xc0, !PT ;  /* 0x000001ff7d537812 */ /* 0x002fc600078ec0ff */
[----:B------:R2:W-:Y:S01]  /*7e00*/  STS.U16 [R45+UR6+0xac00], R62 ;  /* 0x00ac003e2d007988 */ /* 0x0005e20008000406 */
[----:B------:R-:W-:-:S03]  /*7e10*/  LOP3.LUT R27, R125, 0x1c, RZ, 0xc0, !PT ;  /* 0x0000001c7d1b7812 */ /* 0x000fc600078ec0ff */
[----:B------:R2:W-:Y:S01]  /*7e20*/  STS.U16 [R45+UR6+0xbc00], R60 ;  /* 0x00bc003c2d007988 */ /* 0x0005e20008000406 */
[----:B------:R-:W-:-:S03]  /*7e30*/  LOP3.LUT R2, R125, 0x1e0, RZ, 0xc0, !PT ;  /* 0x000001e07d027812 */ /* 0x000fc600078ec0ff */
[----:B------:R2:W-:Y:S01]  /*7e40*/  STS.U16 [R45+UR6+0xcc00], R52 ;  /* 0x00cc00342d007988 */ /* 0x0005e20008000406 */
[----:B------:R-:W-:-:S03]  /*7e50*/  IMAD.SHL.U32 R0, R125, 0x8, RZ ;  /* 0x000000087d007824 */ /* 0x000fc600078e00ff */
[----:B------:R2:W-:Y:S04]  /*7e60*/  STS.U16 [R45+UR6+0xdc00], R50 ;  /* 0x00dc00322d007988 */ /* 0x0005e80008000406 */
        /* <DEDUP_REMOVED lines=45> */
[----:B------:R2:W-:Y:S01]  /*8140*/  STS.U16 [R45+UR6+0x3dc00], R56 ;  /* 0x03dc00382d007988 */ /* 0x0005e20008000406 */
[----:B------:R-:W-:Y:S05]  /*8150*/  @!P0 BRA `(.L_x_0) ;  /* 0x0000017400f88947 */ /* 0x000fea0003800000 */
[----:B------:R-:W0:Y:S01]  /*8160*/  LDC R3, c[0x0][0x3d8] ;  /* 0x0000f600ff037b82 */ /* 0x000e220000000800 */
[----:B--2---:R-:W-:Y:S01]  /*8170*/  LOP3.LUT R4, R0, 0x30, RZ, 0xc0, !PT ;  /* 0x0000003000047812 */ /* 0x004fe200078ec0ff */
[----:B------:R-:W-:Y:S01]  /*8180*/  IMAD.SHL.U32 R6, R83, 0x2, RZ ;  /* 0x0000000253067824 */ /* 0x000fe200078e00ff */
[----:B------:R-:W-:Y:S01]  /*8190*/  LOP3.LUT R5, R125, 0x1f, RZ, 0xc0, !PT ;  /* 0x0000001f7d057812 */ /* 0x000fe200078ec0ff */
[----:B------:R-:W1:Y:S01]  /*81a0*/  LDCU.64 UR4, c[0x0][0x3d0] ;  /* 0x00007a00ff0477ac */ /* 0x000e620008000a00 */
[--C-:B------:R-:W-:Y:S01]  /*81b0*/  SHF.R.U32.HI R8, RZ, 0x5, R125.reuse ;  /* 0x00000005ff087819 */ /* 0x100fe2000001167d */
[----:B------:R-:W-:Y:S01]  /*81c0*/  IMAD.MOV.U32 R91, RZ, RZ, -0x800000 ;  /* 0xff800000ff5b7424 */ /* 0x000fe200078e00ff */
[----:B------:R-:W-:Y:S01]  /*81d0*/  SHF.R.U32.HI R7, RZ, 0x2, R125 ;  /* 0x00000002ff077819 */ /* 0x000fe2000001167d */
[----:B------:R-:W-:Y:S01]  /*81e0*/  IMAD R11, R5, 0x40, R4 ;  /* 0x00000040050b7824 */ /* 0x000fe200078e0204 */
[----:B------:R-:W-:Y:S01]  /*81f0*/  SGXT.U32 R4, R8, 0x4 ;  /* 0x000000040804781a */ /* 0x000fe20000000000 */
[----:B------:R-:W2:Y:S01]  /*8200*/  LDC.64 R28, c[0x0][0x3c0] ;  /* 0x0000f000ff1c7b82 */ /* 0x000ea20000000a00 */
[C---:B------:R-:W-:Y:S01]  /*8210*/  LOP3.LUT R22, R125.reuse, 0x7, RZ, 0xc0, !PT ;  /* 0x000000077d167812 */ /* 0x040fe200078ec0ff */
[----:B------:R-:W3:Y:S01]  /*8220*/  LDCU UR7, c[0x0][0x3c8] ;  /* 0x00007900ff0777ac */ /* 0x000ee20008000800 */
[----:B------:R-:W-:Y:S01]  /*8230*/  LOP3.LUT R6, R6, 0x30, R7, 0x78, !PT ;  /* 0x0000003006067812 */ /* 0x000fe200078e7807 */
[C---:B------:R-:W-:Y:S01]  /*8240*/  IMAD.SHL.U32 R7, R125.reuse, 0x2, RZ ;  /* 0x000000027d077824 */ /* 0x040fe200078e00ff */
[----:B------:R-:W-:Y:S01]  /*8250*/  LEA R13, R22, UR6, 0x6 ;  /* 0x00000006160d7c11 */ /* 0x000fe2000f8e30ff */
[----:B------:R-:W4:Y:S01]  /*8260*/  LDCU.64 UR10, c[0x0][0x388] ;  /* 0x00007100ff0a77ac */ /* 0x000f220008000a00 */
[----:B------:R-:W-:Y:S01]  /*8270*/  LOP3.LUT R9, R125, 0x60, RZ, 0xc0, !PT ;  /* 0x000000607d097812 */ /* 0x000fe200078ec0ff */
[----:B------:R5:W-:Y:S01]  /*8280*/  STL [R1+0x368], R6 ;  /* 0x0003680601007387 */ /* 0x000be20000100800 */
[----:B------:R-:W3:Y:S01]  /*8290*/  LDC.64 R30, c[0x0][0x390] ;  /* 0x0000e400ff1e7b82 */ /* 0x000ee20000000a00 */
[----:B------:R-:W-:Y:S01]  /*82a0*/  IMAD R20, R2, 0x10, R13 ;  /* 0x0000001002147824 */ /* 0x000fe200078e020d */
[----:B------:R-:W-:Y:S01]  /*82b0*/  LOP3.LUT R2, R7, 0x6, RZ, 0xc0, !PT ;  /* 0x0000000607027812 */ /* 0x000fe200078ec0ff */
[----:B-1----:R-:W-:Y:S01]  /*82c0*/  UIMAD UR4, UR8, UR4, URZ ;  /* 0x00000004080472a4 */ /* 0x002fe2000f8e02ff */
[----:B------:R-:W-:Y:S01]  /*82d0*/  SHF.R.U32.HI R46, RZ, 0x1, R9 ;  /* 0x00000001ff2e7819 */ /* 0x000fe20000011609 */
[----:B0-----:R-:W-:Y:S01]  /*82e0*/  IMAD R8, R4, R3, RZ ;  /* 0x0000000304087224 */ /* 0x001fe200078e02ff */
[----:B------:R-:W-:Y:S01]  /*82f0*/  LEA.HI R2, R9, R2, RZ, 0x1e ;  /* 0x0000000209027211 */ /* 0x000fe200078ff0ff */
[----:B------:R-:W-:Y:S01]  /*8300*/  IMAD R2, R22, 0x210, RZ ;  /* 0x0000021016027824 */ /* 0x000fe200078e02ff */
[----:B------:R-:W-:Y:S01]  /*8310*/  LOP3.LUT R46, R11, R46, RZ, 0x3c, !PT ;  /* 0x0000002e0b2e7212 */ /* 0x000fe200078e3cff */
[----:B------:R-:W-:Y:S01]  /*8320*/  IMAD R10, R3, 0x10, R8 ;  /* 0x00000010030a7824 */ /* 0x000fe200078e0208 */
[----:B-----5:R-:W-:Y:S01]  /*8330*/  SHF.L.U32 R6, R125, 0x6, RZ ;  /* 0x000000067d067819 */ /* 0x020fe200000006ff */
[----:B------:R-:W-:Y:S01]  /*8340*/  IMAD.MOV.U32 R89, RZ, RZ, -0x800000 ;  /* 0xff800000ff597424 */ /* 0x000fe200078e00ff */
[----:B------:R-:W-:Y:S01]  /*8350*/  LOP3.LUT R11, R7, 0x30, R0, 0x48, !PT ;  /* 0x00000030070b7812 */ /* 0x000fe200078e4800 */
[----:B------:R-:W-:Y:S01]  /*8360*/  IMAD R12, R3, 0x10, R10 ;  /* 0x00000010030c7824 */ /* 0x000fe200078e020a */
[----:B------:R-:W-:Y:S01]  /*8370*/  LOP3.LUT R45, R6, 0x3c0, RZ, 0xc0, !PT ;  /* 0x000003c0062d7812 */ /* 0x000fe200078ec0ff */
[----:B------:R-:W-:Y:S01]  /*8380*/  IMAD R6, R9, 0x10, R22 ;  /* 0x0000001009067824 */ /* 0x000fe200078e0216 */
[----:B------:R-:W-:Y:S01]  /*8390*/  LOP3.LUT R4, R125, 0x10, RZ, 0xc0, !PT ;  /* 0x000000107d047812 */ /* 0x000fe200078ec0ff */
[----:B--2---:R-:W-:Y:S01]  /*83a0*/  IMAD R28, R28, UR8, RZ ;  /* 0x000000081c1c7c24 */ /* 0x004fe2000f8e02ff */
[----:B------:R-:W-:Y:S01]  /*83b0*/  LEA R14, R3, R12, 0x4 ;  /* 0x0000000c030e7211 */ /* 0x000fe200078e20ff */
[----:B------:R-:W-:Y:S01]  /*83c0*/  IMAD.SHL.U32 R6, R6, 0x10, RZ ;  /* 0x0000001006067824 */ /* 0x000fe200078e00ff */
[--C-:B------:R-:W-:Y:S01]  /*83d0*/  LOP3.LUT R9, R2, 0x10, R7.reuse, 0x78, !PT ;  /* 0x0000001002097812 */ /* 0x100fe200078e7807 */
[----:B------:R-:W-:Y:S01]  /*83e0*/  IMAD.IADD R2, R11, 0x1, R20 ;  /* 0x000000010b027824 */ /* 0x000fe200078e0214 */
[----:B------:R-:W-:Y:S01]  /*83f0*/  LOP3.LUT R45, R45, 0x30, R0, 0xf8, !PT ;  /* 0x000000302d2d7812 */ /* 0x000fe200078ef800 */
[----:B------:R-:W-:Y:S01]  /*8400*/  IMAD R16, R3, 0x10, R14 ;  /* 0x0000001003107824 */ /* 0x000fe200078e020e */
[----:B------:R-:W-:Y:S01]  /*8410*/  LOP3.LUT R7, R6, 0x30, R7, 0x78, !PT ;  /* 0x0000003006077812 */ /* 0x000fe200078e7807 */
[----:B------:R-:W-:Y:S01]  /*8420*/  IMAD R6, R5, UR5, RZ ;  /* 0x0000000505067c24 */ /* 0x000fe2000f8e02ff */
[----:B------:R-:W-:Y:S01]  /*8430*/  SHF.L.U32 R0, R4, 0x8, RZ ;  /* 0x0000000804007819 */ /* 0x000fe200000006ff */
[----:B------:R-:W-:Y:S01]  /*8440*/  IMAD R18, R3, 0x10, R16 ;  /* 0x0000001003127824 */ /* 0x000fe200078e0210 */
[----:B------:R-:W-:Y:S01]  /*8450*/  LEA R82, R22, R7, 0xa ;  /* 0x0000000716527211 */ /* 0x000fe200078e50ff */
[----:B---3--:R-:W-:Y:S01]  /*8460*/  IMAD R4, R83, UR7, RZ ;  /* 0x0000000753047c24 */ /* 0x008fe2000f8e02ff */
[----:B------:R-:W-:Y:S01]  /*8470*/  USHF.L.U32 UR7, UR4, 0x1, URZ ;  /* 0x0000000104077899 */ /* 0x000fe200080006ff */
[C---:B------:R-:W-:Y:S01]  /*8480*/  IMAD R20, R3.reuse, 0x10, R18 ;  /* 0x0000001003147824 */ /* 0x040fe200078e0212 */
[----:B------:R0:W-:Y:S01]  /*8490*/  STL [R1+0x640], R2 ;  /* 0x0006400201007387 */ /* 0x0001e20000100800 */
[----:B------:R-:W-:Y:S01]  /*84a0*/  IMAD.SHL.U32 R7, R6, 0x2, RZ ;  /* 0x0000000206077824 */ /* 0x000fe200078e00ff */
[----:B------:R-:W-:Y:S01]  /*84b0*/  UIMAD.WIDE UR4, UR4, 0x2, URZ ;  /* 0x00000002040478a5 */ /* 0x000fe2000f8e02ff */
[----:B------:R-:W-:Y:S01]  /*84c0*/  IMAD R22, R3, 0x10, R20 ;  /* 0x0000001003167824 */ /* 0x000fe200078e0214 */
[----:B------:R-:W-:Y:S01]  /*84d0*/  LOP3.LUT R0, R9, R0, RZ, 0xfc, !PT ;  /* 0x0000000009007212 */ /* 0x000fe200078efcff */
[----:B------:R-:W-:Y:S01]  /*84e0*/  IMAD.SHL.U32 R5, R4, 0x2, RZ ;  /* 0x0000000204057824 */ /* 0x000fe200078e00ff */
[----:B------:R-:W-:Y:S01]  /*84f0*/  IADD3 R7, P2, P3, R7, UR7, R30 ;  /* 0x0000000707077c10 */ /* 0x000fe2000fb5e01e */
[----:B------:R-:W-:Y:S01]  /*8500*/  IMAD.HI R6, R6, 0x2, RZ ;  /* 0x0000000206067827 */ /* 0x000fe200078e02ff */
[----:B------:R-:W-:Y:S01]  /*8510*/  STL [R1+0x484], R82 ;  /* 0x0004845201007387 */ /* 0x000fe20000100800 */
[----:B------:R-:W-:Y:S01]  /*8520*/  LEA.HI R87, R27, R43, RZ, 0x1e ;  /* 0x0000002b1b577211 */ /* 0x000fe200078ff0ff */
[----:B------:R-:W-:Y:S01]  /*8530*/  UMOV UR4, URZ ;  /* 0x000000ff00047c82 */ /* 0x000fe20008000000 */
[----:B0-----:R-:W-:Y:S01]  /*8540*/  SHF.L.U32 R2, R28, 0x1, RZ ;  /* 0x000000011c027819 */ /* 0x001fe200000006ff */
[----:B------:R-:W-:Y:S01]  /*8550*/  IMAD R24, R3, 0x10, R22 ;  /* 0x0000001003187824 */ /* 0x000fe200078e0216 */
[----:B------:R-:W-:Y:S01]  /*8560*/  IADD3.X R9, PT, PT, R6, UR5, R31, P2, P3 ;  /* 0x0000000506097c10 */ /* 0x000fe200097e641f */
[----:B------:R-:W-:Y:S01]  /*8570*/  IMAD.HI R28, R28, 0x2, RZ ;  /* 0x000000021c1c7827 */ /* 0x000fe200078e02ff */
[----:B----4-:R-:W-:Y:S01]  /*8580*/  IADD3 R84, P0, P1, R5, UR10, R2 ;  /* 0x0000000a05547c10 */ /* 0x010fe2000f91e002 */
[----:B------:R-:W-:Y:S01]  /*8590*/  UMOV UR5, URZ ;  /* 0x000000ff00057c82 */ /* 0x000fe20008000000 */
[----:B------:R-:W-:Y:S01]  /*85a0*/  LEA R32, P2, R8, R7, 0x1 ;  /* 0x0000000708207211 */ /* 0x000fe200078408ff */
[----:B------:R-:W-:Y:S01]  /*85b0*/  IMAD.HI R5, R4, 0x2, RZ ;  /* 0x0000000204057827 */ /* 0x000fe200078e02ff */
[----:B------:R-:W-:Y:S01]  /*85c0*/  MOV R94, 0x3f800000 ;  /* 0x3f800000005e7802 */ /* 0x000fe20000000f00 */
[----:B------:R-:W0:Y:S01]  /*85d0*/  LDCU UR9, c[0x0][0x3a8] ;  /* 0x00007500ff0977ac */ /* 0x000e220008000800 */
[----:B------:R-:W-:Y:S01]  /*85e0*/  LEA.HI.X.SX32 R33, R8, R9, 0x1, P2 ;  /* 0x0000000908217211 */ /* 0x000fe200010f0eff */
[----:B------:R-:W-:Y:S01]  /*85f0*/  IMAD R26, R3, 0x10, R24 ;  /* 0x00000010031a7824 */ /* 0x000fe200078e0218 */
[----:B------:R-:W-:Y:S01]  /*8600*/  IADD3.X R85, PT, PT, R5, UR11, R28, P0, P1 ;  /* 0x0000000b05557c10 */ /* 0x000fe200087e241c */
[----:B------:R-:W-:Y:S01]  /*8610*/  IMAD.SHL.U32 R44, R29, 0x2, RZ ;  /* 0x000000021d2c7824 */ /* 0x000fe200078e00ff */
[-C--:B------:R-:W-:Y:S01]  /*8620*/  LEA R34, P0, R10, R7.reuse, 0x1 ;  /* 0x000000070a227211 */ /* 0x080fe200078008ff */
[C---:B------:R-:W-:Y:S01]  /*8630*/  IMAD R2, R3.reuse, 0x10, R26 ;  /* 0x0000001003027824 */ /* 0x040fe200078e021a */
[----:B------:R-:W-:Y:S01]  /*8640*/  LEA R30, P2, R14, R7, 0x1 ;  /* 0x000000070e1e7211 */ /* 0x000fe200078408ff */
[----:B------:R-:W-:Y:S01]  /*8650*/  STL.64 [R1+0x488], R84 ;  /* 0x0004885401007387 */ /* 0x000fe20000100a00 */
[-C--:B------:R-:W-:Y:S01]  /*8660*/  LEA.HI.X.SX32 R35, R10, R9.reuse, 0x1, P0 ;  /* 0x000000090a237211 */ /* 0x080fe200000f0eff */
[----:B------:R-:W-:Y:S01]  /*8670*/  IMAD.MOV.U32 R87, RZ, RZ, -0x800000 ;  /* 0xff800000ff577424 */ /* 0x000fe200078e00ff */
[C---:B------:R-:W-:Y:S01]  /*8680*/  LEA R4, R3.reuse, R2, 0x4 ;  /* 0x0000000203047211 */ /* 0x040fe200078e20ff */
[----:B------:R1:W-:Y:S01]  /*8690*/  STL.64 [R1+0x998], R32 ;  /* 0x0009982001007387 */ /* 0x0003e20000100a00 */
[----:B------:R-:W-:Y:S01]  /*86a0*/  LEA.HI.X.SX32 R31, R14, R9, 0x1, P2 ;  /* 0x000000090e1f7211 */ /* 0x000fe200010f0eff */
[----:B------:R-:W-:Y:S01]  /*86b0*/  IMAD.MOV.U32 R95, RZ, RZ, 0x3f800000 ;  /* 0x3f800000ff5f7424 */ /* 0x000fe200078e00ff */
[----:B------:R-:W-:Y:S01]  /*86c0*/  IADD3 R52, P4, PT, R44, R84, RZ ;  /* 0x000000542c347210 */ /* 0x000fe20007f9e0ff */
[----:B------:R-:W-:Y:S01]  /*86d0*/  IMAD R6, R3, 0x10, R4 ;  /* 0x0000001003067824 */ /* 0x000fe200078e0204 */
[----:B------:R2:W-:Y:S01]  /*86e0*/  STL.64 [R1+0x990], R34 ;  /* 0x0009902201007387 */ /* 0x0005e20000100a00 */
[C---:B------:R-:W-:Y:S01]  /*86f0*/  IMAD R36, R29.reuse, 0x1b, RZ ;  /* 0x0000001b1d247824 */ /* 0x040fe200078e02ff */
[----:B------:R-:W-:Y:S01]  /*8700*/  LEA.HI.X.SX32 R53, R29, R85, 0x1, P4 ;  /* 0x000000551d357211 */ /* 0x000fe200020f0eff */
[----:B------:R-:W-:Y:S01]  /*8710*/  IMAD R28, R3, 0x10, R6 ;  /* 0x00000010031c7824 */ /* 0x000fe200078e0206 */
[C---:B------:R-:W-:Y:S01]  /*8720*/  SHF.L.U32 R49, R29.reuse, 0x4, RZ ;  /* 0x000000041d317819 */ /* 0x040fe200000006ff */
[----:B------:R-:W-:Y:S01]  /*8730*/  IMAD R37, R29, 0x7, RZ ;  /* 0x000000071d257824 */ /* 0x000fe200078e02ff */
[----:B------:R-:W-:Y:S01]  /*8740*/  LEA.HI R58, R27, 0xc0, RZ, 0x1e ;  /* 0x000000c01b3a7811 */ /* 0x000fe200078ff0ff */
[----:B------:R-:W-:Y:S01]  /*8750*/  IMAD R8, R3, 0x10, R28 ;  /* 0x0000001003087824 */ /* 0x000fe200078e021c */
[C---:B-1----:R-:W-:Y:S01]  /*8760*/  LEA R32, P1, R12.reuse, R7, 0x1 ;  /* 0x000000070c207211 */ /* 0x042fe200078208ff */
[----:B------:R-:W-:Y:S01]  /*8770*/  IMAD R38, R29, 0x38, RZ ;  /* 0x000000381d267824 */ /* 0x000fe200078e02ff */
[----:B------:R-:W-:Y:S01]  /*8780*/  LEA.HI R54, R27, 0xe0, RZ, 0x1e ;  /* 0x000000e01b367811 */ /* 0x000fe200078ff0ff */
[C---:B------:R-:W-:Y:S01]  /*8790*/  IMAD R40, R29.reuse, 0x1d, RZ ;  /* 0x0000001d1d287824 */ /* 0x040fe200078e02ff */
[----:B------:R-:W-:Y:S01]  /*87a0*/  LEA.HI.X.SX32 R33, R12, R9, 0x1, P1 ;  /* 0x000000090c217211 */ /* 0x000fe200008f0eff */
[C---:B------:R-:W-:Y:S01]  /*87b0*/  IMAD R39, R29.reuse, 0x3a, RZ ;  /* 0x0000003a1d277824 */ /* 0x040fe200078e02ff */
[C---:B--2---:R-:W-:Y:S01]  /*87c0*/  LEA R34, P0, R16.reuse, R7, 0x1 ;  /* 0x0000000710227211 */ /* 0x044fe200078008ff */
[----:B------:R-:W-:Y:S01]  /*87d0*/  IMAD R42, R29, 0xf, RZ ;  /* 0x0000000f1d2a7824 */ /* 0x000fe200078e02ff */
[----:B------:R-:W-:Y:S01]  /*87e0*/  LEA R10, R3, R8, 0x4 ;  /* 0x00000008030a7211 */ /* 0x000fe200078e20ff */
[----:B------:R1:W-:Y:S01]  /*87f0*/  STL.64 [R1+0x988], R32 ;  /* 0x0009882001007387 */ /* 0x0003e20000100a00 */
[----:B------:R-:W-:Y:S01]  /*8800*/  LEA.HI.X.SX32 R35, R16, R9, 0x1, P0 ;  /* 0x0000000910237211 */ /* 0x000fe200000f0eff */
[----:B------:R-:W-:Y:S01]  /*8810*/  IMAD R5, R29, 0x1e, RZ ;  /* 0x0000001e1d057824 */ /* 0x000fe200078e02ff */
[----:B------:R-:W-:Y:S01]  /*8820*/  LEA.HI R56, R27, 0xd0, RZ, 0x1e ;  /* 0x000000d01b387811 */ /* 0x000fe200078ff0ff */
[----:B------:R2:W-:Y:S01]  /*8830*/  STL.64 [R1+0x980], R30 ;  /* 0x0009801e01007387 */ /* 0x0005e20000100a00 */
[----:B------:R-:W-:Y:S01]  /*8840*/  IMAD R12, R3, 0x10, R10 ;  /* 0x00000010030c7824 */ /* 0x000fe200078e020a */
[----:B------:R-:W-:Y:S01]  /*8850*/  LEA.HI R57, R27, 0xc8, RZ, 0x1e ;  /* 0x000000c81b397811 */ /* 0x000fe200078ff0ff */
[----:B------:R-:W-:Y:S01]  /*8860*/  IMAD R41, R29, 0x3c, RZ ;  /* 0x0000003c1d297824 */ /* 0x000fe200078e02ff */
[----:B------:R3:W-:Y:S01]  /*8870*/  STL.64 [R1+0x978], R34 ;  /* 0x0009782201007387 */ /* 0x0007e20000100a00 */
[----:B------:R-:W-:Y:S01]  /*8880*/  IMAD R14, R3, 0x10, R12 ;  /* 0x00000010030e7824 */ /* 0x000fe200078e020c */
[----:B------:R-:W-:Y:S01]  /*8890*/  LEA.HI R59, R27, 0xb8, RZ, 0x1e ;  /* 0x000000b81b3b7811 */ /* 0x000fe200078ff0ff */
[----:B------:R-:W-:Y:S01]  /*88a0*/  IMAD.SHL.U32 R51, R29, 0x4, RZ ;  /* 0x000000041d337824 */ /* 0x000fe200078e00ff */
[-C--:B-1----:R-:W-:Y:S01]  /*88b0*/  LEA R32, P1, R18, R7.reuse, 0x1 ;  /* 0x0000000712207211 */ /* 0x082fe200078208ff */
[----:B------:R-:W-:Y:S01]  /*88c0*/  IMAD R16, R3, 0x10, R14 ;  /* 0x0000001003107824 */ /* 0x000fe200078e020e */
[----:B------:R-:W-:Y:S01]  /*88d0*/  LEA.HI R61, R27, 0xa8, RZ, 0x1e ;  /* 0x000000a81b3d7811 */ /* 0x000fe200078ff0ff */
[C---:B------:R-:W-:Y:S01]  /*88e0*/  IMAD.SHL.U32 R50, R29.reuse, 0x8, RZ ;  /* 0x000000081d327824 */ /* 0x040fe200078e00ff */
[----:B--2---:R-:W-:Y:S01]  /*88f0*/  LEA R30, P2, R20, R7, 0x1 ;  /* 0x00000007141e7211 */ /* 0x004fe200078408ff */
[C---:B------:R-:W-:Y:S01]  /*8900*/  IMAD R48, R29.reuse, 0x1f, RZ ;  /* 0x0000001f1d307824 */ /* 0x040fe200078e02ff */
[-C--:B------:R-:W-:Y:S01]  /*8910*/  LEA.HI.X.SX32 R33, R18, R9.reuse, 0x1, P1 ;  /* 0x0000000912217211 */ /* 0x080fe200008f0eff */
[C---:B------:R-:W-:Y:S01]  /*8920*/  IMAD R47, R29.reuse, 0x3e, RZ ;  /* 0x0000003e1d2f7824 */ /* 0x040fe200078e02ff */
[----:B------:R-:W-:Y:S01]  /*8930*/  LEA.HI.X.SX32 R31, R20, R9, 0x1, P2 ;  /* 0x00000009141f7211 */ /* 0x000fe200010f0eff */
[C---:B---3--:R-:W-:Y:S01]  /*8940*/  IMAD R34, R29.reuse, 0xd, RZ ;  /* 0x0000000d1d227824 */ /* 0x048fe200078e02ff */
[----:B------:R-:W-:Y:S01]  /*8950*/  LEA R18, P2, R26, R7, 0x1 ;  /* 0x000000071a127211 */ /* 0x000fe200078408ff */
[----:B------:R1:W-:Y:S01]  /*8960*/  STL.64 [R1+0x970], R32 ;  /* 0x0009702001007387 */ /* 0x0003e20000100a00 */
[----:B------:R-:W-:Y:S01]  /*8970*/  IMAD R35, R29, 0x36, RZ ;  /* 0x000000361d237824 */ /* 0x000fe200078e02ff */
[----:B------:R-:W-:-:S02]  /*8980*/  LEA.HI R64, R27, 0x90, RZ, 0x1e ;  /* 0x000000901b407811 */ /* 0x000fc400078ff0ff */
[----:B------:R2:W-:Y:S01]  /*8990*/  STL.64 [R1+0x968], R30 ;  /* 0x0009681e01007387 */ /* 0x0005e20000100a00 */
[----:B------:R-:W-:Y:S01]  /*89a0*/  LEA.HI.X.SX32 R19, R26, R9, 0x1, P2 ;  /* 0x000000091a137211 */ /* 0x000fe200010f0eff */
[----:B------:R-:W-:Y:S01]  /*89b0*/  IMAD R26, R29, 0x17, RZ ;  /* 0x000000171d1a7824 */ /* 0x000fe200078e02ff */
[C---:B------:R-:W-:Y:S02]  /*89c0*/  LEA.HI R67, R27.reuse, 0x78, RZ, 0x1e ;  /* 0x000000781b437811 */ /* 0x040fe400078ff0ff */
[C---:B------:R-:W-:Y:S01]  /*89d0*/  LEA.HI R70, R27.reuse, 0x60, RZ, 0x1e ;  /* 0x000000601b467811 */ /* 0x040fe200078ff0ff */
[----:B------:R3:W-:Y:S01]  /*89e0*/  STL.64 [R1+0x950], R18 ;  /* 0x0009501201007387 */ /* 0x0007e20000100a00 */
[C---:B------:R-:W-:Y:S02]  /*89f0*/  LEA.HI R73, R27.reuse, 0x48, RZ, 0x1e ;  /* 0x000000481b497811 */ /* 0x040fe400078ff0ff */
[----:B-1----:R-:W-:Y:S02]  /*8a00*/  LEA R32, P0, R22, R7, 0x1 ;  /* 0x0000000716207211 */ /* 0x002fe400078008ff */
[----:B------:R-:W-:-:S02]  /*8a10*/  LEA.HI R60, R27, 0xb0, RZ, 0x1e ;  /* 0x000000b01b3c7811 */ /* 0x000fc400078ff0ff */
[----:B--2---:R-:W-:Y:S02]  /*8a20*/  LEA R30, P1, R24, R7, 0x1 ;  /* 0x00000007181e7211 */ /* 0x004fe400078208ff */
[-C--:B------:R-:W-:Y:S02]  /*8a30*/  LEA.HI.X.SX32 R33, R22, R9.reuse, 0x1, P0 ;  /* 0x0000000916217211 */ /* 0x080fe400000f0eff */
[----:B------:R-:W-:Y:S02]  /*8a40*/  LEA.HI.X.SX32 R31, R24, R9, 0x1, P1 ;  /* 0x00000009181f7211 */ /* 0x000fe400008f0eff */
[-C--:B------:R-:W-:Y:S01]  /*8a50*/  LEA R24, P1, R4, R7.reuse, 0x1 ;  /* 0x0000000704187211 */ /* 0x080fe200078208ff */
[----:B------:R1:W-:Y:S01]  /*8a60*/  STL.64 [R1+0x960], R32 ;  /* 0x0009602001007387 */ /* 0x0003e20000100a00 */
[----:B------:R-:W-:Y:S02]  /*8a70*/  LEA R22, P2, R6, R7, 0x1 ;  /* 0x0000000706167211 */ /* 0x000fe400078408ff */
[----:B---3--:R-:W-:Y:S01]  /*8a80*/  LEA R18, R3, R16, 0x4 ;  /* 0x0000001003127211 */ /* 0x008fe200078e20ff */
[----:B------:R2:W-:Y:S01]  /*8a90*/  STL.64 [R1+0x958], R30 ;  /* 0x0009581e01007387 */ /* 0x0005e20000100a00 */
[----:B------:R-:W-:-:S02]  /*8aa0*/  LEA.HI.X.SX32 R25, R4, R9, 0x1, P1 ;  /* 0x0000000904197211 */ /* 0x000fc400008f0eff */
[----:B------:R-:W-:Y:S01]  /*8ab0*/  LEA.HI.X.SX32 R23, R6, R9, 0x1, P2 ;  /* 0x0000000906177211 */ /* 0x000fe200010f0eff */
[----:B------:R-:W-:Y:S01]  /*8ac0*/  IMAD R20, R3, 0x10, R18 ;  /* 0x0000001003147824 */ /* 0x000fe200078e0212 */
[C---:B------:R-:W-:Y:S02]  /*8ad0*/  LEA.HI R62, R27.reuse, 0xa0, RZ, 0x1e ;  /* 0x000000a01b3e7811 */ /* 0x040fe400078ff0ff */
[----:B------:R-:W-:Y:S01]  /*8ae0*/  LEA.HI R63, R27, 0x98, RZ, 0x1e ;  /* 0x000000981b3f7811 */ /* 0x000fe200078ff0ff */
[----:B-1----:R-:W-:Y:S01]  /*8af0*/  IMAD R32, R29, 0x19, RZ ;  /* 0x000000191d207824 */ /* 0x002fe200078e02ff */
[----:B------:R-:W-:Y:S01]  /*8b00*/  LEA.HI R66, R27, 0x80, RZ, 0x1e ;  /* 0x000000801b427811 */ /* 0x000fe200078ff0ff */
[----:B------:R-:W-:Y:S01]  /*8b10*/  IMAD R33, R29, 0x34, RZ ;  /* 0x000000341d217824 */ /* 0x000fe200078e02ff */
[----:B------:R-:W-:Y:S02]  /*8b20*/  LEA.HI R69, R27, 0x68, RZ, 0x1e ;  /* 0x000000681b457811 */ /* 0x000fe400078ff0ff */
[----:B--2---:R-:W-:-:S02]  /*8b30*/  LEA R30, P0, R2, R7, 0x1 ;  /* 0x00000007021e7211 */ /* 0x004fc400078008ff */
[----:B------:R-:W-:Y:S02]  /*8b40*/  LEA.HI R72, R27, 0x50, RZ, 0x1e ;  /* 0x000000501b487811 */ /* 0x000fe400078ff0ff */
[----:B------:R-:W-:Y:S01]  /*8b50*/  LEA.HI.X.SX32 R31, R2, R9, 0x1, P0 ;  /* 0x00000009021f7211 */ /* 0x000fe200000f0eff */
[----:B------:R-:W-:Y:S01]  /*8b60*/  IMAD R2, R3, 0x10, R20 ;  /* 0x0000001003027824 */ /* 0x000fe200078e0214 */
[C---:B------:R-:W-:Y:S02]  /*8b70*/  LEA.HI R75, R27.reuse, 0x38, RZ, 0x1e ;  /* 0x000000381b4b7811 */ /* 0x040fe400078ff0ff */
[----:B------:R-:W-:Y:S01]  /*8b80*/  LEA.HI R78, R27, 0x20, RZ, 0x1e ;  /* 0x000000201b4e7811 */ /* 0x000fe200078ff0ff */
[----:B------:R1:W-:Y:S01]  /*8b90*/  STL.64 [R1+0x948], R30 ;  /* 0x0009481e01007387 */ /* 0x0003e20000100a00 */
[----:B------:R-:W-:Y:S01]  /*8ba0*/  IMAD R4, R3, 0x10, R2 ;  /* 0x0000001003047824 */ /* 0x000fe200078e0202 */
[C---:B------:R-:W-:Y:S02]  /*8bb0*/  LEA.HI R81, R27.reuse, 0x8, RZ, 0x1e ;  /* 0x000000081b517811 */ /* 0x040fe400078ff0ff */
[----:B------:R2:W-:Y:S01]  /*8bc0*/  STL.64 [R1+0x940], R24 ;  /* 0x0009401801007387 */ /* 0x0005e20000100a00 */
[----:B------:R-:W-:-:S02]  /*8bd0*/  LEA.HI R55, R27, 0xd8, RZ, 0x1e ;  /* 0x000000d81b377811 */ /* 0x000fc400078ff0ff */
[----:B------:R-:W-:Y:S01]  /*8be0*/  LEA R6, R3, R4, 0x4 ;  /* 0x0000000403067211 */ /* 0x000fe200078e20ff */
[----:B------:R3:W-:Y:S01]  /*8bf0*/  STL.64 [R1+0x938], R22 ;  /* 0x0009381601007387 */ /* 0x0007e20000100a00 */
[C---:B------:R-:W-:Y:S02]  /*8c00*/  LEA.HI R65, R27.reuse, 0x88, RZ, 0x1e ;  /* 0x000000881b417811 */ /* 0x040fe400078ff0ff */
[C---:B------:R-:W-:Y:S02]  /*8c10*/  LEA.HI R68, R27.reuse, 0x70, RZ, 0x1e ;  /* 0x000000701b447811 */ /* 0x040fe400078ff0ff */
[-C--:B-1----:R-:W-:Y:S02]  /*8c20*/  LEA R30, P0, R28, R7.reuse, 0x1 ;  /* 0x000000071c1e7211 */ /* 0x082fe400078008ff */
[----:B------:R-:W-:Y:S02]  /*8c30*/  LEA.HI R71, R27, 0x58, RZ, 0x1e ;  /* 0x000000581b477811 */ /* 0x000fe400078ff0ff */
[----:B--2---:R-:W-:-:S02]  /*8c40*/  LEA R24, P1, R8, R7, 0x1 ;  /* 0x0000000708187211 */ /* 0x004fc400078208ff */
[----:B------:R-:W-:Y:S01]  /*8c50*/  LEA.HI.X.SX32 R31, R28, R9, 0x1, P0 ;  /* 0x000000091c1f7211 */ /* 0x000fe200000f0eff */
[----:B------:R-:W-:Y:S01]  /*8c60*/  IMAD R28, R29, 0x3, RZ ;  /* 0x000000031d1c7824 */ /* 0x000fe200078e02ff */
[----:B---3--:R-:W-:Y:S02]  /*8c70*/  LEA R22, P2, R10, R7, 0x1 ;  /* 0x000000070a167211 */ /* 0x008fe400078408ff */
[-C--:B------:R-:W-:Y:S01]  /*8c80*/  LEA.HI.X.SX32 R25, R8, R9.reuse, 0x1, P1 ;  /* 0x0000000908197211 */ /* 0x080fe200008f0eff */
[----:B------:R1:W-:Y:S01]  /*8c90*/  STL.64 [R1+0x930], R30 ;  /* 0x0009301e01007387 */ /* 0x0003e20000100a00 */
[----:B------:R-:W-:Y:S01]  /*8ca0*/  LEA.HI.X.SX32 R23, R10, R9, 0x1, P2 ;  /* 0x000000090a177211 */ /* 0x000fe200010f0eff */
[----:B------:R-:W-:Y:S01]  /*8cb0*/  IMAD R8, R3, 0x10, R6 ;  /* 0x0000001003087824 */ /* 0x000fe200078e0206 */
[C---:B------:R-:W-:Y:S01]  /*8cc0*/  LEA.HI R74, R27.reuse, 0x40, RZ, 0x1e ;  /* 0x000000401b4a7811 */ /* 0x040fe200078ff0ff */
[----:B------:R2:W-:Y:S01]  /*8cd0*/  STL.64 [R1+0x928], R24 ;  /* 0x0009281801007387 */ /* 0x0005e20000100a00 */
[----:B------:R-:W-:Y:S01]  /*8ce0*/  LEA.HI R76, R27, 0x30, RZ, 0x1e ;  /* 0x000000301b4c7811 */ /* 0x000fe200078ff0ff */
[----:B------:R-:W-:Y:S01]  /*8cf0*/  IMAD R10, R3, 0x10, R8 ;  /* 0x00000010030a7824 */ /* 0x000fe200078e0208 */
[C---:B------:R-:W-:Y:S01]  /*8d00*/  LEA.HI R77, R27.reuse, 0x28, RZ, 0x1e ;  /* 0x000000281b4d7811 */ /* 0x040fe200078ff0ff */
[----:B------:R3:W-:Y:S01]  /*8d10*/  STL.64 [R1+0x920], R22 ;  /* 0x0009201601007387 */ /* 0x0007e20000100a00 */
[----:B------:R-:W-:-:S02]  /*8d20*/  LEA.HI R79, R27, 0x18, RZ, 0x1e ;  /* 0x000000181b4f7811 */ /* 0x000fc400078ff0ff */
[----:B------:R-:W-:Y:S02]  /*8d30*/  LEA.HI R80, R27, 0x10, RZ, 0x1e ;  /* 0x000000101b507811 */ /* 0x000fe400078ff0ff */
[-C--:B-1----:R-:W-:Y:S02]  /*8d40*/  LEA R30, P0, R12, R7.reuse, 0x1 ;  /* 0x000000070c1e7211 */ /* 0x082fe400078008ff */
[----:B------:R-:W-:Y:S02]  /*8d50*/  LOP3.LUT P5, RZ, R125, 0x3, RZ, 0xc0, !PT ;  /* 0x000000037dff7812 */ /* 0x000fe400078ac0ff */
[----:B--2---:R-:W-:Y:S02]  /*8d60*/  LEA R24, P1, R14, R7, 0x1 ;  /* 0x000000070e187211 */ /* 0x004fe400078208ff */
[----:B------:R-:W-:Y:S01]  /*8d70*/  LEA.HI.X.SX32 R31, R12, R9, 0x1, P0 ;  /* 0x000000090c1f7211 */ /* 0x000fe200000f0eff */
[----:B------:R-:W-:Y:S01]  /*8d80*/  IMAD R12, R3, 0x10, R10 ;  /* 0x00000010030c7824 */ /* 0x000fe200078e020a */
[----:B---3--:R-:W-:-:S02]  /*8d90*/  LEA R22, P2, R16, R7, 0x1 ;  /* 0x0000000710167211 */ /* 0x008fc400078408ff */
[-C--:B------:R-:W-:Y:S01]  /*8da0*/  LEA.HI.X.SX32 R25, R14, R9.reuse, 0x1, P1 ;  /* 0x000000090e197211 */ /* 0x080fe200008f0eff */
[----:B------:R1:W-:Y:S01]  /*8db0*/  STL.64 [R1+0x918], R30 ;  /* 0x0009181e01007387 */ /* 0x0003e20000100a00 */
[----:B------:R-:W-:Y:S02]  /*8dc0*/  LEA.HI.X.SX32 R23, R16, R9, 0x1, P2 ;  /* 0x0000000910177211 */ /* 0x000fe400010f0eff */
[C---:B------:R-:W-:Y:S01]  /*8dd0*/  LEA R14, P2, R2.reuse, R7, 0x1 ;  /* 0x00000007020e7211 */ /* 0x040fe200078408ff */
[----:B------:R2:W-:Y:S01]  /*8de0*/  STL.64 [R1+0x910], R24 ;  /* 0x0009101801007387 */ /* 0x0005e20000100a00 */
[----:B------:R-:W-:Y:S02]  /*8df0*/  ISETP.LT.U32.AND P6, PT, R83, 0x80, !P5 ;  /* 0x000000805300780c */ /* 0x000fe40006fc1070 */
[----:B------:R-:W-:Y:S01]  /*8e00*/  LEA.HI.X.SX32 R15, R2, R9, 0x1, P2 ;  /* 0x00000009020f7211 */ /* 0x000fe200010f0eff */
[----:B------:R3:W-:Y:S01]  /*8e10*/  STL.64 [R1+0x908], R22 ;  /* 0x0009081601007387 */ /* 0x0007e20000100a00 */
[----:B------:R-:W-:-:S02]  /*8e20*/  LEA R2, R3, R12, 0x4 ;  /* 0x0000000c03027211 */ /* 0x000fc400078e20ff */
[C---:B------:R-:W-:Y:S01]  /*8e30*/  LEA R16, P2, R8.reuse, R7, 0x1 ;  /* 0x0000000708107211 */ /* 0x040fe200078408ff */
[C---:B-1----:R-:W-:Y:S02]  /*8e40*/  IMAD R30, R29.reuse, 0x30, RZ ;  /* 0x000000301d1e7824 */ /* 0x042fe400078e02ff */
[C---:B------:R-:W-:Y:S01]  /*8e50*/  IMAD R31, R29.reuse, 0x32, RZ ;  /* 0x000000321d1f7824 */ /* 0x040fe200078e02ff */
[----:B------:R-:W-:Y:S01]  /*8e60*/  LEA.HI.X.SX32 R17, R8, R9, 0x1, P2 ;  /* 0x0000000908117211 */ /* 0x000fe200010f0eff */
[----:B------:R-:W-:Y:S01]  /*8e70*/  IMAD R8, R29, 0x18, RZ ;  /* 0x000000181d087824 */ /* 0x000fe200078e02ff */
[-C--:B--2---:R-:W-:Y:S02]  /*8e80*/  LEA R24, P0, R18, R7.reuse, 0x1 ;  /* 0x0000000712187211 */ /* 0x084fe400078008ff */
[----:B---3--:R-:W-:Y:S02]  /*8e90*/  LEA R22, P1, R20, R7, 0x1 ;  /* 0x0000000714167211 */ /* 0x008fe400078208ff */
[----:B------:R-:W-:-:S02]  /*8ea0*/  LEA.HI.X.SX32 R25, R18, R9, 0x1, P0 ;  /* 0x0000000912197211 */ /* 0x000fc400000f0eff */
[----:B------:R-:W-:Y:S02]  /*8eb0*/  LEA.HI.X.SX32 R23, R20, R9, 0x1, P1 ;  /* 0x0000000914177211 */ /* 0x000fe400008f0eff */
[-C--:B------:R-:W-:Y:S01]  /*8ec0*/  LEA R20, P0, R4, R7.reuse, 0x1 ;  /* 0x0000000704147211 */ /* 0x080fe200078008ff */
[----:B------:R1:W-:Y:S01]  /*8ed0*/  STL.64 [R1+0x900], R24 ;  /* 0x0009001801007387 */ /* 0x0003e20000100a00 */
[----:B------:R-:W-:Y:S02]  /*8ee0*/  LEA R18, P1, R6, R7, 0x1 ;  /* 0x0000000706127211 */ /* 0x000fe400078208ff */
[-C--:B------:R-:W-:Y:S01]  /*8ef0*/  LEA.HI.X.SX32 R21, R4, R9.reuse, 0x1, P0 ;  /* 0x0000000904157211 */ /* 0x080fe200000f0eff */
[----:B------:R2:W-:Y:S01]  /*8f00*/  STL.64 [R1+0x8f8], R22 ;  /* 0x0008f81601007387 */ /* 0x0005e20000100a00 */
[----:B------:R-:W-:-:S03]  /*8f10*/  LEA.HI.X.SX32 R19, R6, R9, 0x1, P1 ;  /* 0x0000000906137211 */ /* 0x000fc600008f0eff */
[----:B------:R3:W-:Y:S04]  /*8f20*/  STL.64 [R1+0x8f0], R14 ;  /* 0x0008f00e01007387 */ /* 0x0007e80000100a00 */
[----:B------:R4:W-:Y:S01]  /*8f30*/  STL.64 [R1+0x8e8], R20 ;  /* 0x0008e81401007387 */ /* 0x0009e20000100a00 */
[C---:B-1----:R-:W-:Y:S02]  /*8f40*/  IMAD R24, R29.reuse, 0xb, RZ ;  /* 0x0000000b1d187824 */ /* 0x042fe400078e02ff */
[C---:B------:R-:W-:Y:S01]  /*8f50*/  IMAD R25, R29.reuse, 0x2e, RZ ;  /* 0x0000002e1d197824 */ /* 0x040fe200078e02ff */
[----:B------:R1:W-:Y:S01]  /*8f60*/  STL.64 [R1+0x8e0], R18 ;  /* 0x0008e01201007387 */ /* 0x0003e20000100a00 */
[C---:B--2---:R-:W-:Y:S02]  /*8f70*/  IMAD R22, R29.reuse, 0x15, RZ ;  /* 0x000000151d167824 */ /* 0x044fe400078e02ff */
[----:B------:R-:W-:Y:S01]  /*8f80*/  IMAD R23, R29, 0x2c, RZ ;  /* 0x0000002c1d177824 */ /* 0x000fe200078e02ff */
[----:B------:R2:W-:Y:S01]  /*8f90*/  STL.64 [R1+0x8d8], R16 ;  /* 0x0008d81001007387 */ /* 0x0005e20000100a00 */
[----:B---3--:R-:W-:-:S02]  /*8fa0*/  IMAD R14, R3, 0x10, R2 ;  /* 0x00000010030e7824 */ /* 0x008fc400078e0202 */
[----:B------:R-:W-:Y:S01]  /*8fb0*/  IMAD R15, R29, 0x24, RZ ;  /* 0x000000241d0f7824 */ /* 0x000fe200078e02ff */
[-C--:B----4-:R-:W-:Y:S01]  /*8fc0*/  LEA R20, P0, R10, R7.reuse, 0x1 ;  /* 0x000000070a147211 */ /* 0x090fe200078008ff */
[----:B------:R-:W-:Y:S01]  /*8fd0*/  IMAD R4, R3, 0x10, R14 ;  /* 0x0000001003047824 */ /* 0x000fe200078e020e */
[----:B-1----:R-:W-:-:S03]  /*8fe0*/  LEA R18, P1, R12, R7, 0x1 ;  /* 0x000000070c127211 */ /* 0x002fc600078208ff */
[----:B------:R-:W-:Y:S01]  /*8ff0*/  IMAD R6, R3, 0x10, R4 ;  /* 0x0000001003067824 */ /* 0x000fe200078e0204 */
[----:B------:R-:W-:Y:S02]  /*9000*/  LEA.HI.X.SX32 R21, R10, R9, 0x1, P0 ;  /* 0x000000090a157211 */ /* 0x000fe400000f0eff */
[----:B--2---:R-:W-:Y:S02]  /*9010*/  LEA R16, P2, R2, R7, 0x1 ;  /* 0x0000000702107211 */ /* 0x004fe400078408ff */
[-C--:B------:R-:W-:Y:S01]  /*9020*/  LEA.HI.X.SX32 R19, R12, R9.reuse, 0x1, P1 ;  /* 0x000000090c137211 */ /* 0x080fe200008f0eff */
[----:B------:R1:W-:Y:S01]  /*9030*/  STL.64 [R1+0x8d0], R20 ;  /* 0x0008d01401007387 */ /* 0x0003e20000100a00 */
[----:B------:R-:W-:Y:S01]  /*9040*/  LEA.HI.X.SX32 R17, R2, R9, 0x1, P2 ;  /* 0x0000000902117211 */ /* 0x000fe200010f0eff */
[----:B------:R-:W-:Y:S01]  /*9050*/  IMAD R2, R29, 0x12, RZ ;  /* 0x000000121d027824 */ /* 0x000fe200078e02ff */
[----:B------:R-:W-:Y:S01]  /*9060*/  LEA R3, R3, R6, 0x4 ;  /* 0x0000000603037211 */ /* 0x000fe200078e20ff */
[----:B------:R2:W-:Y:S01]  /*9070*/  STL.64 [R1+0x8c8], R18 ;  /* 0x0008c81201007387 */ /* 0x0005e20000100a00 */
[----:B------:R-:W-:-:S02]  /*9080*/  LEA R12, P2, R6, R7, 0x1 ;  /* 0x00000007060c7211 */ /* 0x000fc400078408ff */
[----:B------:R-:W-:Y:S01]  /*9090*/  LEA R10, P3, R3, R7, 0x1 ;  /* 0x00000007030a7211 */ /* 0x000fe200078608ff */
[----:B------:R3:W-:Y:S01]  /*90a0*/  STL.64 [R1+0x8c0], R16 ;  /* 0x0008c01001007387 */ /* 0x0007e20000100a00 */
[-C--:B------:R-:W-:Y:S01]  /*90b0*/  LEA.HI.X.SX32 R13, R6, R9.reuse, 0x1, P2 ;  /* 0x00000009060d7211 */ /* 0x080fe200010f0eff */
[----:B------:R-:W-:Y:S01]  /*90c0*/  IMAD R6, R29, 0x1c, RZ ;  /* 0x0000001c1d067824 */ /* 0x000fe200078e02ff */
[----:B------:R-:W-:Y:S01]  /*90d0*/  LEA.HI.X.SX32 R11, R3, R9, 0x1, P3 ;  /* 0x00000009030b7211 */ /* 0x000fe200018f0eff */
[C---:B------:R-:W-:Y:S01]  /*90e0*/  IMAD R3, R29.reuse, 0xa, RZ ;  /* 0x0000000a1d037824 */ /* 0x040fe200078e02ff */
[CC--:B------:R-:W-:Y:S01]  /*90f0*/  LEA R88, P3, R29.reuse, R84.reuse, 0x4 ;  /* 0x000000541d587211 */ /* 0x0c0fe200078620ff */
[C---:B-1----:R-:W-:Y:S01]  /*9100*/  IMAD R20, R29.reuse, 0x28, RZ ;  /* 0x000000281d147824 */ /* 0x042fe200078e02ff */
[C---:B------:R-:W-:Y:S01]  /*9110*/  LEA R86, P2, R29.reuse, R84, 0x5 ;  /* 0x000000541d567211 */ /* 0x040fe200078428ff */
[----:B------:R-:W-:Y:S01]  /*9120*/  IMAD R21, R29, 0x2a, RZ ;  /* 0x0000002a1d157824 */ /* 0x000fe200078e02ff */
[----:B--2---:R-:W-:-:S02]  /*9130*/  LEA R18, P0, R14, R7, 0x1 ;  /* 0x000000070e127211 */ /* 0x004fc400078008ff */
[----:B---3--:R-:W-:Y:S01]  /*9140*/  LEA R16, P1, R4, R7, 0x1 ;  /* 0x0000000704107211 */ /* 0x008fe200078208ff */
[C---:B------:R-:W-:Y:S01]  /*9150*/  IMAD R7, R29.reuse, 0x1a, RZ ;  /* 0x0000001a1d077824 */ /* 0x040fe200078e02ff */
[-C--:B------:R-:W-:Y:S01]  /*9160*/  LEA.HI.X.SX32 R19, R14, R9.reuse, 0x1, P0 ;  /* 0x000000090e137211 */ /* 0x080fe200000f0eff */
[C---:B------:R-:W-:Y:S01]  /*9170*/  IMAD R14, R29.reuse, 0x11, RZ ;  /* 0x000000111d0e7824 */ /* 0x040fe200078e02ff */
[----:B------:R-:W-:Y:S01]  /*9180*/  LEA.HI.X.SX32 R17, R4, R9, 0x1, P1 ;  /* 0x0000000904117211 */ /* 0x000fe200008f0eff */
[C---:B------:R-:W-:Y:S01]  /*9190*/  IMAD R4, R29.reuse, 0x14, RZ ;  /* 0x000000141d047824 */ /* 0x040fe200078e02ff */
[CC--:B------:R-:W-:Y:S01]  /*91a0*/  LEA R92, P1, R29.reuse, R84.reuse, 0x2 ;  /* 0x000000541d5c7211 */ /* 0x0c0fe200078210ff */
[----:B------:R1:W-:Y:S01]  /*91b0*/  STL.64 [R1+0x8b8], R18 ;  /* 0x0008b81201007387 */ /* 0x0003e20000100a00 */
[C---:B------:R-:W-:Y:S01]  /*91c0*/  IMAD R9, R29.reuse, 0x16, RZ ;  /* 0x000000161d097824 */ /* 0x040fe200078e02ff */
[----:B------:R-:W-:Y:S02]  /*91d0*/  LEA R90, P0, R29, R84, 0x3 ;  /* 0x000000541d5a7211 */ /* 0x000fe400078018ff */
        /* <DEDUP_REMOVED lines=8> */
[C---:B------:R-:W-:Y:S01]  /*9260*/  IMAD R17, R29.reuse, 0x26, RZ ;  /* 0x000000261d117824 */ /* 0x040fe200078e02ff */
[----:B------:R-:W-:Y:S01]  /*9270*/  STL [R1+0x324], RZ ;  /* 0x000324ff01007387 */ /* 0x000fe20000100800 */
[----:B---3--:R-:W-:-:S02]  /*9280*/  IMAD R13, R29, 0x22, RZ ;  /* 0x000000221d0d7824 */ /* 0x008fc400078e02ff */
[C---:B------:R-:W-:Y:S01]  /*9290*/  IMAD R12, R29.reuse, 0x6, RZ ;  /* 0x000000061d0c7824 */ /* 0x040fe200078e02ff */
[----:B------:R-:W-:Y:S01]  /*92a0*/  STL [R1+0x314], R87 ;  /* 0x0003145701007387 */ /* 0x000fe20000100800 */
[C---:B----4-:R-:W-:Y:S02]  /*92b0*/  IMAD R11, R29.reuse, 0xc, RZ ;  /* 0x0000000c1d0b7824 */ /* 0x050fe400078e02ff */
[----:B------:R-:W-:Y:S01]  /*92c0*/  IMAD R10, R29, 0xe, RZ ;  /* 0x0000000e1d0a7824 */ /* 0x000fe200078e02ff */
[----:B------:R-:W-:Y:S01]  /*92d0*/  STL [R1+0x320], RZ ;  /* 0x000320ff01007387 */ /* 0x000fe20000100800 */
[C---:B------:R-:W-:Y:S02]  /*92e0*/  LEA.HI R29, R27.reuse, 0xf8, RZ, 0x1e ;  /* 0x000000f81b1d7811 */ /* 0x040fe400078ff0ff */
[C---:B-1----:R-:W-:Y:S01]  /*92f0*/  LEA.HI R52, R27.reuse, 0xf0, RZ, 0x1e ;  /* 0x000000f01b347811 */ /* 0x042fe200078ff0ff */
[----:B------:R-:W-:Y:S01]  /*9300*/  STL [R1+0x318], R87 ;  /* 0x0003185701007387 */ /* 0x000fe20000100800 */
[----:B------:R-:W-:-:S02]  /*9310*/  LEA.HI R53, R27, 0xe8, RZ, 0x1e ;  /* 0x000000e81b357811 */ /* 0x000fc400078ff0ff */
[----:B------:R-:W-:Y:S01]  /*9320*/  SHF.R.U32.HI R27, RZ, 0x3, R125 ;  /* 0x00000003ff1b7819 */ /* 0x000fe2000001167d */
        /* <DEDUP_REMOVED lines=28> */
[----:B------:R2:W-:Y:S04]  /*94f0*/  STL [R1+0x6d4], R89 ;  /* 0x0006d45901007387 */ /* 0x0005e80000100800 */
[----:B------:R3:W-:Y:S01]  /*9500*/  STL [R1+0x6d8], R87 ;  /* 0x0006d85701007387 */ /* 0x0007e20000100800 */
[----:B-1----:R-:W-:-:S03]  /*9510*/  LEA.HI.X.SX32 R91, R51, R85, 0x1, P0 ;  /* 0x00000055335b7211 */ /* 0x002fc600000f0eff */
[----:B------:R-:W-:Y:S01]  /*9520*/  STL [R1+0x2d0], RZ ;  /* 0x0002d0ff01007387 */ /* 0x000fe20000100800 */
[----:B--2---:R-:W-:-:S03]  /*9530*/  LEA.HI.X.SX32 R89, R50, R85, 0x1, P3 ;  /* 0x0000005532597211 */ /* 0x004fc600018f0eff */
[----:B------:R1:W-:Y:S01]  /*9540*/  STL.64 [R1+0x648], R94 ;  /* 0x0006485e01007387 */ /* 0x0003e20000100a00 */
[----:B---3--:R-:W-:-:S03]  /*9550*/  LEA.HI.X.SX32 R87, R49, R85, 0x1, P2 ;  /* 0x0000005531577211 */ /* 0x008fc600010f0eff */
[----:B------:R-:W-:Y:S04]  /*9560*/  STL [R1+0x2d4], RZ ;  /* 0x0002d4ff01007387 */ /* 0x000fe80000100800 */
[----:B------:R-:W-:Y:S04]  /*9570*/  STL [R1+0x2d8], RZ ;  /* 0x0002d8ff01007387 */ /* 0x000fe80000100800 */
[----:B------:R-:W-:Y:S01]  /*9580*/  STL [R1+0x2dc], RZ ;  /* 0x0002dcff01007387 */ /* 0x000fe20000100800 */
[----:B-1----:R-:W-:Y:S02]  /*9590*/  IADD3 R94, P4, PT, R13, R84, RZ ;  /* 0x000000540d5e7210 */ /* 0x002fe40007f9e0ff */
[----:B------:R-:W-:Y:S01]  /*95a0*/  LEA R13, R54, UR6, 0x4 ;  /* 0x00000006360d7c11 */ /* 0x000fe2000f8e20ff */
[----:B------:R-:W-:Y:S01]  /*95b0*/  STL [R1+0x2c0], RZ ;  /* 0x0002c0ff01007387 */ /* 0x000fe20000100800 */
[----:B------:R-:W-:-:S03]  /*95c0*/  LEA.HI.X.SX32 R95, R14, R85, 0x1, P4 ;  /* 0x000000550e5f7211 */ /* 0x000fc600020f0eff */
        /* <DEDUP_REMOVED lines=226> */
[----:B------:R1:W-:Y:S04]  /*a3f0*/  STL.64 [R1+0x898], R94 ;  /* 0x0008985e01007387 */ /* 0x0003e80000100a00 */
[----:B------:R-:W-:Y:S04]  /*a400*/  STL [R1+0x5cc], RZ ;  /* 0x0005ccff01007387 */ /* 0x000fe80000100800 */
[----:B------:R-:W-:Y:S01]  /*a410*/  STL [R1+0x5e0], RZ ;  /* 0x0005e0ff01007387 */ /* 0x000fe20000100800 */
[----:B-1----:R-:W-:-:S03]  /*a420*/  IADD3 R94, P4, PT, R2, R84, RZ ;  /* 0x00000054025e7210 */ /* 0x002fc60007f9e0ff */
[----:B------:R-:W-:Y:S01]  /*a430*/  STL [R1+0x5e4], RZ ;  /* 0x0005e4ff01007387 */ /* 0x000fe20000100800 */
[----:B------:R-:W-:-:S03]  /*a440*/  LEA.HI.X.SX32 R95, R16, R85, 0x1, P4 ;  /* 0x00000055105f7211 */ /* 0x000fc600020f0eff */
[----:B------:R-:W-:Y:S01]  /*a450*/  STL [R1+0x5e8], RZ ;  /* 0x0005e8ff01007387 */ /* 0x000fe20000100800 */
[----:B------:R-:W-:-:S03]  /*a460*/  IADD3 R14, P4, PT, R15, R84, RZ ;  /* 0x000000540f0e7210 */ /* 0x000fc60007f9e0ff */
[----:B------:R-:W-:Y:S01]  /*a470*/  STL.64 [R1+0x890], R94 ;  /* 0x0008905e01007387 */ /* 0x000fe20000100a00 */
[----:B------:R-:W-:-:S03]  /*a480*/  LEA.HI.X.SX32 R15, R2, R85, 0x1, P4 ;  /* 0x00000055020f7211 */ /* 0x000fc600020f0eff */
[----:B------:R-:W-:Y:S04]  /*a490*/  STL [R1+0x5ec], RZ ;  /* 0x0005ecff01007387 */ /* 0x000fe80000100800 */
[----:B------:R-:W-:Y:S04]  /*a4a0*/  STL [R1+0x5d0], RZ ;  /* 0x0005d0ff01007387 */ /* 0x000fe80000100800 */
[----:B------:R1:W-:Y:S04]  /*a4b0*/  STL.64 [R1+0x888], R14 ;  /* 0x0008880e01007387 */ /* 0x0003e80000100a00 */
[----:B------:R-:W-:Y:S04]  /*a4c0*/  STL [R1+0x5d4], RZ ;  /* 0x0005d4ff01007387 */ /* 0x000fe80000100800 */
[----:B------:R-:W-:Y:S01]  /*a4d0*/  STL [R1+0x5d8], RZ ;  /* 0x0005d8ff01007387 */ /* 0x000fe20000100800 */
[----:B-1----:R-:W-:-:S03]  /*a4e0*/  IADD3 R14, P4, PT, R17, R84, RZ ;  /* 0x00000054110e7210 */ /* 0x002fc60007f9e0ff */
[----:B------:R-:W-:Y:S01]  /*a4f0*/  STL [R1+0x5dc], RZ ;  /* 0x0005dcff01007387 */ /* 0x000fe20000100800 */
[----:B------:R-:W-:-:S05]  /*a500*/  LEA.HI.X.SX32 R15, R18, R85, 0x1, P4 ;  /* 0x00000055120f7211 */ /* 0x000fca00020f0eff */
        /* <DEDUP_REMOVED lines=17> */
[----:B------:R-:W-:-:S03]  /*a620*/  LEA.HI.X.SX32 R15, R4, R85, 0x1, P4 ;  /* 0x00000055040f7211 */ /* 0x000fc600020f0eff */
[----:B------:R-:W-:Y:S01]  /*a630*/  STL [R1+0x614], RZ ;  /* 0x000614ff01007387 */ /* 0x000fe20000100800 */
[----:B------:R-:W-:Y:S02]  /*a640*/  IADD3 R2, P4, PT, R21, R84, RZ ;  /* 0x0000005415027210 */ /* 0x000fe40007f9e0ff */
[----:B------:R-:W-:Y:S01]  /*a650*/  LEA R4, R52, UR6, 0x4 ;  /* 0x0000000634047c11 */ /* 0x000fe2000f8e20ff */
[----:B------:R-:W-:Y:S01]  /*a660*/  STL.64 [R1+0x868], R14 ;  /* 0x0008680e01007387 */ /* 0x000fe20000100a00 */
[----:B------:R-:W-:Y:S01]  /*a670*/  LEA.HI.X.SX32 R3, R22, R85, 0x1, P4 ;  /* 0x0000005516037211 */ /* 0x000fe200020f0eff */
[C---:B------:R-:W-:Y:S02]  /*a680*/  IMAD.IADD R22, R43.reuse, 0x1, R68 ;  /* 0x000000012b167824 */ /* 0x040fe400078e0244 */
[----:B------:R-:W-:Y:S01]  /*a690*/  STL [R1+0x618], RZ ;  /* 0x000618ff01007387 */ /* 0x000fe20000100800 */
[----:B------:R-:W-:-:S03]  /*a6a0*/  IMAD.IADD R22, R43, 0x1, R71 ;  /* 0x000000012b167824 */ /* 0x000fc600078e0247 */
        /* <DEDUP_REMOVED lines=9> */
[----:B------:R1:W-:Y:S01]  /*a740*/  STL.64 [R1+0x858], R2 ;  /* 0x0008580201007387 */ /* 0x0003e20000100a00 */
[----:B------:R-:W-:Y:S02]  /*a750*/  LEA.HI.X.SX32 R15, R9, R85, 0x1, P4 ;  /* 0x00000055090f7211 */ /* 0x000fe400020f0eff */
[----:B------:R-:W-:-:S03]  /*a760*/  LEA R9, R53, UR6, 0x4 ;  /* 0x0000000635097c11 */ /* 0x000fc6000f8e20ff */
[----:B------:R2:W-:Y:S01]  /*a770*/  STL.64 [R1+0x850], R14 ;  /* 0x0008500e01007387 */ /* 0x0005e20000100a00 */
[----:B-1----:R-:W-:Y:S01]  /*a780*/  IMAD.IADD R2, R43, 0x1, R29 ;  /* 0x000000012b027824 */ /* 0x002fe200078e021d */
[----:B------:R-:W-:Y:S01]  /*a790*/  LEA R3, R29, UR6, 0x4 ;  /* 0x000000061d037c11 */ /* 0x000fe2000f8e20ff */
[C---:B------:R-:W-:Y:S01]  /*a7a0*/  IMAD.IADD R2, R43.reuse, 0x1, R52 ;  /* 0x000000012b027824 */ /* 0x040fe200078e0234 */
[C---:B------:R-:W-:Y:S01]  /*a7b0*/  IADD3 R2, PT, PT, R43.reuse, R53, RZ ;  /* 0x000000352b027210 */ /* 0x040fe20007ffe0ff */
[----:B------:R-:W-:Y:S01]  /*a7c0*/  IMAD.IADD R2, R43, 0x1, R54 ;  /* 0x000000012b027824 */ /* 0x000fe200078e0236 */
[----:B--2---:R-:W-:Y:S01]  /*a7d0*/  IADD3 R14, P4, PT, R25, R84, RZ ;  /* 0x00000054190e7210 */ /* 0x004fe20007f9e0ff */
[C---:B------:R-:W-:Y:S01]  /*a7e0*/  IMAD.IADD R2, R43.reuse, 0x1, R56 ;  /* 0x000000012b027824 */ /* 0x040fe200078e0238 */
[C---:B------:R-:W-:Y:S01]  /*a7f0*/  IADD3 R2, PT, PT, R43.reuse, R57, RZ ;  /* 0x000000392b027210 */ /* 0x040fe20007ffe0ff */
[----:B------:R-:W-:Y:S01]  /*a800*/  IMAD.IADD R2, R43, 0x1, R59 ;  /* 0x000000012b027824 */ /* 0x000fe200078e023b */
[----:B------:R-:W-:-:S05]  /*a810*/  LEA.HI.X.SX32 R15, R26, R85, 0x1, P4 ;  /* 0x000000551a0f7211 */ /* 0x000fca00020f0eff */
[----:B------:R1:W-:Y:S02]  /*a820*/  STL.64 [R1+0x848], R14 ;  /* 0x0008480e01007387 */ /* 0x0003e40000100a00 */
[----:B-1----:R-:W-:-:S04]  /*a830*/  IADD3 R14, P4, PT, R12, R84, RZ ;  /* 0x000000540c0e7210 */ /* 0x002fc80007f9e0ff */
[----:B------:R-:W-:Y:S02]  /*a840*/  LEA.HI.X.SX32 R15, R28, R85, 0x1, P4 ;  /* 0x000000551c0f7211 */ /* 0x000fe400020f0eff */
[----:B------:R-:W-:-:S03]  /*a850*/  IADD3 R16, P4, PT, R11, R84, RZ ;  /* 0x000000540b107210 */ /* 0x000fc60007f9e0ff */
[----:B------:R1:W-:Y:S01]  /*a860*/  STL.64 [R1+0x840], R14 ;  /* 0x0008400e01007387 */ /* 0x0003e20000100a00 */
[----:B------:R-:W-:Y:S02]  /*a870*/  LEA.HI.X.SX32 R17, R12, R85, 0x1, P4 ;  /* 0x000000550c117211 */ /* 0x000fe400020f0eff */
[----:B------:R-:W-:-:S03]  /*a880*/  LEA R12, R57, UR6, 0x4 ;  /* 0x00000006390c7c11 */ /* 0x000fc6000f8e20ff */
[----:B------:R2:W-:Y:S01]  /*a890*/  STL.64 [R1+0x838], R16 ;  /* 0x0008381001007387 */ /* 0x0005e20000100a00 */
[----:B-1----:R-:W-:Y:S01]  /*a8a0*/  IMAD.IADD R15, R43, 0x1, R55 ;  /* 0x000000012b0f7824 */ /* 0x002fe200078e0237 */
[----:B------:R-:W-:Y:S02]  /*a8b0*/  LEA R15, R56, UR6, 0x4 ;  /* 0x00000006380f7c11 */ /* 0x000fe4000f8e20ff */
[----:B------:R-:W-:Y:S02]  /*a8c0*/  LEA R14, R55, UR6, 0x4 ;  /* 0x00000006370e7c11 */ /* 0x000fe4000f8e20ff */
[----:B--2---:R-:W-:-:S04]  /*a8d0*/  IADD3 R16, P4, PT, R8, R84, RZ ;  /* 0x0000005408107210 */ /* 0x004fc80007f9e0ff */
[----:B------:R-:W-:Y:S02]  /*a8e0*/  LEA.HI.X.SX32 R17, R11, R85, 0x1, P4 ;  /* 0x000000550b117211 */ /* 0x000fe400020f0eff */
[----:B------:R-:W-:-:S03]  /*a8f0*/  LEA R11, R58, UR6, 0x4 ;  /* 0x000000063a0b7c11 */ /* 0x000fc6000f8e20ff */
[----:B------:R1:W-:Y:S04]  /*a900*/  STL.64 [R1+0x830], R16 ;  /* 0x0008301001007387 */ /* 0x0003e80000100a00 */
[----:B------:R2:W-:Y:S01]  /*a910*/  STL [R1+0x7a8], R2 ;  /* 0x0007a80201007387 */ /* 0x0005e20000100800 */
[-C--:B-1----:R-:W-:Y:S01]  /*a920*/  IADD3 R16, P4, PT, R30, R84.reuse, RZ ;  /* 0x000000541e107210 */ /* 0x082fe20007f9e0ff */
[C---:B------:R-:W-:Y:S02]  /*a930*/  IMAD.IADD R17, R43.reuse, 0x1, R58 ;  /* 0x000000012b117824 */ /* 0x040fe400078e023a */
[C---:B--2---:R-:W-:Y:S01]  /*a940*/  IMAD.IADD R2, R43.reuse, 0x1, R60 ;  /* 0x000000012b027824 */ /* 0x044fe200078e023c */
[-C--:B------:R-:W-:Y:S01]  /*a950*/  LEA.HI.X.SX32 R17, R8, R85.reuse, 0x1, P4 ;  /* 0x0000005508117211 */ /* 0x080fe200020f0eff */
[----:B------:R-:W-:Y:S01]  /*a960*/  IMAD.IADD R2, R43, 0x1, R62 ;  /* 0x000000012b027824 */ /* 0x000fe200078e023e */
[----:B------:R-:W-:Y:S01]  /*a970*/  IADD3 R18, P4, PT, R31, R84, RZ ;  /* 0x000000541f127210 */ /* 0x000fe20007f9e0ff */
[C---:B------:R-:W-:Y:S01]  /*a980*/  IMAD.IADD R2, R43.reuse, 0x1, R63 ;  /* 0x000000012b027824 */ /* 0x040fe200078e023f */
[C---:B------:R-:W-:Y:S01]  /*a990*/  IADD3 R2, PT, PT, R43.reuse, R66, RZ ;  /* 0x000000422b027210 */ /* 0x040fe20007ffe0ff */
[----:B------:R1:W-:Y:S01]  /*a9a0*/  STL.64 [R1+0x828], R16 ;  /* 0x0008281001007387 */ /* 0x0003e20000100a00 */
[----:B------:R-:W-:Y:S01]  /*a9b0*/  LEA.HI.X.SX32 R19, R32, R85, 0x1, P4 ;  /* 0x0000005520137211 */ /* 0x000fe200020f0eff */
[C---:B------:R-:W-:Y:S01]  /*a9c0*/  IMAD.IADD R2, R43.reuse, 0x1, R69 ;  /* 0x000000012b027824 */ /* 0x040fe200078e0245 */
[----:B------:R-:W-:Y:S01]  /*a9d0*/  LEA R8, R60, UR6, 0x4 ;  /* 0x000000063c087c11 */ /* 0x000fe2000f8e20ff */
[----:B------:R-:W-:-:S02]  /*a9e0*/  IMAD.IADD R2, R43, 0x1, R72 ;  /* 0x000000012b027824 */ /* 0x000fc400078e0248 */
[----:B------:R2:W-:Y:S01]  /*a9f0*/  STL.64 [R1+0x818], R18 ;  /* 0x0008181201007387 */ /* 0x0005e20000100a00 */
[C---:B------:R-:W-:Y:S01]  /*aa00*/  IMAD.IADD R2, R43.reuse, 0x1, R75 ;  /* 0x000000012b027824 */ /* 0x040fe200078e024b */
[C---:B------:R-:W-:Y:S01]  /*aa10*/  IADD3 R2, PT, PT, R43.reuse, R78, RZ ;  /* 0x0000004e2b027210 */ /* 0x040fe20007ffe0ff */
[----:B------:R-:W-:Y:S01]  /*aa20*/  IMAD.IADD R2, R43, 0x1, R81 ;  /* 0x000000012b027824 */ /* 0x000fe200078e0251 */
[----:B------:R-:W-:Y:S02]  /*aa30*/  LOP3.LUT R2, R27, 0xc, RZ, 0xc0, !PT ;  /* 0x0000000c1b027812 */ /* 0x000fe400078ec0ff */
[----:B-1----:R-:W-:Y:S02]  /*aa40*/  LEA R17, R61, UR6, 0x4 ;  /* 0x000000063d117c11 */ /* 0x002fe4000f8e20ff */
[----:B------:R-:W-:Y:S01]  /*aa50*/  LEA R16, R59, UR6, 0x4 ;  /* 0x000000063b107c11 */ /* 0x000fe2000f8e20ff */
[----:B------:R-:W-:Y:S01]  /*aa60*/  IMAD.IADD R4, R2, 0x1, R4 ;  /* 0x0000000102047824 */ /* 0x000fe200078e0204 */
[----:B--2---:R-:W-:-:S02]  /*aa70*/  IADD3 R18, P4, PT, R7, R84, RZ ;  /* 0x0000005407127210 */ /* 0x004fc40007f9e0ff */
[----:B------:R-:W-:Y:S02]  /*aa80*/  IADD3 R19, PT, PT, R43, R61, RZ ;  /* 0x0000003d2b137210 */ /* 0x000fe40007ffe0ff */
[----:B------:R-:W-:Y:S02]  /*aa90*/  LEA.HI.X.SX32 R19, R34, R85, 0x1, P4 ;  /* 0x0000005522137211 */ /* 0x000fe400020f0eff */
[----:B------:R-:W-:-:S03]  /*aaa0*/  IADD3 R20, P4, PT, R33, R84, RZ ;  /* 0x0000005421147210 */ /* 0x000fc60007f9e0ff */
[----:B------:R1:W-:Y:S01]  /*aab0*/  STL.64 [R1+0x820], R18 ;  /* 0x0008201201007387 */ /* 0x0003e20000100a00 */
[----:B------:R-:W-:Y:S02]  /*aac0*/  LEA.HI.X.SX32 R21, R7, R85, 0x1, P4 ;  /* 0x0000005507157211 */ /* 0x000fe400020f0eff */
[----:B------:R-:W-:-:S03]  /*aad0*/  LEA R7, R64, UR6, 0x4 ;  /* 0x0000000640077c11 */ /* 0x000fc6000f8e20ff */
[----:B------:R2:W-:Y:S02]  /*aae0*/  STL.64 [R1+0x810], R20 ;  /* 0x0008101401007387 */ /* 0x0005e40000100a00 */
[----:B------:R-:W-:Y:S01]  /*aaf0*/  IMAD.IADD R7, R2, 0x1, R7 ;  /* 0x0000000102077824 */ /* 0x000fe200078e0207 */
[----:B-1----:R-:W-:Y:S02]  /*ab00*/  LEA R19, R63, UR6, 0x4 ;  /* 0x000000063f137c11 */ /* 0x002fe4000f8e20ff */
[----:B------:R-:W-:Y:S02]  /*ab10*/  LEA R18, R62, UR6, 0x4 ;  /* 0x000000063e127c11 */ /* 0x000fe4000f8e20ff */
[----:B--2---:R-:W-:Y:S01]  /*ab20*/  IADD3 R20, P4, PT, R35, R84, RZ ;  /* 0x0000005423147210 */ /* 0x004fe20007f9e0ff */
[----:B------:R-:W-:-:S03]  /*ab30*/  IMAD.IADD R21, R43, 0x1, R64 ;  /* 0x000000012b157824 */ /* 0x000fc600078e0240 */
[----:B------:R-:W-:-:S05]  /*ab40*/  LEA.HI.X.SX32 R21, R36, R85, 0x1, P4 ;  /* 0x0000005524157211 */ /* 0x000fca00020f0eff */
[----:B------:R1:W-:Y:S02]  /*ab50*/  STL.64 [R1+0x7f8], R20 ;  /* 0x0007f81401007387 */ /* 0x0003e40000100a00 */
[----:B-1----:R-:W-:Y:S01]  /*ab60*/  IADD3 R20, P4, PT, R10, R84, RZ ;  /* 0x000000540a147210 */ /* 0x002fe20007f9e0ff */
[----:B------:R-:W-:-:S03]  /*ab70*/  IMAD.IADD R21, R43, 0x1, R67 ;  /* 0x000000012b157824 */ /* 0x000fc600078e0243 */
[----:B------:R-:W-:-:S05]  /*ab80*/  LEA.HI.X.SX32 R21, R37, R85, 0x1, P4 ;  /* 0x0000005525157211 */ /* 0x000fca00020f0eff */
[----:B------:R1:W-:Y:S02]  /*ab90*/  STL.64 [R1+0x808], R20 ;  /* 0x0008081401007387 */ /* 0x0003e40000100a00 */
[----:B-1----:R-:W-:Y:S02]  /*aba0*/  IADD3 R20, P4, PT, R6, R84, RZ ;  /* 0x0000005406147210 */ /* 0x002fe40007f9e0ff */
[C---:B------:R-:W-:Y:S02]  /*abb0*/  IADD3 R21, PT, PT, R43.reuse, R70, RZ ;  /* 0x000000462b157210 */ /* 0x040fe40007ffe0ff */
[----:B------:R-:W-:Y:S02]  /*abc0*/  LEA.HI.X.SX32 R21, R10, R85, 0x1, P4 ;  /* 0x000000550a157211 */ /* 0x000fe400020f0eff */
[C---:B------:R-:W-:Y:S01]  /*abd0*/  IADD3 R10, PT, PT, R43.reuse, R74, RZ ;  /* 0x0000004a2b0a7210 */ /* 0x040fe20007ffe0ff */
[C---:B------:R-:W-:Y:S02]  /*abe0*/  IMAD.IADD R10, R43.reuse, 0x1, R76 ;  /* 0x000000012b0a7824 */ /* 0x040fe400078e024c */
[----:B------:R1:W-:Y:S01]  /*abf0*/  STL.64 [R1+0x800], R20 ;  /* 0x0008001401007387 */ /* 0x0003e20000100a00 */
[C---:B------:R-:W-:Y:S01]  /*ac00*/  IMAD.IADD R10, R43.reuse, 0x1, R79 ;  /* 0x000000012b0a7824 */ /* 0x040fe200078e024f */
[----:B------:R-:W-:-:S02]  /*ac10*/  IADD3 R10, PT, PT, R43, R65, RZ ;  /* 0x000000412b0a7210 */ /* 0x000fc40007ffe0ff */
[----:B-1----:R-:W-:Y:S01]  /*ac20*/  IADD3 R20, P4, PT, R38, R84, RZ ;  /* 0x0000005426147210 */ /* 0x002fe20007f9e0ff */
[----:B------:R-:W-:-:S03]  /*ac30*/  IMAD.IADD R21, R43, 0x1, R73 ;  /* 0x000000012b157824 */ /* 0x000fc600078e0249 */
[----:B------:R-:W-:Y:S01]  /*ac40*/  LEA.HI.X.SX32 R21, R6, R85, 0x1, P4 ;  /* 0x0000005506157211 */ /* 0x000fe200020f0eff */
[C---:B------:R-:W-:Y:S02]  /*ac50*/  IMAD.IADD R6, R43.reuse, 0x1, R77 ;  /* 0x000000012b067824 */ /* 0x040fe400078e024d */
[----:B------:R-:W-:Y:S01]  /*ac60*/  IMAD.IADD R6, R43, 0x1, R80 ;  /* 0x000000012b067824 */ /* 0x000fe200078e0250 */
[----:B------:R-:W-:Y:S01]  /*ac70*/  LEA R6, R65, UR6, 0x4 ;  /* 0x0000000641067c11 */ /* 0x000fe2000f8e20ff */
[----:B------:R1:W-:Y:S01]  /*ac80*/  STL.64 [R1+0x7f0], R20 ;  /* 0x0007f01401007387 */ /* 0x0003e20000100a00 */
[----:B------:R-:W-:Y:S01]  /*ac90*/  IMAD.IADD R6, R2, 0x1, R19 ;  /* 0x0000000102067824 */ /* 0x000fe200078e0213 */
[----:B-1----:R-:W-:-:S04]  /*aca0*/  IADD3 R20, P4, PT, R39, R84, RZ ;  /* 0x0000005427147210 */ /* 0x002fc80007f9e0ff */
[----:B------:R-:W-:-:S05]  /*acb0*/  LEA.HI.X.SX32 R21, R40, R85, 0x1, P4 ;  /* 0x0000005528157211 */ /* 0x000fca00020f0eff */
[----:B------:R1:W-:Y:S02]  /*acc0*/  STL.64 [R1+0x7e0], R20 ;  /* 0x0007e01401007387 */ /* 0x0003e40000100a00 */
[----:B-1----:R-:W-:-:S04]  /*acd0*/  IADD3 R20, P4, PT, R5, R84, RZ ;  /* 0x0000005405147210 */ /* 0x002fc80007f9e0ff */
[----:B------:R-:W-:-:S05]  /*ace0*/  LEA.HI.X.SX32 R21, R42, R85, 0x1, P4 ;  /* 0x000000552a157211 */ /* 0x000fca00020f0eff */
[----:B------:R1:W-:Y:S02]  /*acf0*/  STL.64 [R1+0x7e8], R20 ;  /* 0x0007e81401007387 */ /* 0x0003e40000100a00 */
[----:B-1----:R-:W-:-:S04]  /*ad00*/  IADD3 R20, P4, PT, R41, R84, RZ ;  /* 0x0000005429147210 */ /* 0x002fc80007f9e0ff */
[----:B------:R-:W-:Y:S01]  /*ad10*/  LEA.HI.X.SX32 R21, R5, R85, 0x1, P4 ;  /* 0x0000005505157211 */ /* 0x000fe200020f0eff */
[----:B------:R-:W-:-:S04]  /*ad20*/  IMAD.IADD R5, R2, 0x1, R18 ;  /* 0x0000000102057824 */ /* 0x000fc800078e0212 */
[----:B------:R-:W-:Y:S04]  /*ad30*/  STL.64 [R1+0x7d8], R20 ;  /* 0x0007d81401007387 */ /* 0x000fe80000100a00 */
[----:B------:R1:W-:Y:S04]  /*ad40*/  STL [R1+0x74c], R7 ;  /* 0x00074c0701007387 */ /* 0x0003e80000100800 */
[----:B------:R2:W-:Y:S04]  /*ad50*/  STL [R1+0x748], R6 ;  /* 0x0007480601007387 */ /* 0x0005e80000100800 */
[----:B------:R3:W-:Y:S01]  /*ad60*/  STL [R1+0x744], R5 ;  /* 0x0007440501007387 */ /* 0x0007e20000100800 */
[C---:B-1----:R-:W-:Y:S01]  /*ad70*/  IADD3 R7, PT, PT, R2.reuse, R17, RZ ;  /* 0x0000001102077210 */ /* 0x042fe20007ffe0ff */
[----:B--2---:R-:W-:-:S04]  /*ad80*/  IMAD.IADD R6, R2, 0x1, R8 ;  /* 0x0000000102067824 */ /* 0x004fc800078e0208 */
[----:B------:R1:W-:Y:S01]  /*ad90*/  STL [R1+0x740], R7 ;  /* 0x0007400701007387 */ /* 0x0003e20000100800 */
[----:B---3--:R-:W-:-:S03]  /*ada0*/  IMAD.IADD R5, R2, 0x1, R16 ;  /* 0x0000000102057824 */ /* 0x008fc600078e0210 */
[----:B------:R2:W-:Y:S04]  /*adb0*/  STL [R1+0x73c], R6 ;  /* 0x00073c0601007387 */ /* 0x0005e80000100800 */
[----:B------:R3:W-:Y:S01]  /*adc0*/  STL [R1+0x738], R5 ;  /* 0x0007380501007387 */ /* 0x0007e20000100800 */
[C---:B-1----:R-:W-:Y:S01]  /*add0*/  IMAD.IADD R7, R2.reuse, 0x1, R11 ;  /* 0x0000000102077824 */ /* 0x042fe200078e020b */
[----:B--2---:R-:W-:-:S04]  /*ade0*/  IADD3 R6, PT, PT, R2, R12, RZ ;  /* 0x0000000c02067210 */ /* 0x004fc80007ffe0ff */
[----:B------:R1:W-:Y:S01]  /*adf0*/  STL [R1+0x734], R7 ;  /* 0x0007340701007387 */ /* 0x0003e20000100800 */
[----:B---3--:R-:W-:-:S03]  /*ae00*/  IMAD.IADD R5, R2, 0x1, R15 ;  /* 0x0000000102057824 */ /* 0x008fc600078e020f */
[----:B------:R2:W-:Y:S04]  /*ae10*/  STL [R1+0x730], R6 ;  /* 0x0007300601007387 */ /* 0x0005e80000100800 */
[----:B------:R3:W-:Y:S01]  /*ae20*/  STL [R1+0x72c], R5 ;  /* 0x00072c0501007387 */ /* 0x0007e20000100800 */
[C---:B-1----:R-:W-:Y:S02]  /*ae30*/  IMAD.IADD R7, R2.reuse, 0x1, R14 ;  /* 0x0000000102077824 */ /* 0x042fe400078e020e */
[----:B--2---:R-:W-:-:S03]  /*ae40*/  IMAD.IADD R6, R2, 0x1, R13 ;  /* 0x0000000102067824 */ /* 0x004fc600078e020d */
[----:B------:R1:W-:Y:S01]  /*ae50*/  STL [R1+0x728], R7 ;  /* 0x0007280701007387 */ /* 0x0003e20000100800 */
[C---:B---3--:R-:W-:Y:S01]  /*ae60*/  IADD3 R5, PT, PT, R2.reuse, R9, RZ ;  /* 0x0000000902057210 */ /* 0x048fe20007ffe0ff */
[----:B------:R-:W-:Y:S02]  /*ae70*/  IMAD.IADD R2, R2, 0x1, R3 ;  /* 0x0000000102027824 */ /* 0x000fe400078e0203 */
[----:B------:R2:W-:Y:S01]  /*ae80*/  STL [R1+0x724], R6 ;  /* 0x0007240601007387 */ /* 0x0005e20000100800 */
[----:B------:R-:W-:-:S03]  /*ae90*/  LOP3.LUT R3, R45, 0x10, R125, 0x78, !PT ;  /* 0x000000102d037812 */ /* 0x000fc600078e787d */
[----:B------:R3:W-:Y:S01]  /*aea0*/  STL [R1+0x720], R5 ;  /* 0x0007200501007387 */ /* 0x0007e20000100800 */
[----:B-1----:R-:W-:-:S03]  /*aeb0*/  IMAD.MOV.U32 R7, RZ, RZ, 0x3f800000 ;  /* 0x3f800000ff077424 */ /* 0x002fc600078e00ff */
[----:B------:R1:W-:Y:S01]  /*aec0*/  STL [R1+0x71c], R4 ;  /* 0x00071c0401007387 */ /* 0x0003e20000100800 */
[----:B--2---:R-:W-:-:S03]  /*aed0*/  MOV R6, 0x3f800000 ;  /* 0x3f80000000067802 */ /* 0x004fc60000000f00 */
[----:B------:R2:W-:Y:S01]  /*aee0*/  STL [R1+0x718], R2 ;  /* 0x0007180201007387 */ /* 0x0005e20000100800 */
[----:B---3--:R-:W-:Y:S01]  /*aef0*/  VIADD R5, R46, UR6 ;  /* 0x000000062e057c36 */ /* 0x008fe20008000000 */
[----:B-1----:R-:W-:-:S04]  /*af00*/  LOP3.LUT R4, R0, 0x20, RZ, 0x3c, !PT ;  /* 0x0000002000047812 */ /* 0x002fc800078e3cff */
[----:B------:R1:W-:Y:S01]  /*af10*/  STL [R1+0x630], R5 ;  /* 0x0006300501007387 */ /* 0x0003e20000100800 */
[----:B------:R-:W-:Y:S02]  /*af20*/  LOP3.LUT R4, R3, 0x20, RZ, 0x3c, !PT ;  /* 0x0000002003047812 */ /* 0x000fe400078e3cff */
[----:B--2---:R-:W-:Y:S01]  /*af30*/  LOP3.LUT R2, R0, 0x40, RZ, 0x3c, !PT ;  /* 0x0000004000027812 */ /* 0x004fe200078e3cff */
[----:B------:R2:W-:Y:S01]  /*af40*/  STL [R1+0x408], R3 ;  /* 0x0004080301007387 */ /* 0x0005e20000100800 */
[----:B------:R-:W-:-:S03]  /*af50*/  IADD3 R2, P4, PT, R47, R84, RZ ;  /* 0x000000542f027210 */ /* 0x000fc60007f9e0ff */
[----:B------:R3:W-:Y:S01]  /*af60*/  STL [R1+0x9cc], R4 ;  /* 0x0009cc0401007387 */ /* 0x0007e20000100800 */
[----:B-1----:R-:W-:Y:S01]  /*af70*/  LOP3.LUT R5, R0, 0x60, RZ, 0x3c, !PT ;  /* 0x0000006000057812 */ /* 0x002fe200078e3cff */
[----:B------:R-:W-:Y:S02]  /*af80*/  IMAD.MOV.U32 R5, RZ, RZ, 0x3f800000 ;  /* 0x3f800000ff057424 */ /* 0x000fe400078e00ff */
[----:B------:R-:W-:Y:S01]  /*af90*/  STL.64 [R1+0x9b8], R92 ;  /* 0x0009b85c01007387 */ /* 0x000fe20000100a00 */
[----:B--2---:R-:W-:-:S03]  /*afa0*/  LEA.HI.X.SX32 R3, R48, R85, 0x1, P4 ;  /* 0x0000005530037211 */ /* 0x004fc600020f0eff */
[----:B------:R-:W-:Y:S01]  /*afb0*/  STL.64 [R1+0x9b0], R90 ;  /* 0x0009b05a01007387 */ /* 0x000fe20000100a00 */
[----:B---3--:R-:W-:-:S03]  /*afc0*/  IMAD.MOV.U32 R4, RZ, RZ, 0x3f800000 ;  /* 0x3f800000ff047424 */ /* 0x008fc600078e00ff */
[----:B------:R1:W-:Y:S04]  /*afd0*/  STL.64 [R1+0x7d0], R2 ;  /* 0x0007d00201007387 */ /* 0x0003e80000100a00 */
[----:B------:R-:W-:Y:S04]  /*afe0*/  STL.64 [R1+0x9a8], R88 ;  /* 0x0009a85801007387 */ /* 0x000fe80000100a00 */
[----:B------:R-:W-:Y:S01]  /*aff0*/  STL.64 [R1+0x9a0], R86 ;  /* 0x0009a05601007387 */ /* 0x000fe20000100a00 */
[----:B-1----:R-:W-:Y:S01]  /*b000*/  LOP3.LUT R2, R82, 0x40, RZ, 0x3c, !PT ;  /* 0x0000004052027812 */ /* 0x002fe200078e3cff */
[----:B------:R-:W-:-:S04]  /*b010*/  IMAD.MOV.U32 R3, RZ, RZ, 0x3f800000 ;  /* 0x3f800000ff037424 */ /* 0x000fc800078e00ff */
[----:B------:R1:W-:Y:S04]  /*b020*/  STL [R1+0x9d0], R2 ;  /* 0x0009d00201007387 */ /* 0x0003e80000100800 */
[----:B------:R2:W-:Y:S04]  /*b030*/  STL.64 [R1+0x650], R6 ;  /* 0x0006500601007387 */ /* 0x0005e80000100a00 */
[----:B------:R2:W-:Y:S01]  /*b040*/  STL.64 [R1+0x2e8], R4 ;  /* 0x0002e80401007387 */ /* 0x0005e20000100a00 */
[----:B-1----:R-:W-:-:S05]  /*b050*/  MOV R2, 0x3f800000 ;  /* 0x3f80000000027802 */ /* 0x002fca0000000f00 */
[----:B------:R2:W-:Y:S04]  /*b060*/  STL.64 [R1+0x2f0], R2 ;  /* 0x0002f00201007387 */ /* 0x0005e80000100a00 */
        /* <DEDUP_REMOVED lines=11> */
[----:B0-----:R2:W-:Y:S02]  /*b120*/  STL.64 [R1+0x690], R4 ;  /* 0x0006900401007387 */ /* 0x0015e40000100a00 */
.L_x_1:
[----:B-12---:R-:W2:Y:S04]  /*b130*/  LDL.64 R2, [R1+0x9c0] ;  /* 0x0009c00001027983 */ /* 0x006ea80000100a00 */
[----:B------:R-:W2:Y:S04]  /*b140*/  LDL R39, [R1+0x324] ;  /* 0x0003240001277983 */ /* 0x000ea80000100800 */
[----:B------:R-:W3:Y:S04]  /*b150*/  LDL.64 R10, [R1+0x840] ;  /* 0x00084000010a7983 */ /* 0x000ee80000100a00 */
[----:B------:R-:W4:Y:S04]  /*b160*/  LDL.64 R8, [R1+0x9b0] ;  /* 0x0009b00001087983 */ /* 0x000f280000100a00 */
        /* <DEDUP_REMOVED lines=22> */
[----:B------:R-:W4:Y:S01]  /*b2d0*/  LDL.64 R50, [R1+0x850] ;  /* 0x0008500001327983 */ /* 0x000f220000100a00 */
[----:B--2---:R-:W-:-:S04]  /*b2e0*/  IMAD.WIDE R2, R39, 0x2, R2 ;  /* 0x0000000227027825 */ /* 0x004fc800078e0202 */
[C---:B---3--:R-:W-:Y:S01]  /*b2f0*/  IMAD.WIDE R10, R39.reuse, 0x2, R10 ;  /* 0x00000002270a7825 */ /* 0x048fe200078e020a */
[----:B------:R0:W2:Y:S03]  /*b300*/  LDG.E.U16 R17, desc[UR12][R2.64] ;  /* 0x0000000c02117981 */ /* 0x0000a6000c1e1500 */
[----:B----4-:R-:W-:-:S04]  /*b310*/  IMAD.WIDE R8, R39, 0x2, R8 ;  /* 0x0000000227087825 */ /* 0x010fc800078e0208 */
[C---:B0-----:R-:W-:Y:S02]  /*b320*/  IMAD.WIDE R2, R39.reuse, 0x2, R14 ;  /* 0x0000000227027825 */ /* 0x041fe400078e020e */
[----:B------:R-:W3:Y:S02]  /*b330*/  LDG.E.U16 R15, desc[UR12][R10.64] ;  /* 0x0000000c0a0f7981 */ /* 0x000ee4000c1e1500 */
[C---:B------:R-:W-:Y:S02]  /*b340*/  IMAD.WIDE R12, R39.reuse, 0x2, R12 ;  /* 0x00000002270c7825 */ /* 0x040fe400078e020c */
[----:B------:R-:W4:Y:S04]  /*b350*/  LDG.E.U16 R3, desc[UR12][R2.64] ;  /* 0x0000000c02037981 */ /* 0x000f28000c1e1500 */
[----:B------:R-:W2:Y:S04]  /*b360*/  LDG.E.U16 R28, desc[UR12][R12.64] ;  /* 0x0000000c0c1c7981 */ /* 0x000ea8000c1e1500 */
[----:B------:R0:W2:Y:S02]  /*b370*/  LDG.E.U16 R11, desc[UR12][R8.64] ;  /* 0x0000000c080b7981 */ /* 0x0000a4000c1e1500 */
[----:B0-----:R-:W-:-:S02]  /*b380*/  IMAD.WIDE R8, R39, 0x2, R26 ;  /* 0x0000000227087825 */ /* 0x001fc400078e021a */
[----:B------:R-:W2:Y:S02]  /*b390*/  LDL.64 R26, [R1+0x810] ;  /* 0x00081000011a7983 */ /* 0x000ea40000100a00 */
[C---:B------:R-:W-:Y:S02]  /*b3a0*/  IMAD.WIDE R12, R39.reuse, 0x2, R34 ;  /* 0x00000002270c7825 */ /* 0x040fe400078e0222 */
[----:B------:R-:W3:Y:S02]  /*b3b0*/  LDL.64 R34, [R1+0x7e0] ;  /* 0x0007e00001227983 */ /* 0x000ee40000100a00 */
[C---:B------:R-:W-:Y:S02]  /*b3c0*/  IMAD.WIDE R4, R39.reuse, 0x2, R4 ;  /* 0x0000000227047825 */ /* 0x040fe400078e0204 */
[----:B------:R0:W3:Y:S02]  /*b3d0*/  LDG.E.U16 R16, desc[UR12][R12.64] ;  /* 0x0000000c0c107981 */ /* 0x0000e4000c1e1500 */
[----:B------:R-:W-:-:S02]  /*b3e0*/  IMAD.WIDE R22, R39, 0x2, R22 ;  /* 0x0000000227167825 */ /* 0x000fc400078e0216 */
[----:B------:R-:W3:Y:S02]  /*b3f0*/  LDG.E.U16 R4, desc[UR12][R4.64] ;  /* 0x0000000c04047981 */ /* 0x000ee4000c1e1500 */
[C---:B------:R-:W-:Y:S02]  /*b400*/  IMAD.WIDE R20, R39.reuse, 0x2, R20 ;  /* 0x0000000227147825 */ /* 0x040fe400078e0214 */
[----:B------:R1:W4:Y:S02]  /*b410*/  LDG.E.U16 R10, desc[UR12][R22.64] ;  /* 0x0000000c160a7981 */ /* 0x000324000c1e1500 */
[C---:B------:R-:W-:Y:S02]  /*b420*/  IMAD.WIDE R18, R39.reuse, 0x2, R18 ;  /* 0x0000000227127825 */ /* 0x040fe400078e0212 */
[----:B------:R-:W4:Y:S02]  /*b430*/  LDG.E.U16 R8, desc[UR12][R8.64] ;  /* 0x0000000c08087981 */ /* 0x000f24000c1e1500 */
[----:B0-----:R-:W-:-:S02]  /*b440*/  IMAD.WIDE R12, R39, 0x2, R46 ;  /* 0x00000002270c7825 */ /* 0x001fc400078e022e */
[----:B------:R0:W4:Y:S02]  /*b450*/  LDG.E.U16 R5, desc[UR12][R20.64] ;  /* 0x0000000c14057981 */ /* 0x000124000c1e1500 */
[C---:B-1----:R-:W-:Y:S02]  /*b460*/  IMAD.WIDE R22, R39.reuse, 0x2, R44 ;  /* 0x0000000227167825 */ /* 0x042fe400078e022c */
[----:B------:R1:W4:Y:S04]  /*b470*/  LDG.E.U16 R14, desc[UR12][R18.64] ;  /* 0x0000000c120e7981 */ /* 0x000328000c1e1500 */
[----:B------:R-:W4:Y:S01]  /*b480*/  LDL.64 R46, [R1+0x808] ;  /* 0x00080800012e7983 */ /* 0x000f220000100a00 */
[----:B0-----:R-:W-:-:S03]  /*b490*/  IMAD.WIDE R20, R39, 0x2, R42 ;  /* 0x0000000227147825 */ /* 0x001fc600078e022a */
[----:B------:R-:W4:Y:S01]  /*b4a0*/  LDL.64 R44, [R1+0x7e8] ;  /* 0x0007e800012c7983 */ /* 0x000f220000100a00 */
[----:B-1----:R-:W-:-:S03]  /*b4b0*/  IMAD.WIDE R18, R39, 0x2, R40 ;  /* 0x0000000227127825 */ /* 0x002fc600078e0228 */
[----:B------:R-:W4:Y:S04]  /*b4c0*/  LDL.64 R42, [R1+0x848] ;  /* 0x00084800012a7983 */ /* 0x000f280000100a00 */
[----:B------:R-:W4:Y:S01]  /*b4d0*/  LDL.64 R40, [R1+0x7d0] ;  /* 0x0007d00001287983 */ /* 0x000f220000100a00 */
[----:B------:R-:W-:-:S03]  /*b4e0*/  IMAD.WIDE R24, R39, 0x2, R24 ;  /* 0x0000000227187825 */ /* 0x000fc600078e0218 */
[----:B------:R-:W4:Y:S01]  /*b4f0*/  LDG.E.U16 R13, desc[UR12][R12.64] ;  /* 0x0000000c0c0d7981 */ /* 0x000f22000c1e1500 */
[----:B------:R-:W-:-:S03]  /*b500*/  IMAD.WIDE R6, R39, 0x2, R6 ;  /* 0x0000000227067825 */ /* 0x000fc600078e0206 */
[----:B------:R0:W4:Y:S04]  /*b510*/  LDG.E.U16 R9, desc[UR12][R24.64] ;  /* 0x0000000c18097981 */ /* 0x000128000c1e1500 */
[----:B------:R-:W4:Y:S04]  /*b520*/  LDG.E.U16 R2, desc[UR12][R22.64] ;  /* 0x0000000c16027981 */ /* 0x000f28000c1e1500 */
[----:B------:R1:W4:Y:S01]  /*b530*/  LDG.E.U16 R12, desc[UR12][R18.64] ;  /* 0x0000000c120c7981 */ /* 0x000322000c1e1500 */
[----:B0-----:R-:W-:-:S03]  /*b540*/  IMAD.WIDE R24, R39, 0x2, R30 ;  /* 0x0000000227187825 */ /* 0x001fc600078e021e */
[----:B------:R-:W4:Y:S01]  /*b550*/  LDG.E.U16 R7, desc[UR12][R6.64] ;  /* 0x0000000c06077981 */ /* 0x000f22000c1e1500 */
[----:B-1----:R-:W-:-:S04]  /*b560*/  IMAD.WIDE R18, R39, 0x2, R58 ;  /* 0x0000000227127825 */ /* 0x002fc800078e023a */
[C---:B------:R-:W-:Y:S01]  /*b570*/  IMAD.WIDE R22, R39.reuse, 0x2, R32 ;  /* 0x0000000227167825 */ /* 0x040fe200078e0220 */
[----:B------:R0:W4:Y:S04]  /*b580*/  LDG.E.U16 R29, desc[UR12][R18.64] ;  /* 0x0000000c121d7981 */ /* 0x000128000c1e1500 */
[----:B------:R1:W4:Y:S04]  /*b590*/  LDG.E.U16 R6, desc[UR12][R20.64] ;  /* 0x0000000c14067981 */ /* 0x000328000c1e1500 */
[----:B------:R1:W4:Y:S01]  /*b5a0*/  LDG.E.U16 R32, desc[UR12][R24.64] ;  /* 0x0000000c18207981 */ /* 0x000322000c1e1500 */
[----:B0-----:R-:W-:-:S03]  /*b5b0*/  IMAD.WIDE R18, R39, 0x2, R54 ;  /* 0x0000000227127825 */ /* 0x001fc600078e0236 */
[----:B------:R0:W4:Y:S01]  /*b5c0*/  LDG.E.U16 R31, desc[UR12][R22.64] ;  /* 0x0000000c161f7981 */ /* 0x000122000c1e1500 */
[----:B-1----:R-:W-:-:S04]  /*b5d0*/  IMAD.WIDE R20, R39, 0x2, R56 ;  /* 0x0000000227147825 */ /* 0x002fc800078e0238 */
[C---:B------:R-:W-:Y:S01]  /*b5e0*/  IMAD.WIDE R24, R39.reuse, 0x2, R36 ;  /* 0x0000000227187825 */ /* 0x040fe200078e0224 */
[----:B------:R1:W4:Y:S03]  /*b5f0*/  LDG.E.U16 R30, desc[UR12][R20.64] ;  /* 0x0000000c141e7981 */ /* 0x000326000c1e1500 */
[C---:B0-----:R-:W-:Y:S01]  /*b600*/  IMAD.WIDE R22, R39.reuse, 0x2, R50 ;  /* 0x0000000227167825 */ /* 0x041fe200078e0232 */
[----:B------:R-:W4:Y:S04]  /*b610*/  LDG.E.U16 R37, desc[UR12][R24.64] ;  /* 0x0000000c18257981 */ /* 0x000f28000c1e1500 */
[----:B------:R-:W4:Y:S01]  /*b620*/  LDG.E.U16 R36, desc[UR12][R22.64] ;  /* 0x0000000c16247981 */ /* 0x000f22000c1e1500 */
[----:B-1----:R-:W-:-:S04]  /*b630*/  IMAD.WIDE R20, R39, 0x2, R52 ;  /* 0x0000000227147825 */ /* 0x002fc800078e0234 */
[----:B--2---:R-:W-:-:S05]  /*b640*/  IMAD.WIDE R26, R39, 0x2, R26 ;  /* 0x00000002271a7825 */ /* 0x004fca00078e021a */
[----:B------:R3:W2:Y:S02]  /*b650*/  LDG.E.U16 R33, desc[UR12][R26.64] ;  /* 0x0000000c1a217981 */ /* 0x0006a4000c1e1500 */
[C---:B---3--:R-:W-:Y:S02]  /*b660*/  IMAD.WIDE R26, R39.reuse, 0x2, R34 ;  /* 0x00000002271a7825 */ /* 0x048fe400078e0222 */
[----:B------:R0:W3:Y:S04]  /*b670*/  LDG.E.U16 R34, desc[UR12][R18.64] ;  /* 0x0000000c12227981 */ /* 0x0000e8000c1e1500 */
[----:B------:R4:W3:Y:S04]  /*b680*/  LDG.E.U16 R35, desc[UR12][R20.64] ;  /* 0x0000000c14237981 */ /* 0x0008e8000c1e1500 */
[----:B------:R1:W3:Y:S01]  /*b690*/  LDG.E.U16 R38, desc[UR12][R26.64] ;  /* 0x0000000c1a267981 */ /* 0x0002e2000c1e1500 */
[----:B0-----:R-:W-:-:S06]  /*b6a0*/  IMAD.WIDE R18, R39, 0x2, R48 ;  /* 0x0000000227127825 */ /* 0x001fcc00078e0230 */
[----:B------:R-:W3:Y:S01]  /*b6b0*/  LDG.E.U16 R18, desc[UR12][R18.64] ;  /* 0x0000000c12127981 */ /* 0x000ee2000c1e1500 */
[----:B------:R-:W0:Y:S01]  /*b6c0*/  S2R R125, SR_TID.X ;  /* 0x00000000007d7919 */ /* 0x000e220000002100 */
[----:B----4-:R-:W-:-:S04]  /*b6d0*/  IMAD.WIDE R20, R39, 0x2, R46 ;  /* 0x0000000227147825 */ /* 0x010fc800078e022e */
[C---:B------:R-:W-:Y:S01]  /*b6e0*/  IMAD.WIDE R22, R39.reuse, 0x2, R44 ;  /* 0x0000000227167825 */ /* 0x040fe200078e022c */
[----:B------:R-:W4:Y:S03]  /*b6f0*/  LDG.E.U16 R19, desc[UR12][R20.64] ;  /* 0x0000000c14137981 */ /* 0x000f26000c1e1500 */
[C---:B------:R-:W-:Y:S02]  /*b700*/  IMAD.WIDE R24, R39.reuse, 0x2, R42 ;  /* 0x0000000227187825 */ /* 0x040fe400078e022a */
[----:B------:R0:W4:Y:S02]  /*b710*/  LDG.E.U16 R22, desc[UR12][R22.64] ;  /* 0x0000000c16167981 */ /* 0x000124000c1e1500 */
[----:B-1----:R-:W-:Y:S02]  /*b720*/  IMAD.WIDE R26, R39, 0x2, R40 ;  /* 0x00000002271a7825 */ /* 0x002fe400078e0228 */
[----:B------:R1:W4:Y:S04]  /*b730*/  LDG.E.U16 R20, desc[UR12][R24.64] ;  /* 0x0000000c18147981 */ /* 0x000328000c1e1500 */
[----:B------:R-:W4:Y:S01]  /*b740*/  LDG.E.U16 R21, desc[UR12][R26.64] ;  /* 0x0000000c1a157981 */ /* 0x000f22000c1e1500 */
[----:B0-----:R-:W-:-:S05]  /*b750*/  LOP3.LUT R124, R125, 0x1ff, RZ, 0xc0, !PT ;  /* 0x000001ff7d7c7812 */ /* 0x001fca00078ec0ff */
[----:B------:R-:W-:Y:S01]  /*b760*/  IMAD.SHL.U32 R23, R124, 0x2, RZ ;  /* 0x000000027c177824 */ /* 0x000fe200078e00ff */
[----:B------:R-:W-:Y:S04]  /*b770*/  BAR.SYNC.DEFER_BLOCKING 0x0 ;  /* 0x0000000000007b1d */ /* 0x000fe80000010000 */
[C---:B-1----:R-:W-:Y:S02]  /*b780*/  LOP3.LUT R24, R23.reuse, 0x10, RZ, 0x3c, !PT ;  /* 0x0000001017187812 */ /* 0x042fe400078e3cff */
[----:B------:R0:W-:Y:S04]  /*b790*/  STS.U16 [R23+UR6+0x44000], R2 ;  /* 0x0440000217007988 */ /* 0x0001e80008000406 */
[----:B------:R1:W-:Y:S01]  /*b7a0*/  STS.U16 [R23+UR6+0x40000], R4 ;  /* 0x0400000417007988 */ /* 0x0003e20008000406 */
[----:B0-----:R-:W-:-:S03]  /*b7b0*/  LOP3.LUT R2, R23, 0x20, RZ, 0x3c, !PT ;  /* 0x0000002017027812 */ /* 0x001fc600078e3cff */
[----:B------:R-:W-:Y:S04]  /*b7c0*/  STS.U16 [R23+UR6+0x42000], R10 ;  /* 0x0420000a17007988 */ /* 0x000fe80008000406 */
[----:B------:R-:W-:Y:S01]  /*b7d0*/  STS.U16 [R23+UR6+0x46000], R29 ;  /* 0x0460001d17007988 */ /* 0x000fe20008000406 */
[----:B-1----:R-:W-:-:S03]  /*b7e0*/  LOP3.LUT R4, R23, 0x30, RZ, 0x3c, !PT ;  /* 0x0000003017047812 */ /* 0x002fc600078e3cff */
[----:B------:R-:W-:Y:S04]  /*b7f0*/  STS.U16 [R24+UR6+0x40400], R17 ;  /* 0x0404001118007988 */ /* 0x000fe80008000406 */
[----:B------:R-:W-:Y:S04]  /*b800*/  STS.U16 [R24+UR6+0x42400], R5 ;  /* 0x0424000518007988 */ /* 0x000fe80008000406 */
[----:B------:R-:W-:Y:S04]  /*b810*/  STS.U16 [R24+UR6+0x44400], R6 ;  /* 0x0444000618007988 */ /* 0x000fe80008000406 */
[----:B------:R-:W-:Y:S04]  /*b820*/  STS.U16 [R24+UR6+0x46400], R32 ;  /* 0x0464002018007988 */ /* 0x000fe80008000406 */
[----:B------:R-:W-:Y:S04]  /*b830*/  STS.U16 [R2+UR6+0x40800], R28 ;  /* 0x0408001c02007988 */ /* 0x000fe80008000406 */
[----:B------:R-:W-:Y:S04]  /*b840*/  STS.U16 [R2+UR6+0x42800], R8 ;  /* 0x0428000802007988 */ /* 0x000fe80008000406 */
[----:B------:R-:W-:Y:S04]  /*b850*/  STS.U16 [R2+UR6+0x44800], R12 ;  /* 0x0448000c02007988 */ /* 0x000fe80008000406 */
[----:B------:R-:W-:Y:S04]  /*b860*/  STL [R1+0xc3c], R125 ;  /* 0x000c3c7d01007387 */ /* 0x000fe80000100800 */
[----:B------:R-:W-:Y:S04]  /*b870*/  STL [R1+0xc40], R124 ;  /* 0x000c407c01007387 */ /* 0x000fe80000100800 */
[----:B--2---:R0:W-:Y:S04]  /*b880*/  STS.U16 [R2+UR6+0x46800], R33 ;  /* 0x0468002102007988 */ /* 0x0041e80008000406 */
[----:B------:R-:W-:Y:S01]  /*b890*/  STS.U16 [R4+UR6+0x40c00], R15 ;  /* 0x040c000f04007988 */ /* 0x000fe20008000406 */
[----:B0-----:R-:W-:-:S03]  /*b8a0*/  LOP3.LUT R2, R23, 0x40, RZ, 0x3c, !PT ;  /* 0x0000004017027812 */ /* 0x001fc600078e3cff */
[----:B------:R-:W-:Y:S04]  /*b8b0*/  STS.U16 [R4+UR6+0x42c00], R14 ;  /* 0x042c000e04007988 */ /* 0x000fe80008000406 */
[----:B------:R-:W-:Y:S04]  /*b8c0*/  STS.U16 [R4+UR6+0x44c00], R30 ;  /* 0x044c001e04007988 */ /* 0x000fe80008000406 */
[----:B---3--:R0:W-:Y:S04]  /*b8d0*/  STS.U16 [R4+UR6+0x46c00], R34 ;  /* 0x046c002204007988 */ /* 0x0081e80008000406 */
[----:B------:R-:W-:Y:S04]  /*b8e0*/  STS.U16 [R2+UR6+0x41000], R11 ;  /* 0x0410000b02007988 */ /* 0x000fe80008000406 */
[----:B------:R-:W-:Y:S01]  /*b8f0*/  STS.U16 [R2+UR6+0x43000], R16 ;  /* 0x0430001002007988 */ /* 0x000fe20008000406 */
[----:B0-----:R-:W-:-:S03]  /*b900*/  LOP3.LUT R4, R23, 0x50, RZ, 0x3c, !PT ;  /* 0x0000005017047812 */ /* 0x001fc600078e3cff */
[----:B------:R-:W-:Y:S04]  /*b910*/  STS.U16 [R2+UR6+0x45000], R31 ;  /* 0x0450001f02007988 */ /* 0x000fe80008000406 */
[----:B------:R0:W-:Y:S04]  /*b920*/  STS.U16 [R2+UR6+0x47000], R37 ;  /* 0x0470002502007988 */ /* 0x0001e80008000406 */
[----:B------:R-:W-:Y:S01]  /*b930*/  STS.U16 [R4+UR6+0x41400], R7 ;  /* 0x0414000704007988 */ /* 0x000fe20008000406 */
[----:B0-----:R-:W-:-:S03]  /*b940*/  LOP3.LUT R2, R23, 0x60, RZ, 0x3c, !PT ;  /* 0x0000006017027812 */ /* 0x001fc600078e3cff */
[----:B------:R-:W-:Y:S04]  /*b950*/  STS.U16 [R4+UR6+0x43400], R13 ;  /* 0x0434000d04007988 */ /* 0x000fe80008000406 */
[----:B------:R-:W-:Y:S04]  /*b960*/  STS.U16 [R4+UR6+0x45400], R35 ;  /* 0x0454002304007988 */ /* 0x000fe80008000406 */
[----:B------:R-:W-:Y:S04]  /*b970*/  STS.U16 [R4+UR6+0x47400], R38 ;  /* 0x0474002604007988 */ /* 0x000fe80008000406 */
[----:B------:R0:W-:Y:S04]  /*b980*/  STS.U16 [R2+UR6+0x41800], R3 ;  /* 0x0418000302007988 */ /* 0x0001e80008000406 */
[----:B------:R-:W-:Y:S04]  /*b990*/  STS.U16 [R2+UR6+0x43800], R9 ;  /* 0x0438000902007988 */ /* 0x000fe80008000406 */
[----:B------:R-:W-:Y:S04]  /*b9a0*/  STS.U16 [R2+UR6+0x45800], R36 ;  /* 0x0458002402007988 */ /* 0x000fe80008000406 */
[----:B------:R1:W-:Y:S04]  /*b9b0*/  STS.U16 [R2+UR6+0x47800], R18 ;  /* 0x0478001202007988 */ /* 0x0003e80008000406 */
[----:B0-----:R-:W2:Y:S04]  /*b9c0*/  LDL R3, [R1+0x9d0] ;  /* 0x0009d00001037983 */ /* 0x001ea80000100800 */
[----:B-1----:R-:W3:Y:S01]  /*b9d0*/  LDL R2, [R1+0x484] ;  /* 0x0004840001027983 */ /* 0x002ee20000100800 */
[----:B------:R-:W-:-:S05]  /*b9e0*/  LOP3.LUT R4, R23, 0x70, RZ, 0x3c, !PT ;  /* 0x0000007017047812 */ /* 0x000fca00078e3cff */
[----:B----4-:R-:W-:Y:S04]  /*b9f0*/  STS.U16 [R4+UR6+0x41c00], R19 ;  /* 0x041c001304007988 */ /* 0x010fe80008000406 */
[----:B------:R-:W-:Y:S04]  /*ba00*/  STS.U16 [R4+UR6+0x43c00], R22 ;  /* 0x043c001604007988 */ /* 0x000fe80008000406 */
[----:B------:R-:W-:Y:S04]  /*ba10*/  STS.U16 [R4+UR6+0x45c00], R20 ;  /* 0x045c001404007988 */ /* 0x000fe80008000406 */
[----:B------:R-:W-:Y:S01]  /*ba20*/  STS.U16 [R4+UR6+0x47c00], R21 ;  /* 0x047c001504007988 */ /* 0x000fe20008000406 */
[----:B------:R-:W-:Y:S01]  /*ba30*/  BAR.SYNC.DEFER_BLOCKING 0x0 ;  /* 0x0000000000007b1d */ /* 0x000fe20000010000 */
[----:B-----5:R-:W-:-:S05]  /*ba40*/  LOP3.LUT R124, R0, 0x20, RZ, 0x3c, !PT ;  /* 0x00000020007c7812 */ /* 0x020fca00078e3cff */
[----:B------:R-:W-:Y:S04]  /*ba50*/  LDSM.16.MT88.4 R52, [R0+UR6] ;  /* 0x000000060034783b */ /* 0x000fe80008004200 */
[----:B------:R-:W-:Y:S04]  /*ba60*/  LDSM.16.MT88.4 R40, [R0+UR6+0x80] ;  /* 0x000080060028783b */ /* 0x000fe80008004200 */
[----:B------:R-:W-:Y:S04]  /*ba70*/  LDSM.16.MT88.4 R28, [R0+UR6+0x100] ;  /* 0x00010006001c783b */ /* 0x000fe80008004200 */
[----:B------:R-:W-:Y:S04]  /*ba80*/  LDSM.16.MT88.4 R20, [R0+UR6+0x180] ;  /* 0x000180060014783b */ /* 0x000fe80008004200 */
[----:B------:R-:W-:Y:S04]  /*ba90*/  LDSM.16.MT88.4 R12, [R124+UR6] ;  /* 0x000000067c0c783b */ /* 0x000fe80008004200 */
[----:B------:R-:W-:Y:S04]  /*baa0*/  LDSM.16.MT88.4 R8, [R124+UR6+0x80] ;  /* 0x000080067c08783b */ /* 0x000fe80008004200 */
[----:B------:R-:W-:Y:S04]  /*bab0*/  LDSM.16.MT88.4 R64, [R0+UR6+0x2000] ;  /* 0x002000060040783b */ /* 0x000fe80008004200 */
[----:B------:R-:W-:Y:S04]  /*bac0*/  LDSM.16.MT88.4 R60, [R0+UR6+0x2080] ;  /* 0x00208006003c783b */ /* 0x000fe80008004200 */
[----:B------:R-:W-:Y:S04]  /*bad0*/  LDSM.16.MT88.4 R4, [R0+UR6+0x2100] ;  /* 0x002100060004783b */ /* 0x000fe80008004200 */
[----:B------:R-:W-:Y:S04]  /*bae0*/  LDSM.16.MT88.4 R44, [R0+UR6+0x2180] ;  /* 0x00218006002c783b */ /* 0x000fe80008004200 */
[----:B------:R-:W-:Y:S04]  /*baf0*/  LDSM.16.MT88.4 R32, [R124+UR6+0x2000] ;  /* 0x002000067c20783b */ /* 0x000fe80008004200 */
[----:B------:R-:W-:Y:S01]  /*bb00*/  LDSM.16.MT88.4 R48, [R124+UR6+0x2080] ;  /* 0x002080067c30783b */ /* 0x000fe20008004200 */
[----:B------:R-:W-:-:S02]  /*bb10*/  LOP3.LUT R125, R0, 0x40, RZ, 0x3c, !PT ;  /* 0x00000040007d7812 */ /* 0x000fc400078e3cff */
[----:B------:R-:W-:Y:S01]  /*bb20*/  LOP3.LUT R68, R0, 0x60, RZ, 0x3c, !PT ;  /* 0x0000006000447812 */ /* 0x000fe200078e3cff */
[----:B------:R-:W-:Y:S04]  /*bb30*/  LDSM.16.MT88.4 R56, [R124+UR6+0x100] ;  /* 0x000100067c38783b */ /* 0x000fe80008004200 */
[----:B------:R-:W-:Y:S04]  /*bb40*/  LDSM.16.MT88.4 R36, [R124+UR6+0x180] ;  /* 0x000180067c24783b */ /* 0x000fe80008004200 */
        /* <DEDUP_REMOVED lines=11> */
[----:B------:R-:W-:Y:S04]  /*bc00*/  LDSM.16.MT88.4 R120, [R0+UR6+0x4180] ;  /* 0x004180060078783b */ /* 0x000fe80008004200 */
[----:B---3--:R-:W0:Y:S02]  /*bc10*/  LDSM.16.M88.4 R24, [R2+UR6+0x40000] ;  /* 0x040000060218783b */ /* 0x008e240008000200 */
[-C--:B0-----:R-:W-:Y:S08]  /*bc20*/  HMMA.16816.F32 R52, R52, R24.reuse, RZ ;  /* 0x000000183434723c */ /* 0x081ff000000018ff */
[-C--:B------:R-:W-:Y:S08]  /*bc30*/  HMMA.16816.F32 R40, R40, R24.reuse, RZ ;  /* 0x000000182828723c */ /* 0x080ff000000018ff */
[-C--:B------:R-:W-:Y:S08]  /*bc40*/  HMMA.16816.F32 R28, R28, R24.reuse, RZ ;  /* 0x000000181c1c723c */ /* 0x080ff000000018ff */
[-C--:B------:R-:W-:Y:S08]  /*bc50*/  HMMA.16816.F32 R20, R20, R24.reuse, RZ ;  /* 0x000000181414723c */ /* 0x080ff000000018ff */
[-C--:B------:R-:W-:Y:S08]  /*bc60*/  HMMA.16816.F32 R12, R12, R24.reuse, RZ ;  /* 0x000000180c0c723c */ /* 0x080ff000000018ff */
[----:B------:R-:W-:Y:S08]  /*bc70*/  HMMA.16816.F32 R8, R8, R24, RZ ;  /* 0x000000180808723c */ /* 0x000ff000000018ff */
[-C--:B------:R-:W-:Y:S01]  /*bc80*/  HMMA.16816.F32 R64, R64, R26.reuse, R52 ;  /* 0x0000001a4040723c */ /* 0x080fe20000001834 */
[----:B------:R-:W-:Y:S07]  /*bc90*/  LDSM.16.MT88.4 R52, [R125+UR6+0x2100] ;  /* 0x002100067d34783b */ /* 0x000fee0008004200 */
[-C--:B------:R-:W-:Y:S01]  /*bca0*/  HMMA.16816.F32 R60, R60, R26.reuse, R40 ;  /* 0x0000001a3c3c723c */ /* 0x080fe20000001828 */
[----:B------:R-:W-:Y:S07]  /*bcb0*/  LDSM.16.MT88.4 R40, [R68+UR6+0x2080] ;  /* 0x002080064428783b */ /* 0x000fee0008004200 */
[-C--:B------:R-:W-:Y:S01]  /*bcc0*/  HMMA.16816.F32 R4, R4, R26.reuse, R28 ;  /* 0x0000001a0404723c */ /* 0x080fe2000000181c */
[----:B------:R-:W-:Y:S07]  /*bcd0*/  LDSM.16.MT88.4 R28, [R68+UR6+0x2000] ;  /* 0x00200006441c783b */ /* 0x000fee0008004200 */
[-C--:B------:R-:W-:Y:S01]  /*bce0*/  HMMA.16816.F32 R44, R44, R26.reuse, R20 ;  /* 0x0000001a2c2c723c */ /* 0x080fe20000001814 */
[----:B------:R-:W-:Y:S07]  /*bcf0*/  LDSM.16.MT88.4 R20, [R125+UR6+0x2180] ;  /* 0x002180067d14783b */ /* 0x000fee0008004200 */
[-C--:B------:R-:W-:Y:S01]  /*bd00*/  HMMA.16816.F32 R32, R32, R26.reuse, R12 ;  /* 0x0000001a2020723c */ /* 0x080fe2000000180c */
[----:B------:R-:W0:Y:S07]  /*bd10*/  LDSM.16.MT88.4 R12, [R125+UR6+0x2080] ;  /* 0x002080067d0c783b */ /* 0x000e2e0008004200 */
[----:B------:R-:W-:Y:S01]  /*bd20*/  HMMA.16816.F32 R48, R48, R26, R8 ;  /* 0x0000001a3030723c */ /* 0x000fe20000001808 */
[----:B------:R-:W1:Y:S04]  /*bd30*/  LDSM.16.MT88.4 R8, [R68+UR6+0x2100] ;  /* 0x002100064408783b */ /* 0x000e680008004200 */
[----:B------:R-:W3:Y:S03]  /*bd40*/  LDSM.16.MT88.4 R68, [R68+UR6+0x2180] ;  /* 0x002180064444783b */ /* 0x000ee60008004200 */
[-C--:B------:R-:W-:Y:S08]  /*bd50*/  HMMA.16816.F32 R56, R56, R24.reuse, RZ ;  /* 0x000000183838723c */ /* 0x080ff000000018ff */
        /* <DEDUP_REMOVED lines=8> */
[----:B------:R-:W-:Y:S01]  /*bde0*/  HMMA.16816.F32 R72, R72, R24, RZ ;  /* 0x000000184848723c */ /* 0x000fe200000018ff */
[----:B------:R-:W-:Y:S04]  /*bdf0*/  STL.64 [R1+0xf18], R62 ;  /* 0x000f183e01007387 */ /* 0x000fe80000100a00 */
[----:B------:R-:W-:Y:S03]  /*be00*/  STL.64 [R1+0xf10], R60 ;  /* 0x000f103c01007387 */ /* 0x000fe60000100a00 */
[-C--:B------:R-:W-:Y:S01]  /*be10*/  HMMA.16816.F32 R56, R108, R26.reuse, R56 ;  /* 0x0000001a6c38723c */ /* 0x080fe20000001838 */
[----:B------:R-:W-:Y:S07]  /*be20*/  LDSM.16.MT88.4 R60, [R0+UR6+0x4000] ;  /* 0x00400006003c783b */ /* 0x000fee0008004200 */
[-C--:B------:R-:W-:Y:S08]  /*be30*/  HMMA.16816.F32 R36, R104, R26.reuse, R36 ;  /* 0x0000001a6824723c */ /* 0x080ff00000001824 */
[-C--:B------:R-:W-:Y:S08]  /*be40*/  HMMA.16816.F32 R16, R100, R26.reuse, R16 ;  /* 0x0000001a6410723c */ /* 0x080ff00000001810 */
[-C--:B0-----:R-:W-:Y:S08]  /*be50*/  HMMA.16816.F32 R12, R12, R26.reuse, R96 ;  /* 0x0000001a0c0c723c */ /* 0x081ff00000001860 */
[-C--:B------:R-:W-:Y:S08]  /*be60*/  HMMA.16816.F32 R52, R52, R26.reuse, R92 ;  /* 0x0000001a3434723c */ /* 0x080ff0000000185c */
[-C--:B------:R-:W-:Y:S08]  /*be70*/  HMMA.16816.F32 R20, R20, R26.reuse, R88 ;  /* 0x0000001a1414723c */ /* 0x080ff00000001858 */
[-C--:B------:R-:W-:Y:S08]  /*be80*/  HMMA.16816.F32 R28, R28, R26.reuse, R84 ;  /* 0x0000001a1c1c723c */ /* 0x080ff00000001854 */
[-C--:B------:R-:W-:Y:S08]  /*be90*/  HMMA.16816.F32 R40, R40, R26.reuse, R80 ;  /* 0x0000001a2828723c */ /* 0x080ff00000001850 */
[-C--:B-1----:R-:W-:Y:S01]  /*bea0*/  HMMA.16816.F32 R8, R8, R26.reuse, R76 ;  /* 0x0000001a0808723c */ /* 0x082fe2000000184c */
[----:B------:R-:W-:Y:S04]  /*beb0*/  STL.64 [R1+0xf08], R6 ;  /* 0x000f080601007387 */ /* 0x000fe80000100a00 */
[----:B------:R-:W-:Y:S03]  /*bec0*/  LDSM.16.MT88.4 R80, [R124+UR6+0x4100] ;  /* 0x004100067c50783b */ /* 0x000fe60008004200 */
[----:B---3--:R-:W-:Y:S01]  /*bed0*/  HMMA.16816.F32 R24, R68, R26, R72 ;  /* 0x0000001a4418723c */ /* 0x008fe20000001848 */
[----:B--2---:R-:W0:Y:S04]  /*bee0*/  LDSM.16.M88.4 R68, [R3+UR6+0x40000] ;  /* 0x040000060344783b */ /* 0x004e280008000200 */
[----:B------:R-:W-:Y:S04]  /*bef0*/  STL.64 [R1+0xf00], R4 ;  /* 0x000f000401007387 */ /* 0x000fe80000100a00 */
[----:B------:R-:W-:Y:S04]  /*bf00*/  STL.64 [R1+0xef8], R46 ;  /* 0x000ef82e01007387 */ /* 0x000fe80000100a00 */
[----:B------:R-:W-:Y:S04]  /*bf10*/  STL.64 [R1+0xef0], R44 ;  /* 0x000ef02c01007387 */ /* 0x000fe80000100a00 */
[----:B------:R-:W-:Y:S04]  /*bf20*/  STL [R1+0xe78], R3 ;  /* 0x000e780301007387 */ /* 0x000fe80000100800 */
[----:B------:R-:W1:Y:S04]  /*bf30*/  LDSM.16.MT88.4 R4, [R0+UR6+0x4080] ;  /* 0x004080060004783b */ /* 0x000e680008004200 */
[----:B------:R-:W2:Y:S04]  /*bf40*/  LDSM.16.MT88.4 R44, [R0+UR6+0x4100] ;  /* 0x00410006002c783b */ /* 0x000ea80008004200 */
[----:B------:R-:W-:Y:S04]  /*bf50*/  LDSM.16.MT88.4 R84, [R124+UR6+0x4180] ;  /* 0x004180067c54783b */ /* 0x000fe80008004200 */
[----:B------:R-:W-:Y:S04]  /*bf60*/  LDSM.16.MT88.4 R92, [R125+UR6+0x4080] ;  /* 0x004080067d5c783b */ /* 0x000fe80008004200 */
[----:B------:R-:W-:Y:S01]  /*bf70*/  LDSM.16.MT88.4 R96, [R125+UR6+0x4100] ;  /* 0x004100067d60783b */ /* 0x000fe20008004200 */
[----:B0-----:R-:W-:Y:S03]  /*bf80*/  HMMA.16816.F32 R60, R60, R68, R64 ;  /* 0x000000443c3c723c */ /* 0x001fe60000001840 */
[----:B------:R-:W-:Y:S04]  /*bf90*/  LDSM.16.MT88.4 R100, [R125+UR6+0x4180] ;  /* 0x004180067d64783b */ /* 0x000fe80008004200 */
[----:B------:R-:W-:Y:S04]  /*bfa0*/  LDSM.16.MT88.4 R76, [R124+UR6+0x4080] ;  /* 0x004080067c4c783b */ /* 0x000fe80008004200 */
[----:B------:R-:W-:Y:S04]  /*bfb0*/  LDSM.16.MT88.4 R72, [R124+UR6+0x4000] ;  /* 0x004000067c48783b */ /* 0x000fe80008004200 */
[----:B------:R-:W-:Y:S04]  /*bfc0*/  LDSM.16.MT88.4 R88, [R125+UR6+0x4000] ;  /* 0x004000067d58783b */ /* 0x000fe80008004200 */
[----:B------:R-:W-:Y:S01]  /*bfd0*/  IMAD.MOV.U32 R65, RZ, RZ, R62 ;  /* 0x000000ffff417224 */ /* 0x000fe200078e003e */
[----:B------:R-:W-:Y:S01]  /*bfe0*/  MOV R66, R61 ;  /* 0x0000003d00427202 */ /* 0x000fe20000000f00 */
[----:B------:R-:W-:-:S02]  /*bff0*/  IMAD.MOV.U32 R64, RZ, RZ, R63 ;  /* 0x000000ffff407224 */ /* 0x000fc400078e003f */
[----:B------:R-:W-:Y:S01]  /*c000*/  IMAD.MOV.U32 R67, RZ, RZ, R60 ;  /* 0x000000ffff437224 */ /* 0x000fe200078e003c */
[----:B------:R-:W1:Y:S04]  /*c010*/  LDL.LU.64 R62, [R1+0xf18] ;  /* 0x000f1800013e7983 */ /* 0x000e680000300a00 */
[----:B------:R-:W1:Y:S02]  /*c020*/  LDL.LU.64 R60, [R1+0xf10] ;  /* 0x000f1000013c7983 */ /* 0x000e640000300a00 */
[----:B-1----:R-:W-:-:S15]  /*c030*/  HMMA.16816.F32 R4, R4, R68, R60 ;  /* 0x000000440404723c */ /* 0x002fde000000183c */
[----:B------:R-:W-:-:S04]  /*c040*/  NOP ;  /* 0x0000000000007918 */ /* 0x000fc80000000000 */
[----:B------:R-:W-:Y:S01]  /*c050*/  IMAD.MOV.U32 R61, RZ, RZ, R6 ;  /* 0x000000ffff3d7224 */ /* 0x000fe200078e0006 */
[----:B------:R-:W-:Y:S01]  /*c060*/  MOV R62, R5 ;  /* 0x00000005003e7202 */ /* 0x000fe20000000f00 */
[----:B------:R-:W-:Y:S02]  /*c070*/  IMAD.MOV.U32 R60, RZ, RZ, R7 ;  /* 0x000000ffff3c7224 */ /* 0x000fe400078e0007 */
[----:B------:R-:W-:Y:S01]  /*c080*/  IMAD.MOV.U32 R63, RZ, RZ, R4 ;  /* 0x000000ffff3f7224 */ /* 0x000fe200078e0004 */
[----:B------:R-:W2:Y:S04]  /*c090*/  LDL.LU.64 R6, [R1+0xf08] ;  /* 0x000f080001067983 */ /* 0x000ea80000300a00 */
[----:B------:R-:W2:Y:S02]  /*c0a0*/  LDL.LU.64 R4, [R1+0xf00] ;  /* 0x000f000001047983 */ /* 0x000ea40000300a00 */
[----:B--2---:R-:W-:-:S15]  /*c0b0*/  HMMA.16816.F32 R44, R44, R68, R4 ;  /* 0x000000442c2c723c */ /* 0x004fde0000001804 */
[----:B------:R-:W-:-:S04]  /*c0c0*/  NOP ;  /* 0x0000000000007918 */ /* 0x000fc80000000000 */
[----:B------:R-:W-:Y:S01]  /*c0d0*/  IMAD.MOV.U32 R5, RZ, RZ, R46 ;  /* 0x000000ffff057224 */ /* 0x000fe200078e002e */
[----:B------:R-:W-:Y:S01]  /*c0e0*/  MOV R6, R45 ;  /* 0x0000002d00067202 */ /* 0x000fe20000000f00 */
[----:B------:R-:W-:Y:S02]  /*c0f0*/  IMAD.MOV.U32 R4, RZ, RZ, R47 ;  /* 0x000000ffff047224 */ /* 0x000fe400078e002f */
[----:B------:R-:W-:Y:S01]  /*c100*/  IMAD.MOV.U32 R7, RZ, RZ, R44 ;  /* 0x000000ffff077224 */ /* 0x000fe200078e002c */
[----:B------:R-:W2:Y:S04]  /*c110*/  LDL.LU.64 R46, [R1+0xef8] ;  /* 0x000ef800012e7983 */ /* 0x000ea80000300a00 */
[----:B------:R-:W2:Y:S01]  /*c120*/  LDL.LU.64 R44, [R1+0xef0] ;  /* 0x000ef000012c7983 */ /* 0x000ea20000300a00 */
[----:B------:R-:W-:-:S05]  /*c130*/  LOP3.LUT R3, R0, 0x60, RZ, 0x3c, !PT ;  /* 0x0000006000037812 */ /* 0x000fca00078e3cff */
[----:B------:R-:W0:Y:S04]  /*c140*/  LDSM.16.MT88.4 R104, [R3+UR6+0x4000] ;  /* 0x004000060368783b */ /* 0x000e280008004200 */
[----:B------:R-:W1:Y:S04]  /*c150*/  LDSM.16.MT88.4 R108, [R3+UR6+0x4080] ;  /* 0x00408006036c783b */ /* 0x000e680008004200 */
[----:B------:R-:W3:Y:S04]  /*c160*/  LDSM.16.MT88.4 R112, [R3+UR6+0x4100] ;  /* 0x004100060370783b */ /* 0x000ee80008004200 */
[----:B------:R-:W4:Y:S01]  /*c170*/  LDSM.16.MT88.4 R116, [R3+UR6+0x4180] ;  /* 0x004180060374783b */ /* 0x000f220008004200 */
[-C--:B0-----:R-:W-:Y:S03]  /*c180*/  HMMA.16816.F32 R28, R104, R68.reuse, R28 ;  /* 0x00000044681c723c */ /* 0x081fe6000000181c */
[----:B------:R-:W-:Y:S05]  /*c190*/  LDSM.16.MT88.4 R104, [R3+UR6+0x6000] ;  /* 0x006000060368783b */ /* 0x000fea0008004200 */
[-C--:B-1----:R-:W-:Y:S01]  /*c1a0*/  HMMA.16816.F32 R40, R108, R68.reuse, R40 ;  /* 0x000000446c28723c */ /* 0x082fe20000001828 */
[----:B------:R-:W-:Y:S07]  /*c1b0*/  LDSM.16.MT88.4 R108, [R3+UR6+0x6080] ;  /* 0x00608006036c783b */ /* 0x000fee0008004200 */
[-C--:B---3--:R-:W-:Y:S01]  /*c1c0*/  HMMA.16816.F32 R8, R112, R68.reuse, R8 ;  /* 0x000000447008723c */ /* 0x088fe20000001808 */
[----:B------:R-:W-:Y:S07]  /*c1d0*/  LDSM.16.MT88.4 R112, [R3+UR6+0x6100] ;  /* 0x006100060370783b */ /* 0x000fee0008004200 */
[-C--:B----4-:R-:W-:Y:S01]  /*c1e0*/  HMMA.16816.F32 R24, R116, R68.reuse, R24 ;  /* 0x000000447418723c */ /* 0x090fe20000001818 */
[----:B------:R-:W-:Y:S07]  /*c1f0*/  LDSM.16.MT88.4 R116, [R3+UR6+0x6180] ;  /* 0x006180060374783b */ /* 0x000fee0008004200 */
[----:B--2---:R-:W-:Y:S01]  /*c200*/  HMMA.16816.F32 R120, R120, R68, R44 ;  /* 0x000000447878723c */ /* 0x004fe2000000182c */
[----:B------:R-:W-:-:S15]  /*c210*/  LDSM.16.MT88.4 R44, [R0+UR6+0x6080] ;  /* 0x00608006002c783b */ /* 0x000fde0008004200 */
[----:B------:R-:W-:-:S03]  /*c220*/  NOP ;  /* 0x0000000000007918 */ /* 0x000fc60000000000 */
[----:B------:R0:W-:Y:S04]  /*c230*/  STL.64 [R1+0xec8], R122 ;  /* 0x000ec87a01007387 */ /* 0x0001e80000100a00 */
[----:B------:R1:W-:Y:S01]  /*c240*/  STL.64 [R1+0xec0], R120 ;  /* 0x000ec07801007387 */ /* 0x0003e20000100a00 */
[----:B0-----:R-:W-:Y:S02]  /*c250*/  IMAD.MOV.U32 R122, RZ, RZ, R5 ;  /* 0x000000ffff7a7224 */ /* 0x001fe400078e0005 */
[----:B------:R-:W-:Y:S02]  /*c260*/  IMAD.MOV.U32 R123, RZ, RZ, R4 ;  /* 0x000000ffff7b7224 */ /* 0x000fe400078e0004 */
[----:B-1----:R-:W-:Y:S01]  /*c270*/  IMAD.MOV.U32 R120, RZ, RZ, R7 ;  /* 0x000000ffff787224 */ /* 0x002fe200078e0007 */
[----:B------:R-:W-:-:S02]  /*c280*/  MOV R121, R6 ;  /* 0x0000000600797202 */ /* 0x000fc40000000f00 */
[----:B------:R-:W0:Y:S04]  /*c290*/  LDSM.16.MT88.4 R4, [R0+UR6+0x6000] ;  /* 0x006000060004783b */ /* 0x000e280008004200 */
[----:B------:R1:W-:Y:S04]  /*c2a0*/  STL.64 [R1+0xed8], R122 ;  /* 0x000ed87a01007387 */ /* 0x0003e80000100a00 */
[----:B------:R2:W-:Y:S01]  /*c2b0*/  STL.64 [R1+0xed0], R120 ;  /* 0x000ed07801007387 */ /* 0x0005e20000100a00 */
[----:B-1----:R-:W-:Y:S02]  /*c2c0*/  IMAD.MOV.U32 R122, RZ, RZ, R61 ;  /* 0x000000ffff7a7224 */ /* 0x002fe400078e003d */
[----:B------:R-:W-:-:S02]  /*c2d0*/  IMAD.MOV.U32 R123, RZ, RZ, R60 ;  /* 0x000000ffff7b7224 */ /* 0x000fc400078e003c */
[----:B--2---:R-:W-:Y:S01]  /*c2e0*/  IMAD.MOV.U32 R120, RZ, RZ, R63 ;  /* 0x000000ffff787224 */ /* 0x004fe200078e003f */
[----:B------:R-:W-:Y:S02]  /*c2f0*/  MOV R121, R62 ;  /* 0x0000003e00797202 */ /* 0x000fe40000000f00 */
[----:B------:R1:W-:Y:S04]  /*c300*/  STL.64 [R1+0xee8], R122 ;  /* 0x000ee87a01007387 */ /* 0x0003e80000100a00 */
[----:B------:R2:W-:Y:S04]  /*c310*/  STL.64 [R1+0xee0], R120 ;  /* 0x000ee07801007387 */ /* 0x0005e80000100a00 */
[----:B------:R-:W3:Y:S01]  /*c320*/  LDSM.16.MT88.4 R60, [R0+UR6+0x6100] ;  /* 0x00610006003c783b */ /* 0x000ee20008004200 */
[----:B-1----:R-:W-:-:S02]  /*c330*/  IMAD.MOV.U32 R122, RZ, RZ, R65 ;  /* 0x000000ffff7a7224 */ /* 0x002fc400078e0041 */
[----:B------:R-:W-:Y:S02]  /*c340*/  IMAD.MOV.U32 R123, RZ, RZ, R64 ;  /* 0x000000ffff7b7224 */ /* 0x000fe400078e0040 */
[----:B--2---:R-:W-:Y:S01]  /*c350*/  IMAD.MOV.U32 R120, RZ, RZ, R67 ;  /* 0x000000ffff787224 */ /* 0x004fe200078e0043 */
[----:B------:R-:W-:Y:S02]  /*c360*/  MOV R121, R66 ;  /* 0x0000004200797202 */ /* 0x000fe40000000f00 */
[----:B------:R-:W1:Y:S05]  /*c370*/  LDSM.16.MT88.4 R64, [R0+UR6+0x6180] ;  /* 0x006180060040783b */ /* 0x000e6a0008004200 */
[----:B0-----:R-:W-:-:S15]  /*c380*/  HMMA.16816.F32 R120, R4, R70, R120 ;  /* 0x000000460478723c */ /* 0x001fde0000001878 */
        /* <DEDUP_REMOVED lines=13> */
[----:B------:R-:W3:Y:S04]  /*c460*/  LDL.LU.64 R122, [R1+0xed8] ;  /* 0x000ed800017a7983 */ /* 0x000ee80000300a00 */
[----:B------:R-:W3:Y:S01]  /*c470*/  LDL.LU.64 R120, [R1+0xed0] ;  /* 0x000ed00001787983 */ /* 0x000ee20000300a00 */
[----:B------:R-:W-:Y:S03]  /*c480*/  HMMA.16816.F32 R56, R80, R68, R56 ;  /* 0x000000445038723c */ /* 0x000fe60000001838 */
[----:B------:R-:W0:Y:S05]  /*c490*/  LDSM.16.MT88.4 R80, [R124+UR6+0x6100] ;  /* 0x006100067c50783b */ /* 0x000e2a0008004200 */
[----:B---3--:R-:W-:Y:S01]  /*c4a0*/  HMMA.16816.F32 R60, R60, R70, R120 ;  /* 0x000000463c3c723c */ /* 0x008fe20000001878 */
[----:B------:R-:W1:Y:S04]  /*c4b0*/  LDL.LU.64 R122, [R1+0xec8] ;  /* 0x000ec800017a7983 */ /* 0x000e680000300a00 */
[----:B------:R-:W1:Y:S03]  /*c4c0*/  LDL.LU.64 R120, [R1+0xec0] ;  /* 0x000ec00001787983 */ /* 0x000e660000300a00 */
[----:B------:R-:W-:Y:S01]  /*c4d0*/  HMMA.16816.F32 R36, R84, R68, R36 ;  /* 0x000000445424723c */ /* 0x000fe20000001824 */
[----:B------:R-:W2:Y:S07]  /*c4e0*/  LDSM.16.MT88.4 R84, [R124+UR6+0x6180] ;  /* 0x006180067c54783b */ /* 0x000eae0008004200 */
[----:B-1----:R-:W-:-:S15]  /*c4f0*/  HMMA.16816.F32 R120, R64, R70, R120 ;  /* 0x000000464078723c */ /* 0x002fde0000001878 */
[----:B------:R-:W-:-:S04]  /*c500*/  NOP ;  /* 0x0000000000007918 */ /* 0x000fc80000000000 */
[----:B------:R1:W-:Y:S04]  /*c510*/  STL.64 [R1+0xea8], R122 ;  /* 0x000ea87a01007387 */ /* 0x0003e80000100a00 */
[----:B------:R-:W-:Y:S04]  /*c520*/  STL.64 [R1], R60 ;  /* 0x0000003c01007387 */ /* 0x000fe80000100a00 */
[----:B------:R-:W-:Y:S04]  /*c530*/  STL.64 [R1+0x8], R62 ;  /* 0x0000083e01007387 */ /* 0x000fe80000100a00 */
[----:B------:R3:W-:Y:S01]  /*c540*/  STL.64 [R1+0xea0], R120 ;  /* 0x000ea07801007387 */ /* 0x0007e20000100a00 */
[----:B-1----:R-:W-:-:S02]  /*c550*/  IMAD.MOV.U32 R122, RZ, RZ, R44 ;  /* 0x000000ffff7a7224 */ /* 0x002fc400078e002c */
[----:B------:R-:W-:-:S05]  /*c560*/  IMAD.MOV.U32 R123, RZ, RZ, R7 ;  /* 0x000000ffff7b7224 */ /* 0x000fca00078e0007 */
[----:B------:R1:W-:Y:S01]  /*c570*/  STL.64 [R1+0xeb8], R122 ;  /* 0x000eb87a01007387 */ /* 0x0003e20000100a00 */
[----:B---3--:R-:W-:Y:S01]  /*c580*/  IMAD.MOV.U32 R120, RZ, RZ, R46 ;  /* 0x000000ffff787224 */ /* 0x008fe200078e002e */
[----:B------:R-:W-:Y:S02]  /*c590*/  MOV R121, R45 ;  /* 0x0000002d00797202 */ /* 0x000fe40000000f00 */
[----:B0-----:R-:W-:Y:S01]  /*c5a0*/  HMMA.16816.F32 R44, R80, R70, R56 ;  /* 0x00000046502c723c */ /* 0x001fe20000001838 */
[----:B------:R-:W-:Y:S04]  /*c5b0*/  LDSM.16.MT88.4 R56, [R0+UR6+0x8000] ;  /* 0x008000060038783b */ /* 0x000fe80008004200 */
[----:B------:R0:W-:Y:S01]  /*c5c0*/  STL.64 [R1+0xeb0], R120 ;  /* 0x000eb07801007387 */ /* 0x0001e20000100a00 */
[----:B-1----:R-:W-:-:S02]  /*c5d0*/  IMAD.MOV.U32 R122, RZ, RZ, R4 ;  /* 0x000000ffff7a7224 */ /* 0x002fc400078e0004 */
[----:B------:R-:W-:Y:S01]  /*c5e0*/  IMAD.MOV.U32 R123, RZ, RZ, R3 ;  /* 0x000000ffff7b7224 */ /* 0x000fe200078e0003 */
[----:B--2---:R-:W-:Y:S01]  /*c5f0*/  HMMA.16816.F32 R36, R84, R70, R36 ;  /* 0x000000465424723c */ /* 0x004fe20000001824 */
[----:B------:R-:W-:Y:S01]  /*c600*/  LDSM.16.MT88.4 R80, [R124+UR6+0x8100] ;  /* 0x008100067c50783b */ /* 0x000fe20008004200 */
[----:B0-----:R-:W-:Y:S01]  /*c610*/  IMAD.MOV.U32 R120, RZ, RZ, R6 ;  /* 0x000000ffff787224 */ /* 0x001fe200078e0006 */
[----:B------:R-:W-:Y:S02]  /*c620*/  MOV R121, R5 ;  /* 0x0000000500797202 */ /* 0x000fe40000000f00 */
[----:B------:R-:W-:Y:S04]  /*c630*/  STL [R1+0xe30], R2 ;  /* 0x000e300201007387 */ /* 0x000fe80000100800 */
[----:B------:R-:W0:Y:S04]  /*c640*/  LDSM.16.M88.4 R4, [R2+UR6+0x40080] ;  /* 0x040080060204783b */ /* 0x000e280008000200 */
[----:B------:R-:W1:Y:S01]  /*c650*/  LDSM.16.MT88.4 R84, [R0+UR6+0x8080] ;  /* 0x008080060054783b */ /* 0x000e620008004200 */
[----:B0-----:R-:W-:Y:S03]  /*c660*/  HMMA.16816.F32 R56, R56, R4, R120 ;  /* 0x000000043838723c */ /* 0x001fe60000001878 */
[----:B------:R-:W1:Y:S04]  /*c670*/  LDL.LU.64 R122, [R1+0xeb8] ;  /* 0x000eb800017a7983 */ /* 0x000e680000300a00 */
[----:B------:R-:W1:-:S12]  /*c680*/  LDL.LU.64 R120, [R1+0xeb0] ;  /* 0x000eb00001787983 */ /* 0x000e580000300a00 */
[----:B------:R0:W-:Y:S01]  /*c690*/  STL.64 [R1+0x20], R56 ;  /* 0x0000203801007387 */ /* 0x0001e20000100a00 */
[----:B------:R-:W-:-:S03]  /*c6a0*/  IMAD.MOV.U32 R3, RZ, RZ, R59 ;  /* 0x000000ffff037224 */ /* 0x000fc600078e003b */
[----:B------:R2:W-:Y:S04]  /*c6b0*/  STL [R1+0x28], R58 ;  /* 0x0000283a01007387 */ /* 0x0005e80000100800 */
[----:B0-----:R-:W3:Y:S04]  /*c6c0*/  LDL.LU R56, [R1] ;  /* 0x0000000001387983 */ /* 0x001ee80000300800 */
[----:B------:R-:W3:Y:S04]  /*c6d0*/  LDL.LU R57, [R1+0x4] ;  /* 0x0000040001397983 */ /* 0x000ee80000300800 */
[----:B--2---:R-:W3:Y:S04]  /*c6e0*/  LDL.LU R58, [R1+0x8] ;  /* 0x00000800013a7983 */ /* 0x004ee80000300800 */
[----:B------:R-:W3:Y:S01]  /*c6f0*/  LDL.LU R59, [R1+0xc] ;  /* 0x00000c00013b7983 */ /* 0x000ee20000300800 */
[-C--:B------:R-:W-:Y:S03]  /*c700*/  HMMA.16816.F32 R12, R92, R68.reuse, R12 ;  /* 0x000000445c0c723c */ /* 0x080fe6000000180c */
[----:B------:R-:W0:Y:S05]  /*c710*/  LDSM.16.MT88.4 R92, [R125+UR6+0x6080] ;  /* 0x006080067d5c783b */ /* 0x000e2a0008004200 */
[----:B------:R-:W-:Y:S01]  /*c720*/  HMMA.16816.F32 R52, R96, R68, R52 ;  /* 0x000000446034723c */ /* 0x000fe20000001834 */
[----:B------:R-:W2:Y:S07]  /*c730*/  LDSM.16.MT88.4 R96, [R125+UR6+0x6100] ;  /* 0x006100067d60783b */ /* 0x000eae0008004200 */
[----:B-1----:R-:W-:-:S15]  /*c740*/  HMMA.16816.F32 R120, R84, R4, R120 ;  /* 0x000000045478723c */ /* 0x002fde0000001878 */
[----:B------:R-:W-:-:S04]  /*c750*/  NOP ;  /* 0x0000000000007918 */ /* 0x000fc80000000000 */
[----:B------:R-:W-:Y:S01]  /*c760*/  IMAD.MOV.U32 R85, RZ, RZ, R122 ;  /* 0x000000ffff557224 */ /* 0x000fe200078e007a */
[----:B------:R-:W-:Y:S01]  /*c770*/  MOV R87, R120 ;  /* 0x0000007800577202 */ /* 0x000fe20000000f00 */
[----:B------:R-:W-:Y:S02]  /*c780*/  IMAD.MOV.U32 R84, RZ, RZ, R123 ;  /* 0x000000ffff547224 */ /* 0x000fe400078e007b */
[----:B------:R-:W-:Y:S01]  /*c790*/  IMAD.MOV.U32 R86, RZ, RZ, R121 ;  /* 0x000000ffff567224 */ /* 0x000fe200078e0079 */
[----:B------:R-:W4:Y:S04]  /*c7a0*/  LDL.LU.64 R122, [R1+0xea8] ;  /* 0x000ea800017a7983 */ /* 0x000f280000300a00 */
[----:B------:R-:W4:Y:S01]  /*c7b0*/  LDL.LU.64 R120, [R1+0xea0] ;  /* 0x000ea00001787983 */ /* 0x000f220000300a00 */
[-C--:B0-----:R-:W-:Y:S03]  /*c7c0*/  HMMA.16816.F32 R12, R92, R70.reuse, R12 ;  /* 0x000000465c0c723c */ /* 0x081fe6000000180c */
[----:B------:R-:W3:Y:S05]  /*c7d0*/  LDSM.16.MT88.4 R92, [R0+UR6+0x8100] ;  /* 0x00810006005c783b */ /* 0x000eea0008004200 */
[----:B--2---:R-:W-:Y:S01]  /*c7e0*/  HMMA.16816.F32 R52, R96, R70, R52 ;  /* 0x000000466034723c */ /* 0x004fe20000001834 */
[----:B------:R-:W4:Y:S07]  /*c7f0*/  LDSM.16.MT88.4 R96, [R0+UR6+0x8180] ;  /* 0x008180060060783b */ /* 0x000f2e0008004200 */
[-C--:B---3--:R-:W-:Y:S08]  /*c800*/  HMMA.16816.F32 R92, R92, R4.reuse, R56 ;  /* 0x000000045c5c723c */ /* 0x088ff00000001838 */
[----:B----4-:R-:W-:Y:S01]  /*c810*/  HMMA.16816.F32 R56, R96, R4, R120 ;  /* 0x000000046038723c */ /* 0x010fe20000001878 */
[----:B------:R-:W-:Y:S07]  /*c820*/  LDSM.16.MT88.4 R120, [R0+UR6+0xa000] ;  /* 0x00a000060078783b */ /* 0x000fee0008004200 */
[-C--:B------:R-:W-:Y:S01]  /*c830*/  HMMA.16816.F32 R20, R100, R68.reuse, R20 ;  /* 0x000000446414723c */ /* 0x080fe20000001814 */
[----:B------:R-:W0:Y:S07]  /*c840*/  LDSM.16.MT88.4 R100, [R125+UR6+0x6180] ;  /* 0x006180067d64783b */ /* 0x000e2e0008004200 */
[----:B------:R-:W-:Y:S01]  /*c850*/  HMMA.16816.F32 R48, R76, R68, R48 ;  /* 0x000000444c30723c */ /* 0x000fe20000001830 */
[----:B------:R-:W1:Y:S04]  /*c860*/  LDSM.16.MT88.4 R76, [R124+UR6+0x6080] ;  /* 0x006080067c4c783b */ /* 0x000e680008004200 */
[----:B------:R2:W-:Y:S04]  /*c870*/  STL.64 [R1+0xe88], R58 ;  /* 0x000e883a01007387 */ /* 0x0005e80000100a00 */
[----:B------:R-:W-:Y:S04]  /*c880*/  STL.64 [R1], R92 ;  /* 0x0000005c01007387 */ /* 0x000fe80000100a00 */
[----:B------:R-:W-:Y:S04]  /*c890*/  STL.64 [R1+0x8], R94 ;  /* 0x0000085e01007387 */ /* 0x000fe80000100a00 */
[----:B------:R3:W-:Y:S01]  /*c8a0*/  STL.64 [R1+0xe80], R56 ;  /* 0x000e803801007387 */ /* 0x0007e20000100a00 */
[----:B--2---:R-:W-:-:S02]  /*c8b0*/  IMAD.MOV.U32 R58, RZ, RZ, R85 ;  /* 0x000000ffff3a7224 */ /* 0x004fc400078e0055 */
[----:B------:R-:W-:Y:S01]  /*c8c0*/  IMAD.MOV.U32 R59, RZ, RZ, R84 ;  /* 0x000000ffff3b7224 */ /* 0x000fe200078e0054 */
[----:B------:R-:W-:Y:S01]  /*c8d0*/  HMMA.16816.F32 R32, R72, R68, R32 ;  /* 0x000000444820723c */ /* 0x000fe20000001820 */
[----:B------:R-:W2:Y:S01]  /*c8e0*/  LDSM.16.MT88.4 R72, [R124+UR6+0x6000] ;  /* 0x006000067c48783b */ /* 0x000ea20008004200 */
[----:B------:R-:W-:-:S03]  /*c8f0*/  LOP3.LUT R2, R0, 0x60, RZ, 0x3c, !PT ;  /* 0x0000006000027812 */ /* 0x000fc600078e3cff */
[----:B------:R-:W-:Y:S01]  /*c900*/  LDSM.16.MT88.4 R92, [R125+UR6+0xa080] ;  /* 0x00a080067d5c783b */ /* 0x000fe20008004200 */
[----:B---3--:R-:W-:Y:S01]  /*c910*/  MOV R56, R87 ;  /* 0x0000005700387202 */ /* 0x008fe20000000f00 */
[----:B------:R-:W-:Y:S02]  /*c920*/  IMAD.MOV.U32 R57, RZ, RZ, R86 ;  /* 0x000000ffff397224 */ /* 0x000fe400078e0056 */
[----:B------:R-:W-:Y:S04]  /*c930*/  STL.64 [R1+0xe98], R58 ;  /* 0x000e983a01007387 */ /* 0x000fe80000100a00 */
[----:B------:R3:W-:Y:S01]  /*c940*/  STL.64 [R1+0xe90], R56 ;  /* 0x000e903801007387 */ /* 0x0007e20000100a00 */
[-C--:B0-----:R-:W-:Y:S03]  /*c950*/  HMMA.16816.F32 R100, R100, R70.reuse, R20 ;  /* 0x000000466464723c */ /* 0x081fe60000001814 */
[----:B------:R-:W0:Y:S04]  /*c960*/  LDSM.16.MT88.4 R20, [R124+UR6+0x8000] ;  /* 0x008000067c14783b */ /* 0x000e280008004200 */
[----:B------:R-:W-:Y:S04]  /*c970*/  LDSM.16.MT88.4 R60, [R2+UR6+0x8180] ;  /* 0x00818006023c783b */ /* 0x000fe80008004200 */
[----:B---3--:R-:W3:Y:S04]  /*c980*/  LDL.LU R56, [R1+0x20] ;  /* 0x0000200001387983 */ /* 0x008ee80000300800 */
[----:B------:R-:W3:Y:S04]  /*c990*/  LDL.LU R57, [R1+0x24] ;  /* 0x0000240001397983 */ /* 0x000ee80000300800 */
[----:B------:R-:W3:Y:S01]  /*c9a0*/  LDL.LU R58, [R1+0x28] ;  /* 0x00002800013a7983 */ /* 0x000ee20000300800 */
[----:B------:R-:W-:Y:S01]  /*c9b0*/  MOV R59, R3 ;  /* 0x00000003003b7202 */ /* 0x000fe20000000f00 */
[----:B-1----:R-:W-:Y:S02]  /*c9c0*/  HMMA.16816.F32 R48, R76, R70, R48 ;  /* 0x000000464c30723c */ /* 0x002fe40000001830 */
[----:B------:R-:W1:Y:S04]  /*c9d0*/  LDSM.16.MT88.4 R76, [R125+UR6+0x8100] ;  /* 0x008100067d4c783b */ /* 0x000e680008004200 */
[----:B------:R-:W-:Y:S02]  /*c9e0*/  LDSM.16.MT88.4 R64, [R2+UR6+0x8100] ;  /* 0x008100060240783b */ /* 0x000fe40008004200 */
[----:B------:R-:W-:Y:S02]  /*c9f0*/  HMMA.16816.F32 R16, R88, R68, R16 ;  /* 0x000000445810723c */ /* 0x000fe40000001810 */
[----:B------:R-:W4:Y:S04]  /*ca00*/  LDSM.16.MT88.4 R88, [R125+UR6+0x6000] ;  /* 0x006000067d58783b */ /* 0x000f280008004200 */
[----:B------:R-:W-:Y:S02]  /*ca10*/  LDSM.16.MT88.4 R84, [R124+UR6+0xa180] ;  /* 0x00a180067c54783b */ /* 0x000fe40008004200 */
[-C--:B--2---:R-:W-:Y:S02]  /*ca20*/  HMMA.16816.F32 R32, R72, R70.reuse, R32 ;  /* 0x000000464820723c */ /* 0x084fe40000001820 */
[----:B------:R-:W-:Y:S04]  /*ca30*/  LDSM.16.MT88.4 R72, [R2+UR6+0x8000] ;  /* 0x008000060248783b */ /* 0x000fe80008004200 */
[----:B------:R-:W-:Y:S02]  /*ca40*/  LDSM.16.MT88.4 R96, [R125+UR6+0xa100] ;  /* 0x00a100067d60783b */ /* 0x000fe40008004200 */
[----:B------:R-:W-:Y:S02]  /*ca50*/  HMMA.16816.F32 R116, R116, R70, R24 ;  /* 0x000000467474723c */ /* 0x000fe40000001818 */
[----:B------:R-:W2:Y:S10]  /*ca60*/  LDSM.16.MT88.4 R24, [R125+UR6+0x8000] ;  /* 0x008000067d18783b */ /* 0x000eb40008004200 */
[----:B0-----:R-:W-:Y:S08]  /*ca70*/  HMMA.16816.F32 R20, R20, R4, R32 ;  /* 0x000000041414723c */ /* 0x001ff00000001820 */
[----:B---3--:R-:W-:Y:S01]  /*ca80*/  HMMA.16816.F32 R120, R120, R6, R56 ;  /* 0x000000067878723c */ /* 0x008fe20000001838 */
[----:B------:R-:W3:Y:S04]  /*ca90*/  LDL.LU.64 R58, [R1+0xe98] ;  /* 0x000e9800013a7983 */ /* 0x000ee80000300a00 */
[----:B------:R-:W3:Y:S03]  /*caa0*/  LDL.LU.64 R56, [R1+0xe90] ;  /* 0x000e900001387983 */ /* 0x000ee60000300a00 */
[-C--:B-1----:R-:W-:Y:S01]  /*cab0*/  HMMA.16816.F32 R32, R76, R4.reuse, R52 ;  /* 0x000000044c20723c */ /* 0x082fe20000001834 */
[----:B------:R-:W-:Y:S07]  /*cac0*/  LDSM.16.MT88.4 R76, [R124+UR6+0xa080] ;  /* 0x00a080067c4c783b */ /* 0x000fee0008004200 */
[----:B------:R-:W-:Y:S01]  /*cad0*/  HMMA.16816.F32 R52, R60, R4, R116 ;  /* 0x000000043c34723c */ /* 0x000fe20000001874 */
[----:B------:R-:W-:Y:S07]  /*cae0*/  LDSM.16.MT88.4 R60, [R0+UR6+0xa080] ;  /* 0x00a08006003c783b */ /* 0x000fee0008004200 */
[-C--:B----4-:R-:W-:Y:S01]  /*caf0*/  HMMA.16816.F32 R88, R88, R70.reuse, R16 ;  /* 0x000000465858723c */ /* 0x090fe20000001810 */
[----:B------:R-:W0:Y:S07]  /*cb00*/  LDSM.16.MT88.4 R16, [R124+UR6+0x8080] ;  /* 0x008080067c10783b */ /* 0x000e2e0008004200 */
[-C--:B------:R-:W-:Y:S01]  /*cb10*/  HMMA.16816.F32 R108, R108, R70.reuse, R40 ;  /* 0x000000466c6c723c */ /* 0x080fe20000001828 */
[----:B------:R-:W1:Y:S07]  /*cb20*/  LDSM.16.MT88.4 R40, [R125+UR6+0x8080] ;  /* 0x008080067d28783b */ /* 0x000e6e0008004200 */
[-C--:B------:R-:W-:Y:S01]  /*cb30*/  HMMA.16816.F32 R112, R112, R70.reuse, R8 ;  /* 0x000000467070723c */ /* 0x080fe20000001808 */
[----:B------:R-:W4:Y:S07]  /*cb40*/  LDSM.16.MT88.4 R8, [R124+UR6+0x8180] ;  /* 0x008180067c08783b */ /* 0x000f2e0008004200 */
[----:B------:R-:W-:Y:S01]  /*cb50*/  HMMA.16816.F32 R104, R104, R70, R28 ;  /* 0x000000466868723c */ /* 0x000fe2000000181c */
[----:B------:R-:W4:Y:S04]  /*cb60*/  LDSM.16.MT88.4 R28, [R125+UR6+0x8180] ;  /* 0x008180067d1c783b */ /* 0x000f280008004200 */
[----:B------:R-:W4:Y:S01]  /*cb70*/  LDSM.16.MT88.4 R68, [R2+UR6+0x8080] ;  /* 0x008080060244783b */ /* 0x000f220008004200 */
[----:B------:R-:W-:-:S02]  /*cb80*/  IMAD.MOV.U32 R3, RZ, RZ, R121 ;  /* 0x000000ffff037224 */ /* 0x000fc400078e0079 */
[-C--:B------:R-:W-:Y:S01]  /*cb90*/  HMMA.16816.F32 R44, R80, R4.reuse, R44 ;  /* 0x00000004502c723c */ /* 0x080fe2000000182c */
[----:B------:R0:W-:Y:S04]  /*cba0*/  STL [R1+0x20], R120 ;  /* 0x0000207801007387 */ /* 0x0001e80000100800 */
[----:B------:R-:W-:Y:S03]  /*cbb0*/  LDSM.16.MT88.4 R80, [R124+UR6+0xa100] ;  /* 0x00a100067c50783b */ /* 0x000fe60008004200 */
[-C--:B--2---:R-:W-:Y:S01]  /*cbc0*/  HMMA.16816.F32 R24, R24, R4.reuse, R88 ;  /* 0x000000041818723c */ /* 0x084fe20000001858 */
[----:B------:R-:W-:Y:S04]  /*cbd0*/  LDSM.16.MT88.4 R88, [R125+UR6+0xa000] ;  /* 0x00a000067d58783b */ /* 0x000fe80008004200 */
[----:B0-----:R-:W2:Y:S03]  /*cbe0*/  LDL.LU R120, [R1] ;  /* 0x0000000001787983 */ /* 0x001ea60000300800 */
[-C--:B------:R-:W-:Y:S01]  /*cbf0*/  HMMA.16816.F32 R16, R16, R4.reuse, R48 ;  /* 0x000000041010723c */ /* 0x080fe20000001830 */
[----:B------:R-:W2:Y:S04]  /*cc00*/  LDL.LU R121, [R1+0x4] ;  /* 0x0000040001797983 */ /* 0x000ea80000300800 */
[----:B------:R-:W-:Y:S03]  /*cc10*/  LDSM.16.MT88.4 R116, [R2+UR6+0xa180] ;  /* 0x00a180060274783b */ /* 0x000fe60008004200 */
[-C--:B-1----:R-:W-:Y:S08]  /*cc20*/  HMMA.16816.F32 R40, R40, R4.reuse, R12 ;  /* 0x000000042828723c */ /* 0x082ff0000000180c */
[-C--:B----4-:R-:W-:Y:S08]  /*cc30*/  HMMA.16816.F32 R8, R8, R4.reuse, R36 ;  /* 0x000000040808723c */ /* 0x090ff00000001824 */
[-C--:B------:R-:W-:Y:S01]  /*cc40*/  HMMA.16816.F32 R28, R28, R4.reuse, R100 ;  /* 0x000000041c1c723c */ /* 0x080fe20000001864 */
[----:B------:R-:W-:Y:S07]  /*cc50*/  LDSM.16.MT88.4 R100, [R125+UR6+0xa180] ;  /* 0x00a180067d64783b */ /* 0x000fee0008004200 */
[-C--:B------:R-:W-:Y:S01]  /*cc60*/  HMMA.16816.F32 R48, R72, R4.reuse, R104 ;  /* 0x000000044830723c */ /* 0x080fe20000001868 */
[----:B------:R-:W-:Y:S04]  /*cc70*/  LDSM.16.MT88.4 R72, [R124+UR6+0xa000] ;  /* 0x00a000067c48783b */ /* 0x000fe80008004200 */
[----:B------:R-:W-:Y:S03]  /*cc80*/  LDSM.16.MT88.4 R104, [R2+UR6+0xa000] ;  /* 0x00a000060268783b */ /* 0x000fe60008004200 */
[-C--:B------:R-:W-:Y:S01]  /*cc90*/  HMMA.16816.F32 R12, R68, R4.reuse, R108 ;  /* 0x00000004440c723c */ /* 0x080fe2000000186c */
[----:B------:R-:W-:Y:S04]  /*cca0*/  LDSM.16.MT88.4 R68, [R0+UR6+0xa180] ;  /* 0x00a180060044783b */ /* 0x000fe80008004200 */
[----:B------:R-:W-:Y:S03]  /*ccb0*/  LDSM.16.MT88.4 R108, [R2+UR6+0xa080] ;  /* 0x00a08006026c783b */ /* 0x000fe60008004200 */
[----:B------:R-:W-:Y:S01]  /*ccc0*/  HMMA.16816.F32 R36, R64, R4, R112 ;  /* 0x000000044024723c */ /* 0x000fe20000001870 */
[----:B------:R-:W-:Y:S01]  /*ccd0*/  IMAD.MOV.U32 R5, RZ, RZ, R122 ;  /* 0x000000ffff057224 */ /* 0x000fe200078e007a */
[----:B------:R-:W2:Y:S01]  /*cce0*/  LDSM.16.MT88.4 R64, [R0+UR6+0xa100] ;  /* 0x00a100060040783b */ /* 0x000ea20008004200 */
[----:B------:R-:W-:-:S03]  /*ccf0*/  IMAD.MOV.U32 R4, RZ, RZ, R123 ;  /* 0x000000ffff047224 */ /* 0x000fc600078e007b */
[----:B------:R-:W2:Y:S04]  /*cd00*/  LDL.LU R122, [R1+0x8] ;  /* 0x00000800017a7983 */ /* 0x000ea80000300800 */
[----:B------:R-:W2:Y:S04]  /*cd10*/  LDL.LU R123, [R1+0xc] ;  /* 0x00000c00017b7983 */ /* 0x000ea80000300800 */
[----:B------:R-:W0:Y:S01]  /*cd20*/  LDSM.16.MT88.4 R112, [R2+UR6+0xa100] ;  /* 0x00a100060270783b */ /* 0x000e220008004200 */
[----:B---3--:R-:W-:-:S15]  /*cd30*/  HMMA.16816.F32 R56, R60, R6, R56 ;  /* 0x000000063c38723c */ /* 0x008fde0000001838 */
[----:B------:R-:W-:-:S04]  /*cd40*/  NOP ;  /* 0x0000000000007918 */ /* 0x000fc80000000000 */
[----:B------:R-:W-:Y:S01]  /*cd50*/  IMAD.MOV.U32 R61, RZ, RZ, R58 ;  /* 0x000000ffff3d7224 */ /* 0x000fe200078e003a */
[----:B------:R-:W-:Y:S01]  /*cd60*/  MOV R63, R56 ;  /* 0x00000038003f7202 */ /* 0x000fe20000000f00 */
[----:B------:R-:W-:Y:S02]  /*cd70*/  IMAD.MOV.U32 R60, RZ, RZ, R59 ;  /* 0x000000ffff3c7224 */ /* 0x000fe400078e003b */
[----:B------:R-:W-:Y:S01]  /*cd80*/  IMAD.MOV.U32 R62, RZ, RZ, R57 ;  /* 0x000000ffff3e7224 */ /* 0x000fe200078e0039 */
[----:B------:R-:W3:Y:S04]  /*cd90*/  LDL.LU.64 R58, [R1+0xe88] ;  /* 0x000e8800013a7983 */ /* 0x000ee80000300a00 */
[----:B------:R-:W3:Y:S01]  /*cda0*/  LDL.LU.64 R56, [R1+0xe80] ;  /* 0x000e800001387983 */ /* 0x000ee20000300a00 */
[-C--:B--2---:R-:W-:Y:S08]  /*cdb0*/  HMMA.16816.F32 R64, R64, R6.reuse, R120 ;  /* 0x000000064040723c */ /* 0x084ff00000001878 */
[----:B---3--:R-:W-:Y:S01]  /*cdc0*/  HMMA.16816.F32 R120, R68, R6, R56 ;  /* 0x000000064478723c */ /* 0x008fe20000001838 */
[----:B------:R-:W-:-:S15]  /*cdd0*/  LDSM.16.MT88.4 R68, [R2+UR6+0xc080] ;  /* 0x00c080060244783b */ /* 0x000fde0008004200 */
[----:B------:R-:W-:-:S03]  /*cde0*/  NOP ;  /* 0x0000000000007918 */ /* 0x000fc60000000000 */
[----:B------:R1:W-:Y:S04]  /*cdf0*/  STL.64 [R1+0xe60], R122 ;  /* 0x000e607a01007387 */ /* 0x0003e80000100a00 */
[----:B------:R-:W-:Y:S04]  /*ce00*/  STL.64 [R1], R64 ;  /* 0x0000004001007387 */ /* 0x000fe80000100a00 */
[----:B------:R-:W-:Y:S04]  /*ce10*/  STL.64 [R1+0x8], R66 ;  /* 0x0000084201007387 */ /* 0x000fe80000100a00 */
[----:B------:R2:W-:Y:S01]  /*ce20*/  STL.64 [R1+0xe58], R120 ;  /* 0x000e587801007387 */ /* 0x0005e20000100a00 */
[----:B-1----:R-:W-:-:S02]  /*ce30*/  IMAD.MOV.U32 R122, RZ, RZ, R61 ;  /* 0x000000ffff7a7224 */ /* 0x002fc400078e003d */
[----:B------:R-:W-:Y:S01]  /*ce40*/  IMAD.MOV.U32 R123, RZ, RZ, R60 ;  /* 0x000000ffff7b7224 */ /* 0x000fe200078e003c */
[-C--:B------:R-:W-:Y:S01]  /*ce50*/  HMMA.16816.F32 R20, R72, R6.reuse, R20 ;  /* 0x000000064814723c */ /* 0x080fe20000001814 */
[----:B------:R-:W-:Y:S04]  /*ce60*/  LDSM.16.MT88.4 R72, [R125+UR6+0xc080] ;  /* 0x00c080067d48783b */ /* 0x000fe80008004200 */
[----:B------:R-:W-:Y:S01]  /*ce70*/  LDSM.16.MT88.4 R64, [R2+UR6+0xc100] ;  /* 0x00c100060240783b */ /* 0x000fe20008004200 */
[----:B--2---:R-:W-:Y:S01]  /*ce80*/  MOV R120, R63 ;  /* 0x0000003f00787202 */ /* 0x004fe20000000f00 */
[----:B------:R-:W-:Y:S02]  /*ce90*/  IMAD.MOV.U32 R121, RZ, RZ, R62 ;  /* 0x000000ffff797224 */ /* 0x000fe400078e003e */
[----:B------:R-:W-:Y:S04]  /*cea0*/  STL.64 [R1+0xe70], R122 ;  /* 0x000e707a01007387 */ /* 0x000fe80000100a00 */
[----:B------:R1:W-:Y:S01]  /*ceb0*/  STL.64 [R1+0xe68], R120 ;  /* 0x000e687801007387 */ /* 0x0003e20000100a00 */
[----:B------:R-:W-:Y:S03]  /*cec0*/  HMMA.16816.F32 R76, R76, R6, R16 ;  /* 0x000000064c4c723c */ /* 0x000fe60000001810 */
[----:B------:R-:W-:Y:S04]  /*ced0*/  LDSM.16.MT88.4 R16, [R0+UR6+0xc000] ;  /* 0x00c000060010783b */ /* 0x000fe80008004200 */
[----:B------:R-:W-:Y:S04]  /*cee0*/  LDSM.16.MT88.4 R60, [R2+UR6+0xc180] ;  /* 0x00c18006023c783b */ /* 0x000fe80008004200 */
[----:B-1----:R-:W2:Y:S01]  /*cef0*/  LDL.LU R120, [R1+0x20] ;  /* 0x0000200001787983 */ /* 0x002ea20000300800 */
[----:B------:R-:W-:-:S03]  /*cf00*/  MOV R121, R3 ;  /* 0x0000000300797202 */ /* 0x000fc60000000f00 */
[----:B------:R-:W3:Y:S01]  /*cf10*/  LDL.LU R3, [R1+0xe78] ;  /* 0x000e780001037983 */ /* 0x000ee20000300800 */
[----:B------:R-:W-:Y:S01]  /*cf20*/  IMAD.MOV.U32 R122, RZ, RZ, R5 ;  /* 0x000000ffff7a7224 */ /* 0x000fe200078e0005 */
[-C--:B------:R-:W-:Y:S01]  /*cf30*/  HMMA.16816.F32 R44, R80, R6.reuse, R44 ;  /* 0x00000006502c723c */ /* 0x080fe2000000182c */
[----:B------:R-:W-:Y:S01]  /*cf40*/  IMAD.MOV.U32 R123, RZ, RZ, R4 ;  /* 0x000000ffff7b7224 */ /* 0x000fe200078e0004 */
[----:B------:R-:W-:Y:S06]  /*cf50*/  LDSM.16.MT88.4 R80, [R124+UR6+0xc180] ;  /* 0x00c180067c50783b */ /* 0x000fec0008004200 */
        /* <DEDUP_REMOVED lines=13> */
[----:B------:R-:W-:Y:S04]  /*d030*/  LDSM.16.MT88.4 R108, [R0+UR6+0xc180] ;  /* 0x00c18006006c783b */ /* 0x000fe80008004200 */
[----:B------:R-:W-:Y:S03]  /*d040*/  LDSM.16.MT88.4 R12, [R125+UR6+0xc180] ;  /* 0x00c180067d0c783b */ /* 0x000fe60008004200 */
[-C--:B0-----:R-:W-:Y:S01]  /*d050*/  HMMA.16816.F32 R112, R112, R6.reuse, R36 ;  /* 0x000000067070723c */ /* 0x081fe20000001824 */
[----:B------:R-:W-:Y:S07]  /*d060*/  LDSM.16.MT88.4 R36, [R2+UR6+0xc000] ;  /* 0x00c000060224783b */ /* 0x000fee0008004200 */
[----:B------:R-:W-:Y:S01]  /*d070*/  HMMA.16816.F32 R116, R116, R6, R52 ;  /* 0x000000067474723c */ /* 0x000fe20000001834 */
[----:B------:R-:W-:Y:S04]  /*d080*/  LDSM.16.MT88.4 R52, [R125+UR6+0xc100] ;  /* 0x00c100067d34783b */ /* 0x000fe80008004200 */
[----:B---3--:R-:W2:Y:S04]  /*d090*/  LDSM.16.M88.4 R4, [R3+UR6+0x40080] ;  /* 0x040080060304783b */ /* 0x008ea80008000200 */
[----:B------:R0:W-:Y:S01]  /*d0a0*/  STL [R1+0xde8], R3 ;  /* 0x000de80301007387 */ /* 0x0001e20000100800 */
[----:B--2---:R-:W-:Y:S03]  /*d0b0*/  HMMA.16816.F32 R16, R16, R4, R120 ;  /* 0x000000041010723c */ /* 0x004fe60000001878 */
[----:B------:R-:W2:Y:S04]  /*d0c0*/  LDL.LU.64 R122, [R1+0xe70] ;  /* 0x000e7000017a7983 */ /* 0x000ea80000300a00 */
[----:B------:R-:W2:-:S12]  /*d0d0*/  LDL.LU.64 R120, [R1+0xe68] ;  /* 0x000e680001787983 */ /* 0x000e980000300a00 */
[----:B------:R1:W-:Y:S01]  /*d0e0*/  STL.64 [R1+0x20], R16 ;  /* 0x0000201001007387 */ /* 0x0003e20000100a00 */
[----:B0-----:R-:W-:-:S03]  /*d0f0*/  IMAD.MOV.U32 R3, RZ, RZ, R19 ;  /* 0x000000ffff037224 */ /* 0x001fc600078e0013 */
[----:B------:R0:W-:Y:S04]  /*d100*/  STL [R1+0x28], R18 ;  /* 0x0000281201007387 */ /* 0x0001e80000100800 */
[----:B-1----:R-:W3:Y:S04]  /*d110*/  LDL.LU R16, [R1] ;  /* 0x0000000001107983 */ /* 0x002ee80000300800 */
[----:B------:R-:W3:Y:S04]  /*d120*/  LDL.LU R17, [R1+0x4] ;  /* 0x0000040001117983 */ /* 0x000ee80000300800 */
[----:B0-----:R-:W3:Y:S04]  /*d130*/  LDL.LU R18, [R1+0x8] ;  /* 0x0000080001127983 */ /* 0x001ee80000300800 */
[----:B------:R-:W3:Y:S01]  /*d140*/  LDL.LU R19, [R1+0xc] ;  /* 0x00000c0001137983 */ /* 0x000ee20000300800 */
        /* <DEDUP_REMOVED lines=8> */
[-C--:B---3--:R-:W-:Y:S08]  /*d1d0*/  HMMA.16816.F32 R96, R96, R4.reuse, R16 ;  /* 0x000000046060723c */ /* 0x088ff00000001810 */
[----:B--2---:R-:W-:Y:S01]  /*d1e0*/  HMMA.16816.F32 R16, R108, R4, R120 ;  /* 0x000000046c10723c */ /* 0x004fe20000001878 */
[----:B------:R-:W0:Y:S04]  /*d1f0*/  LDSM.16.MT88.4 R120, [R0+UR6+0xe000] ;  /* 0x00e000060078783b */ /* 0x000e280008004200 */
[----:B------:R-:W-:-:S14]  /*d200*/  LDSM.16.MT88.4 R108, [R2+UR6+0xe080] ;  /* 0x00e08006026c783b */ /* 0x000fdc0008004200 */
[----:B------:R1:W-:Y:S04]  /*d210*/  STL.64 [R1+0xe40], R18 ;  /* 0x000e401201007387 */ /* 0x0003e80000100a00 */
[----:B------:R-:W-:Y:S04]  /*d220*/  STL.64 [R1], R96 ;  /* 0x0000006001007387 */ /* 0x000fe80000100a00 */
[----:B------:R-:W-:Y:S04]  /*d230*/  STL.64 [R1+0x8], R98 ;  /* 0x0000086201007387 */ /* 0x000fe80000100a00 */
[----:B------:R2:W-:Y:S01]  /*d240*/  STL.64 [R1+0xe38], R16 ;  /* 0x000e381001007387 */ /* 0x0005e20000100a00 */
[----:B-1----:R-:W-:-:S02]  /*d250*/  IMAD.MOV.U32 R18, RZ, RZ, R93 ;  /* 0x000000ffff127224 */ /* 0x002fc400078e005d */
[----:B------:R-:W-:Y:S01]  /*d260*/  IMAD.MOV.U32 R19, RZ, RZ, R92 ;  /* 0x000000ffff137224 */ /* 0x000fe200078e005c */
[-C--:B------:R-:W-:Y:S01]  /*d270*/  HMMA.16816.F32 R52, R52, R4.reuse, R32 ;  /* 0x000000043434723c */ /* 0x080fe20000001820 */
[----:B------:R-:W-:Y:S01]  /*d280*/  LDSM.16.MT88.4 R96, [R125+UR6+0xe100] ;  /* 0x00e100067d60783b */ /* 0x000fe20008004200 */
[----:B--2---:R-:W-:Y:S01]  /*d290*/  MOV R16, R95 ;  /* 0x0000005f00107202 */ /* 0x004fe20000000f00 */
[----:B------:R-:W-:Y:S02]  /*d2a0*/  IMAD.MOV.U32 R17, RZ, RZ, R94 ;  /* 0x000000ffff117224 */ /* 0x000fe400078e005e */
[----:B------:R1:W-:Y:S04]  /*d2b0*/  STL.64 [R1+0xe50], R18 ;  /* 0x000e501201007387 */ /* 0x0003e80000100a00 */
[----:B------:R2:W-:Y:S01]  /*d2c0*/  STL.64 [R1+0xe48], R16 ;  /* 0x000e481001007387 */ /* 0x0005e20000100a00 */
[----:B------:R-:W-:Y:S03]  /*d2d0*/  HMMA.16816.F32 R32, R60, R4, R116 ;  /* 0x000000043c20723c */ /* 0x000fe60000001874 */
[----:B------:R-:W3:Y:S01]  /*d2e0*/  LDSM.16.MT88.4 R60, [R0+UR6+0xe080] ;  /* 0x00e08006003c783b */ /* 0x000ee20008004200 */
[----:B-1----:R-:W-:-:S04]  /*d2f0*/  MOV R19, R3 ;  /* 0x0000000300137202 */ /* 0x002fc80000000f00 */
[-C--:B------:R-:W-:Y:S01]  /*d300*/  HMMA.16816.F32 R28, R28, R4.reuse, R24 ;  /* 0x000000041c1c723c */ /* 0x080fe20000001818 */
[----:B------:R-:W-:Y:S04]  /*d310*/  LDSM.16.MT88.4 R116, [R2+UR6+0xe180] ;  /* 0x00e180060274783b */ /* 0x000fe80008004200 */
[----:B--2---:R-:W0:Y:S04]  /*d320*/  LDL.LU R16, [R1+0x20] ;  /* 0x0000200001107983 */ /* 0x004e280000300800 */
[----:B------:R-:W0:Y:S04]  /*d330*/  LDL.LU R17, [R1+0x24] ;  /* 0x0000240001117983 */ /* 0x000e280000300800 */
[----:B------:R-:W0:Y:S01]  /*d340*/  LDL.LU R18, [R1+0x28] ;  /* 0x0000280001127983 */ /* 0x000e220000300800 */
[----:B------:R-:W-:Y:S03]  /*d350*/  HMMA.16816.F32 R48, R48, R4, R20 ;  /* 0x000000043030723c */ /* 0x000fe60000001814 */
[----:B------:R-:W-:Y:S05]  /*d360*/  LDSM.16.MT88.4 R92, [R125+UR6+0xe080] ;  /* 0x00e080067d5c783b */ /* 0x000fea0008004200 */
[----:B0-----:R-:W-:Y:S01]  /*d370*/  HMMA.16816.F32 R120, R120, R6, R16 ;  /* 0x000000067878723c */ /* 0x001fe20000001810 */
[----:B------:R-:W3:Y:S04]  /*d380*/  LDL.LU.64 R18, [R1+0xe50] ;  /* 0x000e500001127983 */ /* 0x000ee80000300a00 */
[----:B------:R-:W3:Y:S03]  /*d390*/  LDL.LU.64 R16, [R1+0xe48] ;  /* 0x000e480001107983 */ /* 0x000ee60000300a00 */
[-C--:B------:R-:W-:Y:S01]  /*d3a0*/  HMMA.16816.F32 R24, R72, R4.reuse, R40 ;  /* 0x000000044818723c */ /* 0x080fe20000001828 */
[----:B------:R-:W-:Y:S07]  /*d3b0*/  LDSM.16.MT88.4 R72, [R124+UR6+0xe000] ;  /* 0x00e000067c48783b */ /* 0x000fee0008004200 */
[----:B------:R-:W-:Y:S01]  /*d3c0*/  HMMA.16816.F32 R36, R36, R4, R104 ;  /* 0x000000042424723c */ /* 0x000fe20000001868 */
[----:B------:R-:W-:Y:S02]  /*d3d0*/  LDSM.16.MT88.4 R104, [R2+UR6+0xe000] ;  /* 0x00e000060268783b */ /* 0x000fe40008004200 */
[----:B------:R-:W-:-:S05]  /*d3e0*/  MOV R3, R123 ;  /* 0x0000007b00037202 */ /* 0x000fca0000000f00 */
[-C--:B------:R-:W-:Y:S01]  /*d3f0*/  HMMA.16816.F32 R40, R64, R4.reuse, R112 ;  /* 0x000000044028723c */ /* 0x080fe20000001870 */
[----:B------:R0:W-:Y:S04]  /*d400*/  LDSM.16.MT88.4 R112, [R2+UR6+0xe100] ;  /* 0x00e100060270783b */ /* 0x0001e80008004200 */
[----:B------:R-:W1:Y:S03]  /*d410*/  LDSM.16.MT88.4 R64, [R0+UR6+0xe100] ;  /* 0x00e100060040783b */ /* 0x000e660008004200 */
[-C--:B------:R-:W-:Y:S01]  /*d420*/  HMMA.16816.F32 R20, R88, R4.reuse, R44 ;  /* 0x000000045814723c */ /* 0x080fe2000000182c */
[----:B0-----:R-:W-:Y:S01]  /*d430*/  IMAD.MOV.U32 R2, RZ, RZ, R120 ;  /* 0x000000ffff027224 */ /* 0x001fe200078e0078 */
[----:B------:R-:W-:Y:S04]  /*d440*/  LDSM.16.MT88.4 R88, [R125+UR6+0xe000] ;  /* 0x00e000067d58783b */ /* 0x000fe80008004200 */
[----:B------:R-:W1:Y:S02]  /*d450*/  LDL.LU R120, [R1] ;  /* 0x0000000001787983 */ /* 0x000e640000300800 */
[-C--:B------:R-:W-:Y:S02]  /*d460*/  HMMA.16816.F32 R8, R8, R4.reuse, R76 ;  /* 0x000000040808723c */ /* 0x080fe4000000184c */
[----:B------:R-:W-:Y:S06]  /*d470*/  LDSM.16.MT88.4 R76, [R124+UR6+0xe080] ;  /* 0x00e080067c4c783b */ /* 0x000fec0008004200 */
[-C--:B------:R-:W-:Y:S01]  /*d480*/  HMMA.16816.F32 R44, R80, R4.reuse, R84 ;  /* 0x00000004502c723c */ /* 0x080fe20000001854 */
[----:B------:R-:W-:Y:S04]  /*d490*/  LDSM.16.MT88.4 R80, [R124+UR6+0xe100] ;  /* 0x00e100067c50783b */ /* 0x000fe80008004200 */
[----:B------:R-:W-:Y:S03]  /*d4a0*/  LDSM.16.MT88.4 R84, [R124+UR6+0xe180] ;  /* 0x00e180067c54783b */ /* 0x000fe60008004200 */
[-C--:B------:R-:W-:Y:S01]  /*d4b0*/  HMMA.16816.F32 R12, R12, R4.reuse, R100 ;  /* 0x000000040c0c723c */ /* 0x080fe20000001864 */
[----:B------:R-:W-:Y:S07]  /*d4c0*/  LDSM.16.MT88.4 R100, [R125+UR6+0xe180] ;  /* 0x00e180067d64783b */ /* 0x000fee0008004200 */
[----:B------:R-:W-:Y:S01]  /*d4d0*/  HMMA.16816.F32 R56, R68, R4, R56 ;  /* 0x000000044438723c */ /* 0x000fe20000001838 */
[----:B------:R-:W-:Y:S01]  /*d4e0*/  IMAD.MOV.U32 R5, RZ, RZ, R121 ;  /* 0x000000ffff057224 */ /* 0x000fe200078e0079 */
[----:B------:R-:W0:Y:S01]  /*d4f0*/  LDSM.16.MT88.4 R68, [R0+UR6+0xe180] ;  /* 0x00e180060044783b */ /* 0x000e220008004200 */
[----:B------:R-:W-:-:S03]  /*d500*/  IMAD.MOV.U32 R4, RZ, RZ, R122 ;  /* 0x000000ffff047224 */ /* 0x000fc600078e007a */
[----:B------:R-:W1:Y:S04]  /*d510*/  LDL.LU R121, [R1+0x4] ;  /* 0x0000040001797983 */ /* 0x000e680000300800 */
[----:B------:R-:W1:Y:S04]  /*d520*/  LDL.LU R122, [R1+0x8] ;  /* 0x00000800017a7983 */ /* 0x000e680000300800 */
[----:B------:R-:W1:Y:S01]  /*d530*/  LDL.LU R123, [R1+0xc] ;  /* 0x00000c00017b7983 */ /* 0x000e620000300800 */
[----:B---3--:R-:W-:-:S15]  /*d540*/  HMMA.16816.F32 R16, R60, R6, R16 ;  /* 0x000000063c10723c */ /* 0x008fde0000001810 */
[----:B------:R-:W-:-:S04]  /*d550*/  NOP ;  /* 0x0000000000007918 */ /* 0x000fc80000000000 */
[----:B------:R-:W-:Y:S01]  /*d560*/  IMAD.MOV.U32 R61, RZ, RZ, R18 ;  /* 0x000000ffff3d7224 */ /* 0x000fe200078e0012 */
[----:B------:R-:W-:Y:S01]  /*d570*/  MOV R60, R19 ;  /* 0x00000013003c7202 */ /* 0x000fe20000000f00 */
[----:B------:R-:W-:Y:S01]  /*d580*/  IMAD.MOV.U32 R63, RZ, RZ, R16 ;  /* 0x000000ffff3f7224 */ /* 0x000fe200078e0010 */
[----:B------:R-:W0:Y:S01]  /*d590*/  LDL.LU.64 R18, [R1+0xe40] ;  /* 0x000e400001127983 */ /* 0x000e220000300a00 */
[----:B------:R-:W-:-:S03]  /*d5a0*/  IMAD.MOV.U32 R62, RZ, RZ, R17 ;  /* 0x000000ffff3e7224 */ /* 0x000fc600078e0011 */
[----:B------:R-:W0:Y:S01]  /*d5b0*/  LDL.LU.64 R16, [R1+0xe38] ;  /* 0x000e380001107983 */ /* 0x000e220000300a00 */
[-C--:B-1----:R-:W-:Y:S08]  /*d5c0*/  HMMA.16816.F32 R64, R64, R6.reuse, R120 ;  /* 0x000000064040723c */ /* 0x082ff00000001878 */
[----:B0-----:R-:W-:-:S15]  /*d5d0*/  HMMA.16816.F32 R120, R68, R6, R16 ;  /* 0x000000064478723c */ /* 0x001fde0000001810 */
[----:B------:R-:W-:-:S04]  /*d5e0*/  NOP ;  /* 0x0000000000007918 */ /* 0x000fc80000000000 */
[----:B------:R0:W-:Y:S04]  /*d5f0*/  STL.64 [R1+0xe18], R122 ;  /* 0x000e187a01007387 */ /* 0x0001e80000100a00 */
[----:B------:R-:W-:Y:S04]  /*d600*/  STL.64 [R1], R64 ;  /* 0x0000004001007387 */ /* 0x000fe80000100a00 */
[----:B------:R-:W-:Y:S04]  /*d610*/  STL.64 [R1+0x8], R66 ;  /* 0x0000084201007387 */ /* 0x000fe80000100a00 */
[----:B------:R1:W-:Y:S01]  /*d620*/  STL.64 [R1+0xe10], R120 ;  /* 0x000e107801007387 */ /* 0x0003e20000100a00 */
[----:B0-----:R-:W-:Y:S01]  /*d630*/  IMAD.MOV.U32 R122, RZ, RZ, R61 ;  /* 0x000000ffff7a7224 */ /* 0x001fe200078e003d */
[----:B------:R-:W-:-:S05]  /*d640*/  MOV R123, R60 ;  /* 0x0000003c007b7202 */ /* 0x000fca0000000f00 */
[----:B------:R-:W-:Y:S01]  /*d650*/  STL.64 [R1+0xe28], R122 ;  /* 0x000e287a01007387 */ /* 0x000fe20000100a00 */
[----:B-1----:R-:W-:Y:S02]  /*d660*/  IMAD.MOV.U32 R120, RZ, RZ, R63 ;  /* 0x000000ffff787224 */ /* 0x002fe400078e003f */
[----:B------:R-:W-:-:S05]  /*d670*/  IMAD.MOV.U32 R121, RZ, RZ, R62 ;  /* 0x000000ffff797224 */ /* 0x000fca00078e003e */
[----:B------:R0:W-:Y:S02]  /*d680*/  STL.64 [R1+0xe20], R120 ;  /* 0x000e207801007387 */ /* 0x0001e40000100a00 */
[----:B0-----:R-:W-:Y:S02]  /*d690*/  IMAD.MOV.U32 R120, RZ, RZ, R2 ;  /* 0x000000ffff787224 */ /* 0x001fe400078e0002 */
[----:B------:R-:W2:Y:S01]  /*d6a0*/  LDL.LU R2, [R1+0xe30] ;  /* 0x000e300001027983 */ /* 0x000ea20000300800 */
[----:B------:R-:W-:Y:S01]  /*d6b0*/  HMMA.16816.F32 R16, R72, R6, R48 ;  /* 0x000000064810723c */ /* 0x000fe20000001830 */
[----:B------:R-:W-:Y:S02]  /*d6c0*/  IMAD.MOV.U32 R121, RZ, RZ, R5 ;  /* 0x000000ffff797224 */ /* 0x000fe400078e0005 */
[----:B------:R-:W-:-:S05]  /*d6d0*/  IMAD.MOV.U32 R122, RZ, RZ, R4 ;  /* 0x000000ffff7a7224 */ /* 0x000fca00078e0004 */
[-C--:B------:R-:W-:Y:S01]  /*d6e0*/  HMMA.16816.F32 R48, R76, R6.reuse, R8 ;  /* 0x000000064c30723c */ /* 0x080fe20000001808 */
[----:B------:R-:W-:Y:S07]  /*d6f0*/  LDSM.16.MT88.4 R8, [R0+UR6+0x10000] ;  /* 0x010000060008783b */ /* 0x000fee0008004200 */
[-C--:B------:R-:W-:Y:S08]  /*d700*/  HMMA.16816.F32 R20, R80, R6.reuse, R20 ;  /* 0x000000065014723c */ /* 0x080ff00000001814 */
        /* <DEDUP_REMOVED lines=8> */
[----:B------:R-:W-:Y:S01]  /*d790*/  HMMA.16816.F32 R32, R116, R6, R32 ;  /* 0x000000067420723c */ /* 0x000fe20000001820 */
[----:B------:R-:W-:Y:S01]  /*d7a0*/  MOV R123, R3 ;  /* 0x00000003007b7202 */ /* 0x000fe20000000f00 */
[----:B------:R-:W-:Y:S04]  /*d7b0*/  LDSM.16.MT88.4 R88, [R0+UR6+0x10080] ;  /* 0x010080060058783b */ /* 0x000fe80008004200 */
        /* <DEDUP_REMOVED lines=10> */
[----:B--2---:R-:W0:Y:S04]  /*d860*/  LDSM.16.M88.4 R4, [R2+UR6+0x40100] ;  /* 0x040100060204783b */ /* 0x004e280008000200 */
[----:B------:R-:W-:Y:S01]  /*d870*/  STL [R1+0xda0], R2 ;  /* 0x000da00201007387 */ /* 0x000fe20000100800 */
[----:B0-----:R-:W-:Y:S03]  /*d880*/  HMMA.16816.F32 R8, R8, R4, R120 ;  /* 0x000000040808723c */ /* 0x001fe60000001878 */
[----:B------:R-:W2:Y:S04]  /*d890*/  LDL.LU.64 R122, [R1+0xe28] ;  /* 0x000e2800017a7983 */ /* 0x000ea80000300a00 */
[----:B------:R-:W2:-:S12]  /*d8a0*/  LDL.LU.64 R120, [R1+0xe20] ;  /* 0x000e200001787983 */ /* 0x000e980000300a00 */
[----:B------:R0:W-:Y:S01]  /*d8b0*/  STL.64 [R1+0x20], R8 ;  /* 0x0000200801007387 */ /* 0x0001e20000100a00 */
[----:B------:R-:W-:-:S03]  /*d8c0*/  IMAD.MOV.U32 R3, RZ, RZ, R11 ;  /* 0x000000ffff037224 */ /* 0x000fc600078e000b */
[----:B------:R1:W-:Y:S04]  /*d8d0*/  STL [R1+0x28], R10 ;  /* 0x0000280a01007387 */ /* 0x0003e80000100800 */
[----:B0-----:R-:W3:Y:S04]  /*d8e0*/  LDL.LU R8, [R1] ;  /* 0x0000000001087983 */ /* 0x001ee80000300800 */
[----:B------:R-:W3:Y:S04]  /*d8f0*/  LDL.LU R9, [R1+0x4] ;  /* 0x0000040001097983 */ /* 0x000ee80000300800 */
[----:B-1----:R-:W3:Y:S04]  /*d900*/  LDL.LU R10, [R1+0x8] ;  /* 0x00000800010a7983 */ /* 0x002ee80000300800 */
[----:B------:R-:W3:Y:S01]  /*d910*/  LDL.LU R11, [R1+0xc] ;  /* 0x00000c00010b7983 */ /* 0x000ee20000300800 */
[----:B--2---:R-:W-:-:S15]  /*d920*/  HMMA.16816.F32 R120, R88, R4, R120 ;  /* 0x000000045878723c */ /* 0x004fde0000001878 */
[----:B------:R-:W-:-:S04]  /*d930*/  NOP ;  /* 0x0000000000007918 */ /* 0x000fc80000000000 */
[----:B------:R-:W-:Y:S01]  /*d940*/  MOV R89, R122 ;  /* 0x0000007a00597202 */ /* 0x000fe20000000f00 */
[----:B------:R-:W-:Y:S02]  /*d950*/  IMAD.MOV.U32 R88, RZ, RZ, R123 ;  /* 0x000000ffff587224 */ /* 0x000fe400078e007b */
[----:B------:R-:W-:Y:S01]  /*d960*/  IMAD.MOV.U32 R91, RZ, RZ, R120 ;  /* 0x000000ffff5b7224 */ /* 0x000fe200078e0078 */
[----:B------:R-:W2:Y:S01]  /*d970*/  LDL.LU.64 R122, [R1+0xe18] ;  /* 0x000e1800017a7983 */ /* 0x000ea20000300a00 */
[----:B------:R-:W-:-:S03]  /*d980*/  IMAD.MOV.U32 R90, RZ, RZ, R121 ;  /* 0x000000ffff5a7224 */ /* 0x000fc600078e0079 */
[----:B------:R-:W2:Y:S01]  /*d990*/  LDL.LU.64 R120, [R1+0xe10] ;  /* 0x000e100001787983 */ /* 0x000ea20000300a00 */
[-C--:B---3--:R-:W-:Y:S08]  /*d9a0*/  HMMA.16816.F32 R104, R104, R4.reuse, R8 ;  /* 0x000000046868723c */ /* 0x088ff00000001808 */
[----:B--2---:R-:W-:Y:S01]  /*d9b0*/  HMMA.16816.F32 R8, R116, R4, R120 ;  /* 0x000000047408723c */ /* 0x004fe20000001878 */
[----:B------:R-:W-:-:S15]  /*d9c0*/  LDSM.16.MT88.4 R120, [R0+UR6+0x12000] ;  /* 0x012000060078783b */ /* 0x000fde0008004200 */
[----:B------:R-:W-:-:S03]  /*d9d0*/  NOP ;  /* 0x0000000000007918 */ /* 0x000fc60000000000 */
[----:B------:R0:W-:Y:S04]  /*d9e0*/  STL.64 [R1+0xdf8], R10 ;  /* 0x000df80a01007387 */ /* 0x0001e80000100a00 */
[----:B------:R-:W-:Y:S04]  /*d9f0*/  STL.64 [R1], R104 ;  /* 0x0000006801007387 */ /* 0x000fe80000100a00 */
[----:B------:R-:W-:Y:S04]  /*da00*/  STL.64 [R1+0x8], R106 ;  /* 0x0000086a01007387 */ /* 0x000fe80000100a00 */
[----:B------:R1:W-:Y:S01]  /*da10*/  STL.64 [R1+0xdf0], R8 ;  /* 0x000df00801007387 */ /* 0x0003e20000100a00 */
[----:B0-----:R-:W-:Y:S01]  /*da20*/  MOV R10, R89 ;  /* 0x00000059000a7202 */ /* 0x001fe20000000f00 */
[----:B------:R-:W-:-:S05]  /*da30*/  IMAD.MOV.U32 R11, RZ, RZ, R88 ;  /* 0x000000ffff0b7224 */ /* 0x000fca00078e0058 */
[----:B------:R0:W-:Y:S01]  /*da40*/  STL.64 [R1+0xe08], R10 ;  /* 0x000e080a01007387 */ /* 0x0001e20000100a00 */
[----:B-1----:R-:W-:Y:S02]  /*da50*/  IMAD.MOV.U32 R8, RZ, RZ, R91 ;  /* 0x000000ffff087224 */ /* 0x002fe400078e005b */
[----:B------:R-:W-:Y:S01]  /*da60*/  IMAD.MOV.U32 R9, RZ, RZ, R90 ;  /* 0x000000ffff097224 */ /* 0x000fe200078e005a */
[----:B------:R-:W-:Y:S01]  /*da70*/  LOP3.LUT R2, R0, 0x60, RZ, 0x3c, !PT ;  /* 0x0000006000027812 */ /* 0x000fe200078e3cff */
[----:B------:R-:W-:Y:S01]  /*da80*/  HMMA.16816.F32 R24, R24, R4, R20 ;  /* 0x000000041818723c */ /* 0x000fe20000001814 */
[----:B------:R-:W-:Y:S04]  /*da90*/  LDSM.16.MT88.4 R88, [R125+UR6+0x12000] ;  /* 0x012000067d58783b */ /* 0x000fe80008004200 */
[----:B------:R1:W-:Y:S01]  /*daa0*/  STL.64 [R1+0xe00], R8 ;  /* 0x000e000801007387 */ /* 0x0003e20000100a00 */
[----:B0-----:R-:W-:-:S03]  /*dab0*/  IMAD.MOV.U32 R11, RZ, RZ, R3 ;  /* 0x000000ffff0b7224 */ /* 0x001fc600078e0003 */
[----:B------:R-:W0:Y:S04]  /*dac0*/  LDSM.16.MT88.4 R60, [R2+UR6+0x10180] ;  /* 0x01018006023c783b */ /* 0x000e280008004200 */
[----:B------:R-:W2:Y:S04]  /*dad0*/  LDSM.16.MT88.4 R72, [R2+UR6+0x10000] ;  /* 0x010000060248783b */ /* 0x000ea80008004200 */
[----:B-1----:R-:W3:Y:S04]  /*dae0*/  LDL.LU R8, [R1+0x20] ;  /* 0x0000200001087983 */ /* 0x002ee80000300800 */
[----:B------:R-:W3:Y:S04]  /*daf0*/  LDL.LU R9, [R1+0x24] ;  /* 0x0000240001097983 */ /* 0x000ee80000300800 */
[----:B------:R-:W3:Y:S04]  /*db00*/  LDL.LU R10, [R1+0x28] ;  /* 0x00002800010a7983 */ /* 0x000ee80000300800 */
[----:B------:R-:W1:Y:S04]  /*db10*/  LDSM.16.MT88.4 R68, [R2+UR6+0x10080] ;  /* 0x010080060244783b */ /* 0x000e680008004200 */
[----:B------:R-:W4:Y:S01]  /*db20*/  LDSM.16.MT88.4 R64, [R2+UR6+0x10100] ;  /* 0x010100060240783b */ /* 0x000f220008004200 */
[-C--:B------:R-:W-:Y:S03]  /*db30*/  HMMA.16816.F32 R52, R52, R4.reuse, R28 ;  /* 0x000000043434723c */ /* 0x080fe6000000181c */
[----:B------:R-:W-:Y:S04]  /*db40*/  LDSM.16.MT88.4 R104, [R2+UR6+0x12000] ;  /* 0x012000060268783b */ /* 0x000fe80008004200 */
[----:B------:R-:W-:Y:S01]  /*db50*/  LDSM.16.MT88.4 R116, [R2+UR6+0x12180] ;  /* 0x012180060274783b */ /* 0x000fe20008004200 */
[----:B0-----:R-:W-:Y:S03]  /*db60*/  HMMA.16816.F32 R32, R60, R4, R32 ;  /* 0x000000043c20723c */ /* 0x001fe60000001820 */
[----:B------:R-:W0:Y:S05]  /*db70*/  LDSM.16.MT88.4 R60, [R0+UR6+0x12080] ;  /* 0x01208006003c783b */ /* 0x000e2a0008004200 */
[----:B---3--:R-:W-:Y:S01]  /*db80*/  HMMA.16816.F32 R120, R120, R6, R8 ;  /* 0x000000067878723c */ /* 0x008fe20000001808 */
[----:B------:R-:W0:Y:S04]  /*db90*/  LDL.LU.64 R10, [R1+0xe08] ;  /* 0x000e0800010a7983 */ /* 0x000e280000300a00 */
[----:B------:R-:W0:Y:S03]  /*dba0*/  LDL.LU.64 R8, [R1+0xe00] ;  /* 0x000e000001087983 */ /* 0x000e260000300a00 */
[-C--:B------:R-:W-:Y:S01]  /*dbb0*/  HMMA.16816.F32 R20, R76, R4.reuse, R44 ;  /* 0x000000044c14723c */ /* 0x080fe2000000182c */
[----:B------:R-:W-:Y:S07]  /*dbc0*/  LDSM.16.MT88.4 R76, [R124+UR6+0x12080] ;  /* 0x012080067c4c783b */ /* 0x000fee0008004200 */
[----:B--2---:R-:W-:Y:S01]  /*dbd0*/  HMMA.16816.F32 R44, R72, R4, R36 ;  /* 0x00000004482c723c */ /* 0x004fe20000001824 */
[----:B------:R-:W-:Y:S02]  /*dbe0*/  LDSM.16.MT88.4 R72, [R124+UR6+0x12000] ;  /* 0x012000067c48783b */ /* 0x000fe40008004200 */
[----:B------:R-:W-:-:S02]  /*dbf0*/  IMAD.MOV.U32 R3, RZ, RZ, R121 ;  /* 0x000000ffff037224 */ /* 0x000fc400078e0079 */
[----:B------:R2:W-:Y:S03]  /*dc00*/  STL [R1+0x20], R120 ;  /* 0x0000207801007387 */ /* 0x0005e60000100800 */
[-C--:B------:R-:W-:Y:S01]  /*dc10*/  HMMA.16816.F32 R16, R84, R4.reuse, R16 ;  /* 0x000000045410723c */ /* 0x080fe20000001810 */
[----:B------:R-:W-:Y:S04]  /*dc20*/  LDSM.16.MT88.4 R84, [R124+UR6+0x12180] ;  /* 0x012180067c54783b */ /* 0x000fe80008004200 */
[----:B--2---:R-:W2:Y:S03]  /*dc30*/  LDL.LU R120, [R1] ;  /* 0x0000000001787983 */ /* 0x004ea60000300800 */
[-C--:B------:R-:W-:Y:S01]  /*dc40*/  HMMA.16816.F32 R48, R80, R4.reuse, R48 ;  /* 0x000000045030723c */ /* 0x080fe20000001830 */
[----:B------:R-:W2:Y:S04]  /*dc50*/  LDL.LU R121, [R1+0x4] ;  /* 0x0000040001797983 */ /* 0x000ea80000300800 */
[----:B------:R-:W-:Y:S03]  /*dc60*/  LDSM.16.MT88.4 R80, [R124+UR6+0x12100] ;  /* 0x012100067c50783b */ /* 0x000fe60008004200 */
[-C--:B------:R-:W-:Y:S01]  /*dc70*/  HMMA.16816.F32 R12, R12, R4.reuse, R92 ;  /* 0x000000040c0c723c */ /* 0x080fe2000000185c */
[----:B------:R-:W-:Y:S07]  /*dc80*/  LDSM.16.MT88.4 R92, [R125+UR6+0x12080] ;  /* 0x012080067d5c783b */ /* 0x000fee0008004200 */
[-C--:B------:R-:W-:Y:S01]  /*dc90*/  HMMA.16816.F32 R40, R40, R4.reuse, R96 ;  /* 0x000000042828723c */ /* 0x080fe20000001860 */
[----:B------:R-:W-:Y:S07]  /*dca0*/  LDSM.16.MT88.4 R96, [R125+UR6+0x12100] ;  /* 0x012100067d60783b */ /* 0x000fee0008004200 */
[-C--:B------:R-:W-:Y:S01]  /*dcb0*/  HMMA.16816.F32 R56, R56, R4.reuse, R100 ;  /* 0x000000043838723c */ /* 0x080fe20000001864 */
[----:B------:R-:W-:Y:S07]  /*dcc0*/  LDSM.16.MT88.4 R100, [R125+UR6+0x12180] ;  /* 0x012180067d64783b */ /* 0x000fee0008004200 */
[-C--:B-1----:R-:W-:Y:S01]  /*dcd0*/  HMMA.16816.F32 R28, R68, R4.reuse, R108 ;  /* 0x00000004441c723c */ /* 0x082fe2000000186c */
[----:B------:R-:W-:Y:S04]  /*dce0*/  LDSM.16.MT88.4 R68, [R0+UR6+0x12180] ;  /* 0x012180060044783b */ /* 0x000fe80008004200 */
[----:B------:R-:W-:Y:S03]  /*dcf0*/  LDSM.16.MT88.4 R108, [R2+UR6+0x12080] ;  /* 0x01208006026c783b */ /* 0x000fe60008004200 */
[----:B----4-:R-:W-:Y:S01]  /*dd00*/  HMMA.16816.F32 R36, R64, R4, R112 ;  /* 0x000000044024723c */ /* 0x010fe20000001870 */
[----:B------:R-:W-:Y:S01]  /*dd10*/  MOV R5, R122 ;  /* 0x0000007a00057202 */ /* 0x000fe20000000f00 */
[----:B------:R-:W-:Y:S01]  /*dd20*/  IMAD.MOV.U32 R4, RZ, RZ, R123 ;  /* 0x000000ffff047224 */ /* 0x000fe200078e007b */
[----:B------:R-:W2:Y:S04]  /*dd30*/  LDL.LU R122, [R1+0x8] ;  /* 0x00000800017a7983 */ /* 0x000ea80000300800 */
[----:B------:R-:W2:Y:S04]  /*dd40*/  LDL.LU R123, [R1+0xc] ;  /* 0x00000c00017b7983 */ /* 0x000ea80000300800 */
[----:B------:R-:W2:Y:S04]  /*dd50*/  LDSM.16.MT88.4 R64, [R0+UR6+0x12100] ;  /* 0x012100060040783b */ /* 0x000ea80008004200 */
[----:B------:R-:W1:Y:S01]  /*dd60*/  LDSM.16.MT88.4 R112, [R2+UR6+0x12100] ;  /* 0x012100060270783b */ /* 0x000e620008004200 */
[----:B0-----:R-:W-:-:S15]  /*dd70*/  HMMA.16816.F32 R8, R60, R6, R8 ;  /* 0x000000063c08723c */ /* 0x001fde0000001808 */
[----:B------:R-:W-:-:S04]  /*dd80*/  NOP ;  /* 0x0000000000007918 */ /* 0x000fc80000000000 */
[----:B------:R-:W-:Y:S01]  /*dd90*/  MOV R61, R10 ;  /* 0x0000000a003d7202 */ /* 0x000fe20000000f00 */
[----:B------:R-:W-:Y:S02]  /*dda0*/  IMAD.MOV.U32 R60, RZ, RZ, R11 ;  /* 0x000000ffff3c7224 */ /* 0x000fe400078e000b */
[----:B------:R-:W-:Y:S01]  /*ddb0*/  IMAD.MOV.U32 R63, RZ, RZ, R8 ;  /* 0x000000ffff3f7224 */ /* 0x000fe200078e0008 */
[----:B------:R-:W3:Y:S01]  /*ddc0*/  LDL.LU.64 R10, [R1+0xdf8] ;  /* 0x000df800010a7983 */ /* 0x000ee20000300a00 */
[----:B------:R-:W-:-:S03]  /*ddd0*/  IMAD.MOV.U32 R62, RZ, RZ, R9 ;  /* 0x000000ffff3e7224 */ /* 0x000fc600078e0009 */
        /* <DEDUP_REMOVED lines=9> */
[----:B0-----:R-:W-:Y:S01]  /*de70*/  MOV R122, R61 ;  /* 0x0000003d007a7202 */ /* 0x001fe20000000f00 */
[----:B------:R-:W-:Y:S01]  /*de80*/  IMAD.MOV.U32 R123, RZ, RZ, R60 ;  /* 0x000000ffff7b7224 */ /* 0x000fe200078e003c */
[----:B------:R-:W-:Y:S01]  /*de90*/  HMMA.16816.F32 R16, R72, R6, R16 ;  /* 0x000000064810723c */ /* 0x000fe20000001810 */
[----:B------:R-:W-:Y:S04]  /*dea0*/  LDSM.16.MT88.4 R64, [R2+UR6+0x14100] ;  /* 0x014100060240783b */ /* 0x000fe80008004200 */
[----:B------:R0:W-:Y:S01]  /*deb0*/  STL.64 [R1+0xde0], R122 ;  /* 0x000de07a01007387 */ /* 0x0001e20000100a00 */
[----:B--2---:R-:W-:-:S02]  /*dec0*/  IMAD.MOV.U32 R120, RZ, RZ, R63 ;  /* 0x000000ffff787224 */ /* 0x004fc400078e003f */
[-C--:B------:R-:W-:Y:S01]  /*ded0*/  HMMA.16816.F32 R76, R76, R6.reuse, R48 ;  /* 0x000000064c4c723c */ /* 0x080fe20000001830 */
[----:B------:R-:W-:Y:S01]  /*dee0*/  IMAD.MOV.U32 R121, RZ, RZ, R62 ;  /* 0x000000ffff797224 */ /* 0x000fe200078e003e */
[----:B------:R-:W-:Y:S04]  /*def0*/  LDSM.16.MT88.4 R48, [R0+UR6+0x14000] ;  /* 0x014000060030783b */ /* 0x000fe80008004200 */
[----:B------:R2:W-:Y:S01]  /*df00*/  STL.64 [R1+0xdd8], R120 ;  /* 0x000dd87801007387 */ /* 0x0005e20000100a00 */
[----:B0-----:R-:W-:Y:S01]  /*df10*/  IMAD.MOV.U32 R122, RZ, RZ, R5 ;  /* 0x000000ffff7a7224 */ /* 0x001fe200078e0005 */
[----:B------:R-:W-:Y:S01]  /*df20*/  MOV R123, R4 ;  /* 0x00000004007b7202 */ /* 0x000fe20000000f00 */
[----:B------:R-:W-:Y:S01]  /*df30*/  HMMA.16816.F32 R24, R80, R6, R24 ;  /* 0x000000065018723c */ /* 0x000fe20000001818 */
[----:B------:R-:W-:Y:S04]  /*df40*/  LDSM.16.MT88.4 R60, [R2+UR6+0x14180] ;  /* 0x01418006023c783b */ /* 0x000fe80008004200 */
[----:B------:R-:W-:Y:S04]  /*df50*/  LDSM.16.MT88.4 R80, [R125+UR6+0x14100] ;  /* 0x014100067d50783b */ /* 0x000fe80008004200 */
[----:B--2---:R-:W2:Y:S01]  /*df60*/  LDL.LU R120, [R1+0x20] ;  /* 0x0000200001787983 */ /* 0x004ea20000300800 */
[----:B------:R-:W-:-:S03]  /*df70*/  IMAD.MOV.U32 R121, RZ, RZ, R3 ;  /* 0x000000ffff797224 */ /* 0x000fc600078e0003 */
[----:B------:R-:W3:Y:S01]  /*df80*/  LDL.LU R3, [R1+0xde8] ;  /* 0x000de80001037983 */ /* 0x000ee20000300800 */
[-C--:B------:R-:W-:Y:S03]  /*df90*/  HMMA.16816.F32 R8, R84, R6.reuse, R20 ;  /* 0x000000065408723c */ /* 0x080fe60000001814 */
[----:B------:R-:W-:Y:S04]  /*dfa0*/  LDSM.16.MT88.4 R20, [R124+UR6+0x14000] ;  /* 0x014000067c14783b */ /* 0x000fe80008004200 */
[----:B------:R-:W-:Y:S01]  /*dfb0*/  LDSM.16.MT88.4 R84, [R124+UR6+0x14180] ;  /* 0x014180067c54783b */ /* 0x000fe20008004200 */
[-C--:B------:R-:W-:Y:S03]  /*dfc0*/  HMMA.16816.F32 R88, R88, R6.reuse, R52 ;  /* 0x000000065858723c */ /* 0x080fe60000001834 */
[----:B------:R-:W-:Y:S04]  /*dfd0*/  LDSM.16.MT88.4 R52, [R124+UR6+0x14100] ;  /* 0x014100067c34783b */ /* 0x000fe80008004200 */
[----:B------:R-:W-:Y:S01]  /*dfe0*/  LDSM.16.MT88.4 R72, [R125+UR6+0x14180] ;  /* 0x014180067d48783b */ /* 0x000fe20008004200 */
[-C--:B------:R-:W-:Y:S03]  /*dff0*/  HMMA.16816.F32 R12, R92, R6.reuse, R12 ;  /* 0x000000065c0c723c */ /* 0x080fe6000000180c */
[----:B------:R-:W-:Y:S05]  /*e000*/  LDSM.16.MT88.4 R92, [R124+UR6+0x14080] ;  /* 0x014080067c5c783b */ /* 0x000fea0008004200 */
        /* <DEDUP_REMOVED lines=8> */
[-C--:B-1----:R-:W-:Y:S01]  /*e090*/  HMMA.16816.F32 R112, R112, R6.reuse, R36 ;  /* 0x000000067070723c */ /* 0x082fe20000001824 */
        /* <DEDUP_REMOVED lines=31> */
[----:B-1----:R-:W-:Y:S01]  /*e290*/  MOV R50, R97 ;  /* 0x0000006100327202 */ /* 0x002fe20000000f00 */
[----:B------:R-:W-:Y:S01]  /*e2a0*/  IMAD.MOV.U32 R51, RZ, RZ, R96 ;  /* 0x000000ffff337224 */ /* 0x000fe200078e0060 */
[----:B------:R-:W-:Y:S01]  /*e2b0*/  HMMA.16816.F32 R32, R32, R4, R44 ;  /* 0x000000042020723c */ /* 0x000fe2000000182c */
[----:B------:R-:W-:Y:S04]  /*e2c0*/  LDSM.16.MT88.4 R104, [R2+UR6+0x16000] ;  /* 0x016000060268783b */ /* 0x000fe80008004200 */
[----:B------:R1:W-:Y:S01]  /*e2d0*/  STL.64 [R1+0xdc0], R50 ;  /* 0x000dc03201007387 */ /* 0x0003e20000100a00 */
[----:B--2---:R-:W-:-:S02]  /*e2e0*/  IMAD.MOV.U32 R48, RZ, RZ, R99 ;  /* 0x000000ffff307224 */ /* 0x004fc400078e0063 */
[----:B------:R-:W-:Y:S01]  /*e2f0*/  IMAD.MOV.U32 R49, RZ, RZ, R98 ;  /* 0x000000ffff317224 */ /* 0x000fe200078e0062 */
[-C--:B------:R-:W-:Y:S01]  /*e300*/  HMMA.16816.F32 R44, R60, R4.reuse, R116 ;  /* 0x000000043c2c723c */ /* 0x080fe20000001874 */
[----:B------:R-:W2:Y:S04]  /*e310*/  LDSM.16.MT88.4 R60, [R0+UR6+0x16080] ;  /* 0x01608006003c783b */ /* 0x000ea80008004200 */
[----:B------:R3:W-:Y:S01]  /*e320*/  STL.64 [R1+0xdb8], R48 ;  /* 0x000db83001007387 */ /* 0x0007e20000100a00 */
[----:B-1----:R-:W-:Y:S02]  /*e330*/  IMAD.MOV.U32 R51, RZ, RZ, R3 ;  /* 0x000000ffff337224 */ /* 0x002fe400078e0003 */
[----:B------:R-:W-:Y:S01]  /*e340*/  HMMA.16816.F32 R56, R56, R4, R12 ;  /* 0x000000043838723c */ /* 0x000fe2000000180c */
[----:B------:R-:W-:Y:S04]  /*e350*/  LDSM.16.MT88.4 R116, [R2+UR6+0x16180] ;  /* 0x016180060274783b */ /* 0x000fe80008004200 */
[----:B------:R-:W-:Y:S04]  /*e360*/  LDSM.16.MT88.4 R96, [R125+UR6+0x16100] ;  /* 0x016100067d60783b */ /* 0x000fe80008004200 */
[----:B---3--:R-:W0:Y:S04]  /*e370*/  LDL.LU R48, [R1+0x20] ;  /* 0x0000200001307983 */ /* 0x008e280000300800 */
[----:B------:R-:W0:Y:S04]  /*e380*/  LDL.LU R49, [R1+0x24] ;  /* 0x0000240001317983 */ /* 0x000e280000300800 */
[----:B------:R-:W0:Y:S02]  /*e390*/  LDL.LU R50, [R1+0x28] ;  /* 0x0000280001327983 */ /* 0x000e240000300800 */
[----:B0-----:R-:W-:Y:S02]  /*e3a0*/  HMMA.16816.F32 R120, R120, R6, R48 ;  /* 0x000000067878723c */ /* 0x001fe40000001830 */
[----:B------:R-:W2:Y:S04]  /*e3b0*/  LDL.LU.64 R50, [R1+0xdc0] ;  /* 0x000dc00001327983 */ /* 0x000ea80000300a00 */
[----:B------:R-:W2:Y:S02]  /*e3c0*/  LDL.LU.64 R48, [R1+0xdb8] ;  /* 0x000db80001307983 */ /* 0x000ea40000300a00 */
[-C--:B------:R-:W-:Y:S02]  /*e3d0*/  HMMA.16816.F32 R12, R64, R4.reuse, R112 ;  /* 0x00000004400c723c */ /* 0x080fe40000001870 */
[----:B------:R0:W-:Y:S04]  /*e3e0*/  LDSM.16.MT88.4 R112, [R2+UR6+0x16100] ;  /* 0x016100060270783b */ /* 0x0001e80008004200 */
[----:B------:R-:W1:Y:S02]  /*e3f0*/  LDSM.16.MT88.4 R64, [R0+UR6+0x16100] ;  /* 0x016100060040783b */ /* 0x000e640008004200 */
[----:B------:R-:W-:Y:S03]  /*e400*/  HMMA.16816.F32 R20, R20, R4, R16 ;  /* 0x000000041414723c */ /* 0x000fe60000001810 */
[----:B0-----:R-:W-:-:S02]  /*e410*/  IMAD.MOV.U32 R2, RZ, RZ, R120 ;  /* 0x000000ffff027224 */ /* 0x001fc400078e0078 */
[----:B------:R-:W1:Y:S03]  /*e420*/  LDL.LU R120, [R1] ;  /* 0x0000000001787983 */ /* 0x000e660000300800 */
[----:B------:R-:W-:Y:S01]  /*e430*/  HMMA.16816.F32 R52, R52, R4, R24 ;  /* 0x000000043434723c */ /* 0x000fe20000001818 */
[----:B------:R-:W-:-:S07]  /*e440*/  IMAD.MOV.U32 R3, RZ, RZ, R123 ;  /* 0x000000ffff037224 */ /* 0x000fce00078e007b */
[-C--:B------:R-:W-:Y:S01]  /*e450*/  HMMA.16816.F32 R16, R92, R4.reuse, R76 ;  /* 0x000000045c10723c */ /* 0x080fe2000000184c */
[----:B------:R-:W-:Y:S04]  /*e460*/  LDSM.16.MT88.4 R76, [R124+UR6+0x16080] ;  /* 0x016080067c4c783b */ /* 0x000fe80008004200 */
[----:B------:R-:W-:Y:S03]  /*e470*/  LDSM.16.MT88.4 R92, [R125+UR6+0x16080] ;  /* 0x016080067d5c783b */ /* 0x000fe60008004200 */
        /* <DEDUP_REMOVED lines=9> */
[----:B------:R-:W-:Y:S01]  /*e510*/  HMMA.16816.F32 R28, R68, R4, R28 ;  /* 0x00000004441c723c */ /* 0x000fe2000000181c */
[----:B------:R-:W-:Y:S01]  /*e520*/  MOV R5, R121 ;  /* 0x0000007900057202 */ /* 0x000fe20000000f00 */
[----:B------:R-:W-:Y:S01]  /*e530*/  IMAD.MOV.U32 R4, RZ, RZ, R122 ;  /* 0x000000ffff047224 */ /* 0x000fe200078e007a */
[----:B------:R-:W1:Y:S04]  /*e540*/  LDL.LU R121, [R1+0x4] ;  /* 0x0000040001797983 */ /* 0x000e680000300800 */
[----:B------:R-:W1:Y:S04]  /*e550*/  LDL.LU R122, [R1+0x8] ;  /* 0x00000800017a7983 */ /* 0x000e680000300800 */
[----:B------:R-:W1:Y:S04]  /*e560*/  LDL.LU R123, [R1+0xc] ;  /* 0x00000c00017b7983 */ /* 0x000e680000300800 */
[----:B------:R-:W0:Y:S01]  /*e570*/  LDSM.16.MT88.4 R68, [R0+UR6+0x16180] ;  /* 0x016180060044783b */ /* 0x000e220008004200 */
[----:B--2---:R-:W-:-:S15]  /*e580*/  HMMA.16816.F32 R48, R60, R6, R48 ;  /* 0x000000063c30723c */ /* 0x004fde0000001830 */
[----:B------:R-:W-:-:S04]  /*e590*/  NOP ;  /* 0x0000000000007918 */ /* 0x000fc80000000000 */
[----:B------:R-:W-:Y:S01]  /*e5a0*/  IMAD.MOV.U32 R61, RZ, RZ, R50 ;  /* 0x000000ffff3d7224 */ /* 0x000fe200078e0032 */
[----:B------:R-:W-:Y:S01]  /*e5b0*/  MOV R62, R49 ;  /* 0x00000031003e7202 */ /* 0x000fe20000000f00 */
[----:B------:R-:W-:Y:S02]  /*e5c0*/  IMAD.MOV.U32 R60, RZ, RZ, R51 ;  /* 0x000000ffff3c7224 */ /* 0x000fe400078e0033 */
[----:B------:R-:W-:Y:S01]  /*e5d0*/  IMAD.MOV.U32 R63, RZ, RZ, R48 ;  /* 0x000000ffff3f7224 */ /* 0x000fe200078e0030 */
[----:B------:R-:W0:Y:S04]  /*e5e0*/  LDL.LU.64 R50, [R1+0xdb0] ;  /* 0x000db00001327983 */ /* 0x000e280000300a00 */
        /* <DEDUP_REMOVED lines=8> */
[----:B0-----:R-:W-:-:S02]  /*e670*/  IMAD.MOV.U32 R122, RZ, RZ, R61 ;  /* 0x000000ffff7a7224 */ /* 0x001fc400078e003d */
[----:B------:R-:W-:-:S05]  /*e680*/  IMAD.MOV.U32 R123, RZ, RZ, R60 ;  /* 0x000000ffff7b7224 */ /* 0x000fca00078e003c */
[----:B------:R-:W-:Y:S01]  /*e690*/  STL.64 [R1+0xd98], R122 ;  /* 0x000d987a01007387 */ /* 0x000fe20000100a00 */
[----:B-1----:R-:W-:Y:S01]  /*e6a0*/  IMAD.MOV.U32 R120, RZ, RZ, R63 ;  /* 0x000000ffff787224 */ /* 0x002fe200078e003f */
[----:B------:R-:W-:-:S05]  /*e6b0*/  MOV R121, R62 ;  /* 0x0000003e00797202 */ /* 0x000fca0000000f00 */
[----:B------:R0:W-:Y:S02]  /*e6c0*/  STL.64 [R1+0xd90], R120 ;  /* 0x000d907801007387 */ /* 0x0001e40000100a00 */
[----:B0-----:R-:W-:Y:S02]  /*e6d0*/  IMAD.MOV.U32 R120, RZ, RZ, R2 ;  /* 0x000000ffff787224 */ /* 0x001fe400078e0002 */
[----:B------:R-:W2:Y:S01]  /*e6e0*/  LDL.LU R2, [R1+0xda0] ;  /* 0x000da00001027983 */ /* 0x000ea20000300800 */
[----:B------:R-:W-:Y:S01]  /*e6f0*/  MOV R121, R5 ;  /* 0x0000000500797202 */ /* 0x000fe20000000f00 */
[----:B------:R-:W-:Y:S01]  /*e700*/  IMAD.MOV.U32 R122, RZ, RZ, R4 ;  /* 0x000000ffff7a7224 */ /* 0x000fe200078e0004 */
[-C--:B------:R-:W-:Y:S08]  /*e710*/  HMMA.16816.F32 R20, R72, R6.reuse, R20 ;  /* 0x000000064814723c */ /* 0x080ff00000001814 */
[-C--:B------:R-:W-:Y:S08]  /*e720*/  HMMA.16816.F32 R16, R76, R6.reuse, R16 ;  /* 0x000000064c10723c */ /* 0x080ff00000001810 */
[-C--:B------:R-:W-:Y:S08]  /*e730*/  HMMA.16816.F32 R80, R80, R6.reuse, R52 ;  /* 0x000000065050723c */ /* 0x080ff00000001834 */
[-C--:B------:R-:W-:Y:S08]  /*e740*/  HMMA.16816.F32 R8, R84, R6.reuse, R8 ;  /* 0x000000065408723c */ /* 0x080ff00000001808 */
[-C--:B------:R-:W-:Y:S08]  /*e750*/  HMMA.16816.F32 R36, R88, R6.reuse, R36 ;  /* 0x000000065824723c */ /* 0x080ff00000001824 */
[-C--:B------:R-:W-:Y:S08]  /*e760*/  HMMA.16816.F32 R92, R92, R6.reuse, R56 ;  /* 0x000000065c5c723c */ /* 0x080ff00000001838 */
[-C--:B------:R-:W-:Y:S08]  /*e770*/  HMMA.16816.F32 R96, R96, R6.reuse, R40 ;  /* 0x000000066060723c */ /* 0x080ff00000001828 */
[-C--:B------:R-:W-:Y:S01]  /*e780*/  HMMA.16816.F32 R100, R100, R6.reuse, R24 ;  /* 0x000000066464723c */ /* 0x080fe20000001818 */
[----:B------:R-:W-:Y:S07]  /*e790*/  LDSM.16.MT88.4 R24, [R0+UR6+0x18000] ;  /* 0x018000060018783b */ /* 0x000fee0008004200 */
[-C--:B------:R-:W-:Y:S08]  /*e7a0*/  HMMA.16816.F32 R104, R104, R6.reuse, R32 ;  /* 0x000000066868723c */ /* 0x080ff00000001820 */
[-C--:B------:R-:W-:Y:S08]  /*e7b0*/  HMMA.16816.F32 R48, R108, R6.reuse, R28 ;  /* 0x000000066c30723c */ /* 0x080ff0000000181c */
[-C--:B------:R-:W-:Y:S08]  /*e7c0*/  HMMA.16816.F32 R112, R112, R6.reuse, R12 ;  /* 0x000000067070723c */ /* 0x080ff0000000180c */
[----:B------:R-:W-:Y:S01]  /*e7d0*/  HMMA.16816.F32 R116, R116, R6, R44 ;  /* 0x000000067474723c */ /* 0x000fe2000000182c */
[----:B------:R-:W-:Y:S01]  /*e7e0*/  IMAD.MOV.U32 R123, RZ, RZ, R3 ;  /* 0x000000ffff7b7224 */ /* 0x000fe200078e0003 */
        /* <DEDUP_REMOVED lines=39> */
[----:B0-----:R-:W-:-:S02]  /*ea60*/  IMAD.MOV.U32 R26, RZ, RZ, R85 ;  /* 0x000000ffff1a7224 */ /* 0x001fc400078e0055 */
[----:B------:R-:W-:Y:S01]  /*ea70*/  IMAD.MOV.U32 R27, RZ, RZ, R84 ;  /* 0x000000ffff1b7224 */ /* 0x000fe200078e0054 */
[----:B------:R-:W-:Y:S01]  /*ea80*/  LOP3.LUT R2, R0, 0x60, RZ, 0x3c, !PT ;  /* 0x0000006000027812 */ /* 0x000fe200078e3cff */
[----:B------:R-:W-:Y:S01]  /*ea90*/  HMMA.16816.F32 R56, R56, R4, R8 ;  /* 0x000000043838723c */ /* 0x000fe20000001808 */
[----:B------:R-:W-:Y:S01]  /*eaa0*/  LDSM.16.MT88.4 R88, [R125+UR6+0x1a000] ;  /* 0x01a000067d58783b */ /* 0x000fe20008004200 */
[----:B-1----:R-:W-:Y:S01]  /*eab0*/  MOV R24, R87 ;  /* 0x0000005700187202 */ /* 0x002fe20000000f00 */
[----:B------:R-:W-:Y:S02]  /*eac0*/  IMAD.MOV.U32 R25, RZ, RZ, R86 ;  /* 0x000000ffff197224 */ /* 0x000fe400078e0056 */
[----:B------:R-:W-:Y:S04]  /*ead0*/  STL.64 [R1+0xd78], R26 ;  /* 0x000d781a01007387 */ /* 0x000fe80000100a00 */
[----:B------:R0:W-:Y:S04]  /*eae0*/  STL.64 [R1+0xd70], R24 ;  /* 0x000d701801007387 */ /* 0x0001e80000100a00 */
[----:B------:R-:W1:Y:S04]  /*eaf0*/  LDSM.16.MT88.4 R60, [R2+UR6+0x18180] ;  /* 0x01818006023c783b */ /* 0x000e680008004200 */
[----:B------:R-:W2:Y:S04]  /*eb00*/  LDSM.16.MT88.4 R72, [R2+UR6+0x18000] ;  /* 0x018000060248783b */ /* 0x000ea80008004200 */
[----:B0-----:R-:W3:Y:S04]  /*eb10*/  LDL.LU R24, [R1+0x20] ;  /* 0x0000200001187983 */ /* 0x001ee80000300800 */
[----:B------:R-:W3:Y:S04]  /*eb20*/  LDL.LU R25, [R1+0x24] ;  /* 0x0000240001197983 */ /* 0x000ee80000300800 */
[----:B------:R-:W3:Y:S01]  /*eb30*/  LDL.LU R26, [R1+0x28] ;  /* 0x00002800011a7983 */ /* 0x000ee20000300800 */
[----:B------:R-:W-:-:S03]  /*eb40*/  MOV R27, R3 ;  /* 0x00000003001b7202 */ /* 0x000fc60000000f00 */
[----:B------:R-:W0:Y:S04]  /*eb50*/  LDSM.16.MT88.4 R68, [R2+UR6+0x18080] ;  /* 0x018080060244783b */ /* 0x000e280008004200 */
[----:B------:R-:W4:Y:S01]  /*eb60*/  LDSM.16.MT88.4 R64, [R2+UR6+0x18100] ;  /* 0x018100060240783b */ /* 0x000f220008004200 */
[-C--:B------:R-:W-:Y:S03]  /*eb70*/  HMMA.16816.F32 R52, R52, R4.reuse, R20 ;  /* 0x000000043434723c */ /* 0x080fe60000001814 */
[----:B------:R-:W-:Y:S04]  /*eb80*/  LDSM.16.MT88.4 R84, [R124+UR6+0x1a180] ;  /* 0x01a180067c54783b */ /* 0x000fe80008004200 */
[----:B------:R-:W-:Y:S01]  /*eb90*/  LDSM.16.MT88.4 R108, [R2+UR6+0x1a080] ;  /* 0x01a08006026c783b */ /* 0x000fe20008004200 */
[----:B-1----:R-:W-:Y:S03]  /*eba0*/  HMMA.16816.F32 R8, R60, R4, R116 ;  /* 0x000000043c08723c */ /* 0x002fe60000001874 */
[----:B------:R-:W1:Y:S04]  /*ebb0*/  LDSM.16.MT88.4 R60, [R0+UR6+0x1a080] ;  /* 0x01a08006003c783b */ /* 0x000e680008004200 */
[----:B------:R-:W-:Y:S01]  /*ebc0*/  LDSM.16.MT88.4 R116, [R2+UR6+0x1a180] ;  /* 0x01a180060274783b */ /* 0x000fe20008004200 */
[----:B---3--:R-:W-:Y:S03]  /*ebd0*/  HMMA.16816.F32 R120, R120, R6, R24 ;  /* 0x000000067878723c */ /* 0x008fe60000001818 */
[----:B------:R-:W1:Y:S04]  /*ebe0*/  LDL.LU.64 R26, [R1+0xd78] ;  /* 0x000d7800011a7983 */ /* 0x000e680000300a00 */
[----:B------:R-:W1:Y:S01]  /*ebf0*/  LDL.LU.64 R24, [R1+0xd70] ;  /* 0x000d700001187983 */ /* 0x000e620000300a00 */
[-C--:B------:R-:W-:Y:S08]  /*ec00*/  HMMA.16816.F32 R12, R12, R4.reuse, R16 ;  /* 0x000000040c0c723c */ /* 0x080ff00000001810 */
[----:B------:R-:W-:Y:S03]  /*ec10*/  HMMA.16816.F32 R44, R44, R4, R36 ;  /* 0x000000042c2c723c */ /* 0x000fe60000001824 */
[----:B------:R3:W-:Y:S01]  /*ec20*/  STL [R1+0x20], R120 ;  /* 0x0000207801007387 */ /* 0x0007e20000100800 */
[----:B------:R-:W-:-:S04]  /*ec30*/  IMAD.MOV.U32 R3, RZ, RZ, R121 ;  /* 0x000000ffff037224 */ /* 0x000fc800078e0079 */
[-C--:B------:R-:W-:Y:S01]  /*ec40*/  HMMA.16816.F32 R40, R40, R4.reuse, R80 ;  /* 0x000000042828723c */ /* 0x080fe20000001850 */
[----:B------:R-:W-:Y:S04]  /*ec50*/  LDSM.16.MT88.4 R80, [R124+UR6+0x1a100] ;  /* 0x01a100067c50783b */ /* 0x000fe80008004200 */
[----:B---3--:R-:W3:Y:S03]  /*ec60*/  LDL.LU R120, [R1] ;  /* 0x0000000001787983 */ /* 0x008ee60000300800 */
[-C--:B------:R-:W-:Y:S01]  /*ec70*/  HMMA.16816.F32 R28, R28, R4.reuse, R92 ;  /* 0x000000041c1c723c */ /* 0x080fe2000000185c */
[----:B------:R-:W3:Y:S04]  /*ec80*/  LDL.LU R121, [R1+0x4] ;  /* 0x0000040001797983 */ /* 0x000ee80000300800 */
[----:B------:R-:W-:Y:S03]  /*ec90*/  LDSM.16.MT88.4 R92, [R125+UR6+0x1a080] ;  /* 0x01a080067d5c783b */ /* 0x000fe60008004200 */
[-C--:B------:R-:W-:Y:S01]  /*eca0*/  HMMA.16816.F32 R36, R76, R4.reuse, R96 ;  /* 0x000000044c24723c */ /* 0x080fe20000001860 */
[----:B------:R-:W-:Y:S04]  /*ecb0*/  LDSM.16.MT88.4 R76, [R124+UR6+0x1a080] ;  /* 0x01a080067c4c783b */ /* 0x000fe80008004200 */
[----:B------:R-:W-:Y:S03]  /*ecc0*/  LDSM.16.MT88.4 R96, [R125+UR6+0x1a100] ;  /* 0x01a100067d60783b */ /* 0x000fe60008004200 */
[-C--:B------:R-:W-:Y:S01]  /*ecd0*/  HMMA.16816.F32 R32, R32, R4.reuse, R100 ;  /* 0x000000042020723c */ /* 0x080fe20000001864 */
[----:B------:R-:W-:Y:S07]  /*ece0*/  LDSM.16.MT88.4 R100, [R125+UR6+0x1a180] ;  /* 0x01a180067d64783b */ /* 0x000fee0008004200 */
[-C--:B--2---:R-:W-:Y:S01]  /*ecf0*/  HMMA.16816.F32 R16, R72, R4.reuse, R104 ;  /* 0x000000044810723c */ /* 0x084fe20000001868 */
[----:B------:R-:W-:Y:S04]  /*ed00*/  LDSM.16.MT88.4 R72, [R124+UR6+0x1a000] ;  /* 0x01a000067c48783b */ /* 0x000fe80008004200 */
[----:B------:R-:W-:Y:S03]  /*ed10*/  LDSM.16.MT88.4 R104, [R2+UR6+0x1a000] ;  /* 0x01a000060268783b */ /* 0x000fe60008004200 */
[-C--:B0-----:R-:W-:Y:S01]  /*ed20*/  HMMA.16816.F32 R48, R68, R4.reuse, R48 ;  /* 0x000000044430723c */ /* 0x081fe20000001830 */
[----:B------:R-:W-:Y:S07]  /*ed30*/  LDSM.16.MT88.4 R68, [R0+UR6+0x1a180] ;  /* 0x01a180060044783b */ /* 0x000fee0008004200 */
[----:B----4-:R-:W-:Y:S01]  /*ed40*/  HMMA.16816.F32 R20, R64, R4, R112 ;  /* 0x000000044014723c */ /* 0x010fe20000001870 */
[----:B------:R-:W-:Y:S01]  /*ed50*/  IMAD.MOV.U32 R5, RZ, RZ, R122 ;  /* 0x000000ffff057224 */ /* 0x000fe200078e007a */
[----:B------:R-:W3:Y:S01]  /*ed60*/  LDSM.16.MT88.4 R64, [R0+UR6+0x1a100] ;  /* 0x01a100060040783b */ /* 0x000ee20008004200 */
[----:B------:R-:W-:-:S03]  /*ed70*/  IMAD.MOV.U32 R4, RZ, RZ, R123 ;  /* 0x000000ffff047224 */ /* 0x000fc600078e007b */
[----:B------:R-:W3:Y:S04]  /*ed80*/  LDL.LU R122, [R1+0x8] ;  /* 0x00000800017a7983 */ /* 0x000ee80000300800 */
[----:B------:R-:W3:Y:S04]  /*ed90*/  LDL.LU R123, [R1+0xc] ;  /* 0x00000c00017b7983 */ /* 0x000ee80000300800 */
[----:B------:R-:W0:Y:S01]  /*eda0*/  LDSM.16.MT88.4 R112, [R2+UR6+0x1a100] ;  /* 0x01a100060270783b */ /* 0x000e220008004200 */
[----:B-1----:R-:W-:-:S15]  /*edb0*/  HMMA.16816.F32 R24, R60, R6, R24 ;  /* 0x000000063c18723c */ /* 0x002fde0000001818 */
        /* <DEDUP_REMOVED lines=48> */
[-C--:B0-----:R-:W-:Y:S01]  /*f0c0*/  HMMA.16816.F32 R112, R112, R6.reuse, R20 ;  /* 0x000000067070723c */ /* 0x081fe20000001814 */
[----:B------:R-:W-:Y:S07]  /*f0d0*/  LDSM.16.MT88.4 R20, [R2+UR6+0x1c000] ;  /* 0x01c000060214783b */ /* 0x000fee0008004200 */
[----:B------:R-:W-:Y:S01]  /*f0e0*/  HMMA.16816.F32 R24, R116, R6, R8 ;  /* 0x000000067418723c */ /* 0x000fe20000001808 */
[----:B------:R-:W-:Y:S04]  /*f0f0*/  LDSM.16.MT88.4 R116, [R0+UR6+0x1c180] ;  /* 0x01c180060074783b */ /* 0x000fe80008004200 */
        /* <DEDUP_REMOVED lines=32> */
[----:B------:R-:W1:Y:S04]  /*f300*/  LDSM.16.MT88.4 R60, [R0+UR6+0x1e080] ;  /* 0x01e08006003c783b */ /* 0x000e680008004200 */
[----:B------:R-:W-:Y:S01]  /*f310*/  LDSM.16.MT88.4 R80, [R124+UR6+0x1e100] ;  /* 0x01e100067c50783b */ /* 0x000fe20008004200 */
[----:B--2---:R-:W-:Y:S01]  /*f320*/  MOV R12, R75 ;  /* 0x0000004b000c7202 */ /* 0x004fe20000000f00 */
[----:B------:R-:W-:Y:S02]  /*f330*/  IMAD.MOV.U32 R13, RZ, RZ, R74 ;  /* 0x000000ffff0d7224 */ /* 0x000fe400078e004a */
[----:B------:R-:W-:Y:S04]  /*f340*/  STL.64 [R1+0xd30], R14 ;  /* 0x000d300e01007387 */ /* 0x000fe80000100a00 */
[----:B------:R2:W-:Y:S01]  /*f350*/  STL.64 [R1+0xd28], R12 ;  /* 0x000d280c01007387 */ /* 0x0005e20000100a00 */
[----:B------:R-:W-:Y:S03]  /*f360*/  HMMA.16816.F32 R48, R48, R4, R40 ;  /* 0x000000043030723c */ /* 0x000fe60000001828 */
[----:B------:R-:W-:Y:S04]  /*f370*/  LDSM.16.MT88.4 R72, [R124+UR6+0x1e000] ;  /* 0x01e000067c48783b */ /* 0x000fe80008004200 */
[----:B--2---:R-:W0:Y:S04]  /*f380*/  LDL.LU R12, [R1+0x20] ;  /* 0x00002000010c7983 */ /* 0x004e280000300800 */
[----:B------:R-:W0:Y:S04]  /*f390*/  LDL.LU R13, [R1+0x24] ;  /* 0x00002400010d7983 */ /* 0x000e280000300800 */
[----:B------:R-:W0:Y:S01]  /*f3a0*/  LDL.LU R14, [R1+0x28] ;  /* 0x00002800010e7983 */ /* 0x000e220000300800 */
[----:B------:R-:W-:-:S07]  /*f3b0*/  MOV R15, R3 ;  /* 0x00000003000f7202 */ /* 0x000fce0000000f00 */
[----:B0-----:R-:W-:Y:S01]  /*f3c0*/  HMMA.16816.F32 R120, R120, R6, R12 ;  /* 0x000000067878723c */ /* 0x001fe2000000180c */
[----:B------:R-:W1:Y:S04]  /*f3d0*/  LDL.LU.64 R14, [R1+0xd30] ;  /* 0x000d3000010e7983 */ /* 0x000e680000300a00 */
[----:B------:R-:W1:Y:S03]  /*f3e0*/  LDL.LU.64 R12, [R1+0xd28] ;  /* 0x000d2800010c7983 */ /* 0x000e660000300a00 */
[-C--:B------:R-:W-:Y:S01]  /*f3f0*/  HMMA.16816.F32 R20, R20, R4.reuse, R104 ;  /* 0x000000041414723c */ /* 0x080fe20000001868 */
[----:B------:R-:W-:Y:S07]  /*f400*/  LDSM.16.MT88.4 R104, [R2+UR6+0x1e000] ;  /* 0x01e000060268783b */ /* 0x000fee0008004200 */
[----:B------:R-:W-:Y:S01]  /*f410*/  HMMA.16816.F32 R8, R8, R4, R108 ;  /* 0x000000040808723c */ /* 0x000fe2000000186c */
[----:B------:R-:W-:Y:S02]  /*f420*/  LDSM.16.MT88.4 R108, [R2+UR6+0x1e080] ;  /* 0x01e08006026c783b */ /* 0x000fe40008004200 */
[----:B------:R-:W-:-:S05]  /*f430*/  MOV R3, R123 ;  /* 0x0000007b00037202 */ /* 0x000fca0000000f00 */
[-C--:B------:R-:W-:Y:S01]  /*f440*/  HMMA.16816.F32 R40, R64, R4.reuse, R112 ;  /* 0x000000044028723c */ /* 0x080fe20000001870 */
[----:B------:R0:W-:Y:S04]  /*f450*/  LDSM.16.MT88.4 R112, [R2+UR6+0x1e100] ;  /* 0x01e100060270783b */ /* 0x0001e80008004200 */
[----:B------:R-:W2:Y:S03]  /*f460*/  LDSM.16.MT88.4 R64, [R0+UR6+0x1e100] ;  /* 0x01e100060040783b */ /* 0x000ea60008004200 */
[-C--:B------:R-:W-:Y:S01]  /*f470*/  HMMA.16816.F32 R44, R44, R4.reuse, R52 ;  /* 0x000000042c2c723c */ /* 0x080fe20000001834 */
[----:B0-----:R-:W-:Y:S02]  /*f480*/  IMAD.MOV.U32 R2, RZ, RZ, R120 ;  /* 0x000000ffff027224 */ /* 0x001fe400078e0078 */
[----:B------:R-:W2:Y:S05]  /*f490*/  LDL.LU R120, [R1] ;  /* 0x0000000001787983 */ /* 0x000eaa0000300800 */
        /* <DEDUP_REMOVED lines=10> */
[----:B------:R-:W-:Y:S01]  /*f540*/  HMMA.16816.F32 R52, R68, R4, R100 ;  /* 0x000000044434723c */ /* 0x000fe20000001864 */
[----:B------:R-:W-:Y:S01]  /*f550*/  IMAD.MOV.U32 R5, RZ, RZ, R121 ;  /* 0x000000ffff057224 */ /* 0x000fe200078e0079 */
[----:B------:R-:W0:Y:S01]  /*f560*/  LDSM.16.MT88.4 R68, [R0+UR6+0x1e180] ;  /* 0x01e180060044783b */ /* 0x000e220008004200 */
[----:B------:R-:W-:-:S03]  /*f570*/  IMAD.MOV.U32 R4, RZ, RZ, R122 ;  /* 0x000000ffff047224 */ /* 0x000fc600078e007a */
[----:B------:R-:W2:Y:S04]  /*f580*/  LDL.LU R121, [R1+0x4] ;  /* 0x0000040001797983 */ /* 0x000ea80000300800 */
[----:B------:R-:W2:Y:S04]  /*f590*/  LDL.LU R122, [R1+0x8] ;  /* 0x00000800017a7983 */ /* 0x000ea80000300800 */
[----:B------:R-:W2:Y:S04]  /*f5a0*/  LDL.LU R123, [R1+0xc] ;  /* 0x00000c00017b7983 */ /* 0x000ea80000300800 */
[----:B------:R-:W3:Y:S01]  /*f5b0*/  LDSM.16.MT88.4 R100, [R125+UR6+0x1e180] ;  /* 0x01e180067d64783b */ /* 0x000ee20008004200 */
[----:B-1----:R-:W-:-:S15]  /*f5c0*/  HMMA.16816.F32 R12, R60, R6, R12 ;  /* 0x000000063c0c723c */ /* 0x002fde000000180c */
[----:B------:R-:W-:-:S04]  /*f5d0*/  NOP ;  /* 0x0000000000007918 */ /* 0x000fc80000000000 */
[----:B------:R-:W-:Y:S01]  /*f5e0*/  IMAD.MOV.U32 R61, RZ, RZ, R14 ;  /* 0x000000ffff3d7224 */ /* 0x000fe200078e000e */
[----:B------:R-:W-:Y:S01]  /*f5f0*/  MOV R60, R15 ;  /* 0x0000000f003c7202 */ /* 0x000fe20000000f00 */
[----:B------:R-:W-:Y:S01]  /*f600*/  IMAD.MOV.U32 R63, RZ, RZ, R12 ;  /* 0x000000ffff3f7224 */ /* 0x000fe200078e000c */
[----:B------:R-:W0:Y:S01]  /*f610*/  LDL.LU.64 R14, [R1+0xd20] ;  /* 0x000d2000010e7983 */ /* 0x000e220000300a00 */
[----:B------:R-:W-:-:S03]  /*f620*/  IMAD.MOV.U32 R62, RZ, RZ, R13 ;  /* 0x000000ffff3e7224 */ /* 0x000fc600078e000d */
[----:B------:R-:W0:Y:S01]  /*f630*/  LDL.LU.64 R12, [R1+0xd18] ;  /* 0x000d1800010c7983 */ /* 0x000e220000300a00 */
[-C--:B--2---:R-:W-:Y:S08]  /*f640*/  HMMA.16816.F32 R64, R64, R6.reuse, R120 ;  /* 0x000000064040723c */ /* 0x084ff00000001878 */
        /* <DEDUP_REMOVED lines=14> */
[----:B------:R-:W-:Y:S01]  /*f730*/  IMAD.MOV.U32 R121, RZ, RZ, R5 ;  /* 0x000000ffff797224 */ /* 0x000fe200078e0005 */
[----:B------:R-:W-:Y:S01]  /*f740*/  HMMA.16816.F32 R44, R72, R6, R44 ;  /* 0x00000006482c723c */ /* 0x000fe2000000182c */
[----:B------:R-:W-:-:S07]  /*f750*/  IMAD.MOV.U32 R122, RZ, RZ, R4 ;  /* 0x000000ffff7a7224 */ /* 0x000fce00078e0004 */
[-C--:B------:R-:W-:Y:S01]  /*f760*/  HMMA.16816.F32 R76, R76, R6.reuse, R56 ;  /* 0x000000064c4c723c */ /* 0x080fe20000001838 */
[----:B------:R-:W-:Y:S07]  /*f770*/  LDSM.16.MT88.4 R56, [R0+UR6+0x20000] ;  /* 0x020000060038783b */ /* 0x000fee0008004200 */
[-C--:B------:R-:W-:Y:S08]  /*f780*/  HMMA.16816.F32 R80, R80, R6.reuse, R48 ;  /* 0x000000065050723c */ /* 0x080ff00000001830 */
[-C--:B------:R-:W-:Y:S08]  /*f790*/  HMMA.16816.F32 R28, R84, R6.reuse, R28 ;  /* 0x00000006541c723c */ /* 0x080ff0000000181c */
[-C--:B------:R-:W-:Y:S08]  /*f7a0*/  HMMA.16816.F32 R12, R88, R6.reuse, R36 ;  /* 0x00000006580c723c */ /* 0x080ff00000001824 */
[-C--:B------:R-:W-:Y:S08]  /*f7b0*/  HMMA.16816.F32 R92, R92, R6.reuse, R32 ;  /* 0x000000065c5c723c */ /* 0x080ff00000001820 */
[-C--:B------:R-:W-:Y:S08]  /*f7c0*/  HMMA.16816.F32 R16, R96, R6.reuse, R16 ;  /* 0x000000066010723c */ /* 0x080ff00000001810 */
[-C--:B---3--:R-:W-:Y:S08]  /*f7d0*/  HMMA.16816.F32 R100, R100, R6.reuse, R52 ;  /* 0x000000066464723c */ /* 0x088ff00000001834 */
        /* <DEDUP_REMOVED lines=46> */
[----:B------:R-:W-:Y:S01]  /*fac0*/  LOP3.LUT R2, R0, 0x60, RZ, 0x3c, !PT ;  /* 0x0000006000027812 */ /* 0x000fe200078e3cff */
[----:B------:R-:W-:Y:S01]  /*fad0*/  HMMA.16816.F32 R48, R48, R4, R44 ;  /* 0x000000043030723c */ /* 0x000fe2000000182c */
[----:B------:R-:W-:Y:S01]  /*fae0*/  LDSM.16.MT88.4 R96, [R125+UR6+0x22100] ;  /* 0x022100067d60783b */ /* 0x000fe20008004200 */
[----:B-1----:R-:W-:-:S02]  /*faf0*/  IMAD.MOV.U32 R56, RZ, RZ, R91 ;  /* 0x000000ffff387224 */ /* 0x002fc400078e005b */
[----:B------:R-:W-:Y:S01]  /*fb00*/  IMAD.MOV.U32 R57, RZ, RZ, R90 ;  /* 0x000000ffff397224 */ /* 0x000fe200078e005a */
[----:B------:R-:W-:Y:S04]  /*fb10*/  STL.64 [R1+0xce8], R58 ;  /* 0x000ce83a01007387 */ /* 0x000fe80000100a00 */
[----:B------:R0:W-:Y:S04]  /*fb20*/  STL.64 [R1+0xce0], R56 ;  /* 0x000ce03801007387 */ /* 0x0001e80000100a00 */
[----:B------:R-:W1:Y:S04]  /*fb30*/  LDSM.16.MT88.4 R68, [R2+UR6+0x20000] ;  /* 0x020000060244783b */ /* 0x000e680008004200 */
[----:B------:R-:W2:Y:S04]  /*fb40*/  LDSM.16.MT88.4 R60, [R2+UR6+0x20180] ;  /* 0x02018006023c783b */ /* 0x000ea80008004200 */
[----:B0-----:R-:W3:Y:S04]  /*fb50*/  LDL.LU R56, [R1+0x20] ;  /* 0x0000200001387983 */ /* 0x001ee80000300800 */
[----:B------:R-:W3:Y:S04]  /*fb60*/  LDL.LU R57, [R1+0x24] ;  /* 0x0000240001397983 */ /* 0x000ee80000300800 */
[----:B------:R-:W3:Y:S01]  /*fb70*/  LDL.LU R58, [R1+0x28] ;  /* 0x00002800013a7983 */ /* 0x000ee20000300800 */
[----:B------:R-:W-:-:S03]  /*fb80*/  IMAD.MOV.U32 R59, RZ, RZ, R3 ;  /* 0x000000ffff3b7224 */ /* 0x000fc600078e0003 */
[----:B------:R-:W0:Y:S04]  /*fb90*/  LDSM.16.MT88.4 R24, [R2+UR6+0x20080] ;  /* 0x020080060218783b */ /* 0x000e280008004200 */
[----:B------:R-:W4:Y:S01]  /*fba0*/  LDSM.16.MT88.4 R64, [R2+UR6+0x20100] ;  /* 0x020100060240783b */ /* 0x000f220008004200 */
[-C--:B------:R-:W-:Y:S03]  /*fbb0*/  HMMA.16816.F32 R36, R36, R4.reuse, R28 ;  /* 0x000000042424723c */ /* 0x080fe6000000181c */
[----:B------:R-:W-:Y:S04]  /*fbc0*/  LDSM.16.MT88.4 R88, [R125+UR6+0x22000] ;  /* 0x022000067d58783b */ /* 0x000fe80008004200 */
[----:B------:R-:W-:Y:S01]  /*fbd0*/  LDSM.16.MT88.4 R104, [R2+UR6+0x22000] ;  /* 0x022000060268783b */ /* 0x000fe20008004200 */
[-C--:B-1----:R-:W-:Y:S03]  /*fbe0*/  HMMA.16816.F32 R44, R68, R4.reuse, R20 ;  /* 0x00000004442c723c */ /* 0x082fe60000001814 */
[----:B------:R-:W-:Y:S05]  /*fbf0*/  LDSM.16.MT88.4 R68, [R0+UR6+0x22180] ;  /* 0x022180060044783b */ /* 0x000fea0008004200 */
[----:B--2---:R-:W-:Y:S01]  /*fc00*/  HMMA.16816.F32 R20, R60, R4, R116 ;  /* 0x000000043c14723c */ /* 0x004fe20000001874 */
[----:B------:R-:W1:Y:S04]  /*fc10*/  LDSM.16.MT88.4 R60, [R0+UR6+0x22080] ;  /* 0x02208006003c783b */ /* 0x000e680008004200 */
[----:B------:R-:W-:Y:S03]  /*fc20*/  LDSM.16.MT88.4 R116, [R2+UR6+0x22180] ;  /* 0x022180060274783b */ /* 0x000fe60008004200 */
[----:B---3--:R-:W-:Y:S01]  /*fc30*/  HMMA.16816.F32 R120, R120, R6, R56 ;  /* 0x000000067878723c */ /* 0x008fe20000001838 */
[----:B------:R-:W1:Y:S04]  /*fc40*/  LDL.LU.64 R58, [R1+0xce8] ;  /* 0x000ce800013a7983 */ /* 0x000e680000300a00 */
[----:B------:R-:W1:Y:S03]  /*fc50*/  LDL.LU.64 R56, [R1+0xce0] ;  /* 0x000ce00001387983 */ /* 0x000e660000300a00 */
[-C--:B------:R-:W-:Y:S01]  /*fc60*/  HMMA.16816.F32 R32, R32, R4.reuse, R76 ;  /* 0x000000042020723c */ /* 0x080fe2000000184c */
[----:B------:R-:W-:Y:S07]  /*fc70*/  LDSM.16.MT88.4 R76, [R124+UR6+0x22080] ;  /* 0x022080067c4c783b */ /* 0x000fee0008004200 */
[----:B------:R-:W-:Y:S01]  /*fc80*/  HMMA.16816.F32 R40, R40, R4, R80 ;  /* 0x000000042828723c */ /* 0x000fe20000001850 */
        /* <DEDUP_REMOVED lines=13> */
[-C--:B0-----:R-:W-:Y:S01]  /*fd60*/  HMMA.16816.F32 R24, R24, R4.reuse, R108 ;  /* 0x000000041818723c */ /* 0x081fe2000000186c */
[----:B------:R-:W-:Y:S07]  /*fd70*/  LDSM.16.MT88.4 R108, [R2+UR6+0x22080] ;  /* 0x02208006026c783b */ /* 0x000fee0008004200 */
[----:B----4-:R-:W-:Y:S01]  /*fd80*/  HMMA.16816.F32 R28, R64, R4, R112 ;  /* 0x00000004401c723c */ /* 0x010fe20000001870 */
[----:B------:R-:W-:Y:S01]  /*fd90*/  MOV R5, R122 ;  /* 0x0000007a00057202 */ /* 0x000fe20000000f00 */
[----:B------:R-:W-:Y:S01]  /*fda0*/  IMAD.MOV.U32 R4, RZ, RZ, R123 ;  /* 0x000000ffff047224 */ /* 0x000fe200078e007b */
[----:B------:R-:W2:Y:S04]  /*fdb0*/  LDL.LU R122, [R1+0x8] ;  /* 0x00000800017a7983 */ /* 0x000ea80000300800 */
[----:B------:R-:W2:Y:S04]  /*fdc0*/  LDL.LU R123, [R1+0xc] ;  /* 0x00000c00017b7983 */ /* 0x000ea80000300800 */
[----:B------:R-:W2:Y:S04]  /*fdd0*/  LDSM.16.MT88.4 R64, [R0+UR6+0x22100] ;  /* 0x022100060040783b */ /* 0x000ea80008004200 */
[----:B------:R-:W0:Y:S01]  /*fde0*/  LDSM.16.MT88.4 R112, [R2+UR6+0x22100] ;  /* 0x022100060270783b */ /* 0x000e220008004200 */
[----:B-1----:R-:W-:-:S15]  /*fdf0*/  HMMA.16816.F32 R56, R60, R6, R56 ;  /* 0x000000063c38723c */ /* 0x002fde0000001838 */
        /* <DEDUP_REMOVED lines=9> */
[----:B------:R-:W-:Y:S04]  /*fe90*/  LDSM.16.MT88.4 R56, [R124+UR6+0x24180] ;  /* 0x024180067c38783b */ /* 0x000fe80008004200 */
        /* <DEDUP_REMOVED lines=15> */
[----:B-1----:R-:W-:Y:S01]  /*ff90*/  IMAD.MOV.U32 R122, RZ, RZ, R5 ;  /* 0x000000ffff7a7224 */ /* 0x002fe200078e0005 */
        /* <DEDUP_REMOVED lines=65> */
[-C--:B------:R-:W-:Y:S01]  /*103b0*/  HMMA.16816.F32 R56, R56, R4.reuse, R36 ;  /* 0x000000043838723c */ /* 0x080fe20000001824 */
[----:B------:R-:W-:Y:S04]  /*103c0*/  LDSM.16.MT88.4 R116, [R2+UR6+0x26180] ;  /* 0x026180060274783b */ /* 0x000fe80008004200 */
[----:B------:R-:W-:Y:S04]  /*103d0*/  LDSM.16.MT88.4 R88, [R125+UR6+0x26000] ;  /* 0x026000067d58783b */ /* 0x000fe80008004200 */
[----:B---3--:R-:W0:Y:S04]  /*103e0*/  LDL.LU R40, [R1+0x20] ;  /* 0x0000200001287983 */ /* 0x008e280000300800 */
[----:B------:R-:W0:Y:S04]  /*103f0*/  LDL.LU R41, [R1+0x24] ;  /* 0x0000240001297983 */ /* 0x000e280000300800 */
[----:B------:R-:W0:Y:S01]  /*10400*/  LDL.LU R42, [R1+0x28] ;  /* 0x00002800012a7983 */ /* 0x000e220000300800 */
[----:B------:R-:W-:Y:S08]  /*10410*/  HMMA.16816.F32 R20, R20, R4, R12 ;  /* 0x000000041414723c */ /* 0x000ff0000000180c */
[----:B0-----:R-:W-:Y:S01]  /*10420*/  HMMA.16816.F32 R120, R120, R6, R40 ;  /* 0x000000067878723c */ /* 0x001fe20000001828 */
[----:B------:R-:W2:Y:S04]  /*10430*/  LDL.LU.64 R42, [R1+0xca0] ;  /* 0x000ca000012a7983 */ /* 0x000ea80000300a00 */
[----:B------:R-:W2:Y:S03]  /*10440*/  LDL.LU.64 R40, [R1+0xc98] ;  /* 0x000c980001287983 */ /* 0x000ea60000300a00 */
[-C--:B------:R-:W-:Y:S01]  /*10450*/  HMMA.16816.F32 R36, R72, R4.reuse, R104 ;  /* 0x000000044824723c */ /* 0x080fe20000001868 */
[----:B------:R-:W-:Y:S04]  /*10460*/  LDSM.16.MT88.4 R104, [R2+UR6+0x26000] ;  /* 0x026000060268783b */ /* 0x000fe80008004200 */
[----:B------:R-:W-:Y:S03]  /*10470*/  LDSM.16.MT88.4 R72, [R124+UR6+0x26000] ;  /* 0x026000067c48783b */ /* 0x000fe60008004200 */
[----:B------:R-:W-:Y:S01]  /*10480*/  HMMA.16816.F32 R12, R64, R4, R112 ;  /* 0x00000004400c723c */ /* 0x000fe20000001870 */
[----:B------:R0:W-:Y:S02]  /*10490*/  LDSM.16.MT88.4 R112, [R2+UR6+0x26100] ;  /* 0x026100060270783b */ /* 0x0001e40008004200 */
[----:B------:R-:W-:-:S02]  /*104a0*/  IMAD.MOV.U32 R3, RZ, RZ, R120 ;  /* 0x000000ffff037224 */ /* 0x000fc400078e0078 */
[----:B------:R-:W3:Y:S03]  /*104b0*/  LDL.LU R120, [R1] ;  /* 0x0000000001787983 */ /* 0x000ee60000300800 */
[-C--:B------:R-:W-:Y:S01]  /*104c0*/  HMMA.16816.F32 R8, R8, R4.reuse, R52 ;  /* 0x000000040808723c */ /* 0x080fe20000001834 */
[----:B0-----:R-:W-:Y:S01]  /*104d0*/  MOV R2, R121 ;  /* 0x0000007900027202 */ /* 0x001fe20000000f00 */
[----:B------:R-:W3:Y:S04]  /*104e0*/  LDSM.16.MT88.4 R64, [R0+UR6+0x26100] ;  /* 0x026100060040783b */ /* 0x000ee80008004200 */
[----:B------:R-:W3:Y:S02]  /*104f0*/  LDL.LU R121, [R1+0x4] ;  /* 0x0000040001797983 */ /* 0x000ee40000300800 */
[-C--:B------:R-:W-:Y:S02]  /*10500*/  HMMA.16816.F32 R48, R84, R4.reuse, R48 ;  /* 0x000000045430723c */ /* 0x080fe40000001830 */
[----:B------:R-:W-:Y:S06]  /*10510*/  LDSM.16.MT88.4 R84, [R124+UR6+0x26180] ;  /* 0x026180067c54783b */ /* 0x000fec0008004200 */
[-C--:B------:R-:W-:Y:S01]  /*10520*/  HMMA.16816.F32 R16, R16, R4.reuse, R80 ;  /* 0x000000041010723c */ /* 0x080fe20000001850 */
[----:B------:R-:W-:Y:S07]  /*10530*/  LDSM.16.MT88.4 R80, [R124+UR6+0x26100] ;  /* 0x026100067c50783b */ /* 0x000fee0008004200 */
        /* <DEDUP_REMOVED lines=9> */
[----:B------:R-:W3:Y:S04]  /*105d0*/  LDL.LU R122, [R1+0x8] ;  /* 0x00000800017a7983 */ /* 0x000ee80000300800 */
[----:B------:R-:W3:Y:S01]  /*105e0*/  LDL.LU R123, [R1+0xc] ;  /* 0x00000c00017b7983 */ /* 0x000ee20000300800 */
        /* <DEDUP_REMOVED lines=8> */
[----:B---3--:R-:W-:-:S15]  /*10670*/  HMMA.16816.F32 R120, R64, R6, R120 ;  /* 0x000000064078723c */ /* 0x008fde0000001878 */
[----:B------:R-:W-:-:S04]  /*10680*/  NOP ;  /* 0x0000000000007918 */ /* 0x000fc80000000000 */
[----:B------:R-:W-:Y:S01]  /*10690*/  IMAD.MOV.U32 R67, RZ, RZ, R120 ;  /* 0x000000ffff437224 */ /* 0x000fe200078e0078 */
[----:B------:R-:W-:Y:S01]  /*106a0*/  MOV R66, R121 ;  /* 0x0000007900427202 */ /* 0x000fe20000000f00 */
[----:B------:R-:W-:Y:S02]  /*106b0*/  IMAD.MOV.U32 R65, RZ, RZ, R122 ;  /* 0x000000ffff417224 */ /* 0x000fe400078e007a */
[----:B------:R-:W-:Y:S02]  /*106c0*/  IMAD.MOV.U32 R64, RZ, RZ, R123 ;  /* 0x000000ffff407224 */ /* 0x000fe400078e007b */
[----:B0-----:R-:W-:-:S15]  /*106d0*/  HMMA.16816.F32 R120, R68, R6, R40 ;  /* 0x000000064478723c */ /* 0x001fde0000001828 */
[----:B------:R-:W-:-:S04]  /*106e0*/  NOP ;  /* 0x0000000000007918 */ /* 0x000fc80000000000 */
[----:B------:R0:W-:Y:S04]  /*106f0*/  STL.64 [R1+0xc58], R122 ;  /* 0x000c587a01007387 */ /* 0x0001e80000100a00 */
[----:B------:R1:W-:Y:S01]  /*10700*/  STL.64 [R1+0xc50], R120 ;  /* 0x000c507801007387 */ /* 0x0003e20000100a00 */
[----:B0-----:R-:W-:Y:S02]  /*10710*/  IMAD.MOV.U32 R122, RZ, RZ, R65 ;  /* 0x000000ffff7a7224 */ /* 0x001fe400078e0041 */
[----:B------:R-:W-:Y:S02]  /*10720*/  IMAD.MOV.U32 R123, RZ, RZ, R64 ;  /* 0x000000ffff7b7224 */ /* 0x000fe400078e0040 */
[----:B-1----:R-:W-:Y:S01]  /*10730*/  IMAD.MOV.U32 R120, RZ, RZ, R67 ;  /* 0x000000ffff787224 */ /* 0x002fe200078e0043 */
[----:B------:R-:W-:-:S02]  /*10740*/  MOV R121, R66 ;  /* 0x0000004200797202 */ /* 0x000fc40000000f00 */
[----:B------:R0:W-:Y:S04]  /*10750*/  STL.64 [R1+0xc68], R122 ;  /* 0x000c687a01007387 */ /* 0x0001e80000100a00 */
[----:B------:R1:W-:Y:S01]  /*10760*/  STL.64 [R1+0xc60], R120 ;  /* 0x000c607801007387 */ /* 0x0003e20000100a00 */
[----:B0-----:R-:W-:Y:S02]  /*10770*/  IMAD.MOV.U32 R122, RZ, RZ, R61 ;  /* 0x000000ffff7a7224 */ /* 0x001fe400078e003d */
[----:B------:R-:W-:Y:S02]  /*10780*/  IMAD.MOV.U32 R123, RZ, RZ, R60 ;  /* 0x000000ffff7b7224 */ /* 0x000fe400078e003c */
[----:B-1----:R-:W-:Y:S01]  /*10790*/  IMAD.MOV.U32 R120, RZ, RZ, R63 ;  /* 0x000000ffff787224 */ /* 0x002fe200078e003f */
[----:B------:R-:W-:-:S02]  /*107a0*/  MOV R121, R62 ;  /* 0x0000003e00797202 */ /* 0x000fc40000000f00 */
[----:B------:R-:W-:Y:S04]  /*107b0*/  STL.64 [R1+0xc78], R122 ;  /* 0x000c787a01007387 */ /* 0x000fe80000100a00 */
[----:B------:R0:W-:Y:S02]  /*107c0*/  STL.64 [R1+0xc70], R120 ;  /* 0x000c707801007387 */ /* 0x0001e40000100a00 */
[----:B0-----:R-:W-:Y:S01]  /*107d0*/  IMAD.MOV.U32 R120, RZ, RZ, R3 ;  /* 0x000000ffff787224 */ /* 0x001fe200078e0003 */
[----:B------:R-:W-:Y:S01]  /*107e0*/  MOV R121, R2 ;  /* 0x0000000200797202 */ /* 0x000fe20000000f00 */
[----:B------:R-:W2:Y:S04]  /*107f0*/  LDL.LU R3, [R1+0xc84] ;  /* 0x000c840001037983 */ /* 0x000ea80000300800 */
[----:B------:R-:W3:Y:S01]  /*10800*/  LDL.LU R2, [R1+0xc80] ;  /* 0x000c800001027983 */ /* 0x000ee20000300800 */
[----:B------:R-:W-:Y:S01]  /*10810*/  IMAD.MOV.U32 R122, RZ, RZ, R5 ;  /* 0x000000ffff7a7224 */ /* 0x000fe200078e0005 */
[----:B------:R-:W-:Y:S01]  /*10820*/  HMMA.16816.F32 R48, R72, R6, R48 ;  /* 0x000000064830723c */ /* 0x000fe20000001830 */
[----:B------:R-:W-:-:S07]  /*10830*/  IMAD.MOV.U32 R123, RZ, RZ, R4 ;  /* 0x000000ffff7b7224 */ /* 0x000fce00078e0004 */
        /* <DEDUP_REMOVED lines=11> */
[----:B------:R-:W-:Y:S01]  /*108f0*/  HMMA.16816.F32 R32, R116, R6, R32 ;  /* 0x000000067420723c */ /* 0x000fe20000001820 */
[----:B------:R-:W-:Y:S04]  /*10900*/  LDSM.16.MT88.4 R4, [R0+UR6+0x28000] ;  /* 0x028000060004783b */ /* 0x000fe80008004200 */
[----:B------:R-:W-:Y:S01]  /*10910*/  LDSM.16.MT88.4 R116, [R0+UR6+0x28080] ;  /* 0x028080060074783b */ /* 0x000fe20008004200 */
[----:B------:R-:W-:-:S03]  /*10920*/  LOP3.LUT R43, R0, 0x60, RZ, 0x3c, !PT ;  /* 0x00000060002b7812 */ /* 0x000fc600078e3cff */
        /* <DEDUP_REMOVED lines=14> */
[-C--:B0-----:R-:W-:Y:S02]  /*10a10*/  HMMA.16816.F32 R4, R4, R60.reuse, R120 ;  /* 0x0000003c0404723c */ /* 0x081fe40000001878 */
[----:B------:R-:W3:Y:S04]  /*10a20*/  LDL.LU.64 R122, [R1+0xc78] ;  /* 0x000c7800017a7983 */ /* 0x000ee80000300a00 */
[----:B------:R-:W3:Y:S02]  /*10a30*/  LDL.LU.64 R120, [R1+0xc70] ;  /* 0x000c700001787983 */ /* 0x000ee40000300a00 */
[-C--:B---3--:R-:W-:Y:S02]  /*10a40*/  HMMA.16816.F32 R116, R116, R60.reuse, R120 ;  /* 0x0000003c7474723c */ /* 0x088fe40000001878 */
[----:B------:R-:W3:Y:S04]  /*10a50*/  LDL.LU.64 R122, [R1+0xc68] ;  /* 0x000c6800017a7983 */ /* 0x000ee80000300a00 */
[----:B------:R-:W3:Y:S02]  /*10a60*/  LDL.LU.64 R120, [R1+0xc60] ;  /* 0x000c600001787983 */ /* 0x000ee40000300a00 */
[-C--:B------:R-:W-:Y:S02]  /*10a70*/  HMMA.16816.F32 R56, R92, R60.reuse, R56 ;  /* 0x0000003c5c38723c */ /* 0x080fe40000001838 */
[----:B------:R-:W0:Y:S06]  /*10a80*/  LDSM.16.MT88.4 R92, [R0+UR6+0x2a000] ;  /* 0x02a00006005c783b */ /* 0x000e2c0008004200 */
[-C--:B------:R-:W-:Y:S01]  /*10a90*/  HMMA.16816.F32 R28, R76, R60.reuse, R28 ;  /* 0x0000003c4c1c723c */ /* 0x080fe2000000181c */
[----:B------:R-:W1:Y:S07]  /*10aa0*/  LDSM.16.MT88.4 R76, [R124+UR6+0x2a000] ;  /* 0x02a000067c4c783b */ /* 0x000e6e0008004200 */
[-C--:B------:R-:W-:Y:S01]  /*10ab0*/  HMMA.16816.F32 R24, R68, R60.reuse, R24 ;  /* 0x0000003c4418723c */ /* 0x080fe20000001818 */
[----:B------:R-:W4:Y:S07]  /*10ac0*/  LDSM.16.MT88.4 R68, [R124+UR6+0x2a100] ;  /* 0x02a100067c44783b */ /* 0x000f2e0008004200 */
[-C--:B------:R-:W-:Y:S01]  /*10ad0*/  HMMA.16816.F32 R32, R40, R60.reuse, R32 ;  /* 0x0000003c2820723c */ /* 0x080fe20000001820 */
[----:B------:R-:W0:Y:S07]  /*10ae0*/  LDSM.16.MT88.4 R40, [R125+UR6+0x2a000] ;  /* 0x02a000067d28783b */ /* 0x000e2e0008004200 */
[-C--:B---3--:R-:W-:Y:S01]  /*10af0*/  HMMA.16816.F32 R112, R112, R60.reuse, R120 ;  /* 0x0000003c7070723c */ /* 0x088fe20000001878 */
[----:B------:R-:W3:Y:S04]  /*10b00*/  LDL.LU.64 R122, [R1+0xc58] ;  /* 0x000c5800017a7983 */ /* 0x000ee80000300a00 */
[----:B------:R-:W3:Y:S03]  /*10b10*/  LDL.LU.64 R120, [R1+0xc50] ;  /* 0x000c500001787983 */ /* 0x000ee60000300a00 */
[-C--:B------:R-:W-:Y:S01]  /*10b20*/  HMMA.16816.F32 R36, R72, R60.reuse, R36 ;  /* 0x0000003c4824723c */ /* 0x080fe20000001824 */
[----:B------:R-:W0:Y:S07]  /*10b30*/  LDSM.16.MT88.4 R72, [R124+UR6+0x2a080] ;  /* 0x02a080067c48783b */ /* 0x000e2e0008004200 */
[-C--:B------:R-:W-:Y:S08]  /*10b40*/  HMMA.16816.F32 R48, R104, R60.reuse, R48 ;  /* 0x0000003c6830723c */ /* 0x080ff00000001830 */
        /* <DEDUP_REMOVED lines=9> */
[----:B------:R-:W2:Y:S07]  /*10be0*/  LDSM.16.MT88.4 R84, [R0+UR6+0x2a100] ;  /* 0x02a100060054783b */ /* 0x000eae0008004200 */
[-C--:B0-----:R-:W-:Y:S01]  /*10bf0*/  HMMA.16816.F32 R4, R92, R62.reuse, R4 ;  /* 0x0000003e5c04723c */ /* 0x081fe20000001804 */
[----:B------:R-:W0:Y:S07]  /*10c00*/  LDSM.16.MT88.4 R92, [R125+UR6+0x2a100] ;  /* 0x02a100067d5c783b */ /* 0x000e2e0008004200 */
[-C--:B-1----:R-:W-:Y:S08]  /*10c10*/  HMMA.16816.F32 R48, R76, R62.reuse, R48 ;  /* 0x0000003e4c30723c */ /* 0x082ff00000001830 */
[-C--:B----4-:R-:W-:Y:S01]  /*10c20*/  HMMA.16816.F32 R16, R68, R62.reuse, R16 ;  /* 0x0000003e4410723c */ /* 0x090fe20000001810 */
[----:B------:R-:W-:Y:S07]  /*10c30*/  LDSM.16.MT88.4 R68, [R0+UR6+0x2c000] ;  /* 0x02c000060044783b */ /* 0x000fee0008004200 */
[-C--:B------:R-:W-:Y:S01]  /*10c40*/  HMMA.16816.F32 R40, R40, R62.reuse, R20 ;  /* 0x0000003e2828723c */ /* 0x080fe20000001814 */
[----:B--2---:R-:W1:Y:S07]  /*10c50*/  LDSM.16.M88.4 R20, [R3+UR6+0x40280] ;  /* 0x040280060314783b */ /* 0x004e6e0008000200 */
[----:B------:R-:W-:Y:S08]  /*10c60*/  HMMA.16816.F32 R44, R72, R62, R44 ;  /* 0x0000003e482c723c */ /* 0x000ff0000000182c */
[----:B------:R-:W-:Y:S01]  /*10c70*/  HMMA.16816.F32 R12, R64, R60, R12 ;  /* 0x0000003c400c723c */ /* 0x000fe2000000180c */
[----:B------:R-:W2:Y:S07]  /*10c80*/  LDSM.16.MT88.4 R64, [R124+UR6+0x2a180] ;  /* 0x02a180067c40783b */ /* 0x000eae0008004200 */
[-C--:B------:R-:W-:Y:S01]  /*10c90*/  HMMA.16816.F32 R112, R84, R62.reuse, R112 ;  /* 0x0000003e5470723c */ /* 0x080fe20000001870 */
[----:B------:R-:W4:Y:S07]  /*10ca0*/  LDSM.16.MT88.4 R84, [R125+UR6+0x2a180] ;  /* 0x02a180067d54783b */ /* 0x000f2e0008004200 */
[-C--:B0-----:R-:W-:Y:S01]  /*10cb0*/  HMMA.16816.F32 R52, R92, R62.reuse, R52 ;  /* 0x0000003e5c34723c */ /* 0x081fe20000001834 */
[----:B------:R-:W0:Y:S07]  /*10cc0*/  LDSM.16.MT88.4 R92, [R124+UR6+0x2c100] ;  /* 0x02c100067c5c783b */ /* 0x000e2e0008004200 */
[----:B------:R-:W-:Y:S08]  /*10cd0*/  HMMA.16816.F32 R116, R88, R62, R116 ;  /* 0x0000003e5874723c */ /* 0x000ff00000001874 */
[----:B-1----:R-:W-:Y:S01]  /*10ce0*/  HMMA.16816.F32 R4, R68, R20, R4 ;  /* 0x000000144404723c */ /* 0x002fe20000001804 */
[----:B------:R-:W1:Y:S07]  /*10cf0*/  LDSM.16.MT88.4 R68, [R125+UR6+0x2c080] ;  /* 0x02c080067d44783b */ /* 0x000e6e0008004200 */
[-C--:B------:R-:W-:Y:S01]  /*10d00*/  HMMA.16816.F32 R8, R96, R62.reuse, R8 ;  /* 0x0000003e6008723c */ /* 0x080fe20000001808 */
[----:B------:R-:W-:Y:S07]  /*10d10*/  LDSM.16.MT88.4 R96, [R124+UR6+0x2c080] ;  /* 0x02c080067c60783b */ /* 0x000fee0008004200 */
[-C--:B--2---:R-:W-:Y:S01]  /*10d20*/  HMMA.16816.F32 R56, R64, R62.reuse, R56 ;  /* 0x0000003e4038723c */ /* 0x084fe20000001838 */
[----:B------:R-:W2:Y:S07]  /*10d30*/  LDSM.16.MT88.4 R64, [R0+UR6+0x2c080] ;  /* 0x02c080060040783b */ /* 0x000eae0008004200 */
[----:B----4-:R-:W-:Y:S01]  /*10d40*/  HMMA.16816.F32 R28, R84, R62, R28 ;  /* 0x0000003e541c723c */ /* 0x010fe2000000181c */
[----:B------:R-:W4:Y:S07]  /*10d50*/  LDSM.16.MT88.4 R84, [R0+UR6+0x2c100] ;  /* 0x02c100060054783b */ /* 0x000f2e0008004200 */
[-C--:B0-----:R-:W-:Y:S01]  /*10d60*/  HMMA.16816.F32 R16, R92, R20.reuse, R16 ;  /* 0x000000145c10723c */ /* 0x081fe20000001810 */
[----:B------:R-:W-:Y:S07]  /*10d70*/  LDSM.16.MT88.4 R92, [R0+UR6+0x2e000] ;  /* 0x02e00006005c783b */ /* 0x000fee0008004200 */
[-C--:B-1----:R-:W-:Y:S01]  /*10d80*/  HMMA.16816.F32 R8, R68, R20.reuse, R8 ;  /* 0x000000144408723c */ /* 0x082fe20000001808 */
[----:B------:R-:W-:Y:S07]  /*10d90*/  LDSM.16.MT88.4 R68, [R0+UR6+0x2e180] ;  /* 0x02e180060044783b */ /* 0x000fee0008004200 */
[-C--:B------:R-:W-:Y:S08]  /*10da0*/  HMMA.16816.F32 R48, R100, R20.reuse, R48 ;  /* 0x000000146430723c */ /* 0x080ff00000001830 */
[----:B--2---:R-:W-:Y:S08]  /*10db0*/  HMMA.16816.F32 R64, R64, R20, R116 ;  /* 0x000000144040723c */ /* 0x004ff00000001874 */
[----:B---3--:R-:W-:Y:S01]  /*10dc0*/  HMMA.16816.F32 R108, R108, R60, R120 ;  /* 0x0000003c6c6c723c */ /* 0x008fe20000001878 */
[----:B------:R-:W-:Y:S01]  /*10dd0*/  LOP3.LUT R123, R0, 0x60, RZ, 0x3c, !PT ;  /* 0x00000060007b7812 */ /* 0x000fe200078e3cff */
[----:B------:R-:W2:Y:S04]  /*10de0*/  LDL R122, [R1+0x7a8] ;  /* 0x0007a800017a7983 */ /* 0x000ea80000100800 */
[----:B------:R-:W0:Y:S04]  /*10df0*/  LDSM.16.MT88.4 R76, [R123+UR6+0x2a100] ;  /* 0x02a100067b4c783b */ /* 0x000e280008004200 */
[----:B------:R-:W1:Y:S04]  /*10e00*/  LDSM.16.MT88.4 R72, [R123+UR6+0x2a180] ;  /* 0x02a180067b48783b */ /* 0x000e680008004200 */
[----:B------:R-:W-:Y:S01]  /*10e10*/  LDSM.16.MT88.4 R88, [R123+UR6+0x2a080] ;  /* 0x02a080067b58783b */ /* 0x000fe20008004200 */
[----:B----4-:R-:W-:Y:S03]  /*10e20*/  HMMA.16816.F32 R84, R84, R20, R112 ;  /* 0x000000145454723c */ /* 0x010fe60000001870 */
[----:B------:R-:W-:Y:S04]  /*10e30*/  LDSM.16.MT88.4 R104, [R123+UR6+0x2c080] ;  /* 0x02c080067b68783b */ /* 0x000fe80008004200 */
[----:B------:R-:W-:Y:S01]  /*10e40*/  LDSM.16.MT88.4 R100, [R123+UR6+0x2c100] ;  /* 0x02c100067b64783b */ /* 0x000fe20008004200 */
[-C--:B------:R-:W-:Y:S03]  /*10e50*/  HMMA.16816.F32 R108, R80, R62.reuse, R108 ;  /* 0x0000003e506c723c */ /* 0x080fe6000000186c */
[----:B------:R-:W3:Y:S05]  /*10e60*/  LDSM.16.MT88.4 R80, [R123+UR6+0x2a000] ;  /* 0x02a000067b50783b */ /* 0x000eea0008004200 */
[-C--:B0-----:R-:W-:Y:S01]  /*10e70*/  HMMA.16816.F32 R12, R76, R62.reuse, R12 ;  /* 0x0000003e4c0c723c */ /* 0x081fe2000000180c */
[----:B------:R-:W0:Y:S07]  /*10e80*/  LDSM.16.MT88.4 R76, [R124+UR6+0x2c180] ;  /* 0x02c180067c4c783b */ /* 0x000e2e0008004200 */
[-C--:B-1----:R-:W-:Y:S01]  /*10e90*/  HMMA.16816.F32 R32, R72, R62.reuse, R32 ;  /* 0x0000003e4820723c */ /* 0x082fe20000001820 */
[----:B------:R-:W1:Y:S07]  /*10ea0*/  LDSM.16.MT88.4 R72, [R125+UR6+0x2c000] ;  /* 0x02c000067d48783b */ /* 0x000e6e0008004200 */
[-C--:B---3--:R-:W-:Y:S01]  /*10eb0*/  HMMA.16816.F32 R36, R80, R62.reuse, R36 ;  /* 0x0000003e5024723c */ /* 0x088fe20000001824 */
[----:B------:R-:W3:Y:S07]  /*10ec0*/  LDSM.16.MT88.4 R80, [R0+UR6+0x2c180] ;  /* 0x02c180060050783b */ /* 0x000eee0008004200 */
[----:B------:R-:W-:Y:S01]  /*10ed0*/  HMMA.16816.F32 R24, R88, R62, R24 ;  /* 0x0000003e5818723c */ /* 0x000fe20000001818 */
[----:B------:R-:W-:Y:S04]  /*10ee0*/  LDSM.16.MT88.4 R60, [R125+UR6+0x2c100] ;  /* 0x02c100067d3c783b */ /* 0x000fe80008004200 */
[----:B------:R-:W-:Y:S03]  /*10ef0*/  LDSM.16.MT88.4 R88, [R125+UR6+0x2c180] ;  /* 0x02c180067d58783b */ /* 0x000fe60008004200 */
[-C--:B0-----:R-:W-:Y:S01]  /*10f00*/  HMMA.16816.F32 R56, R76, R20.reuse, R56 ;  /* 0x000000144c38723c */ /* 0x081fe20000001838 */
[----:B------:R-:W0:Y:S07]  /*10f10*/  LDSM.16.MT88.4 R76, [R0+UR6+0x2e080] ;  /* 0x02e08006004c783b */ /* 0x000e2e0008004200 */
[-C--:B-1----:R-:W-:Y:S01]  /*10f20*/  HMMA.16816.F32 R40, R72, R20.reuse, R40 ;  /* 0x000000144828723c */ /* 0x082fe20000001828 */
[----:B------:R-:W1:Y:S07]  /*10f30*/  LDSM.16.MT88.4 R72, [R0+UR6+0x2e100] ;  /* 0x02e100060048783b */ /* 0x000e6e0008004200 */
[----:B---3--:R-:W-:Y:S01]  /*10f40*/  HMMA.16816.F32 R80, R80, R20, R108 ;  /* 0x000000145050723c */ /* 0x008fe2000000186c */
[----:B------:R-:W3:Y:S07]  /*10f50*/  LDSM.16.MT88.4 R108, [R123+UR6+0x2c000] ;  /* 0x02c000067b6c783b */ /* 0x000eee0008004200 */
[----:B------:R-:W-:Y:S01]  /*10f60*/  HMMA.16816.F32 R4, R92, R22, R4 ;  /* 0x000000165c04723c */ /* 0x000fe20000001804 */
[----:B------:R-:W-:Y:S07]  /*10f70*/  LDSM.16.MT88.4 R92, [R123+UR6+0x2e100] ;  /* 0x02e100067b5c783b */ /* 0x000fee0008004200 */
[----:B------:R-:W-:Y:S01]  /*10f80*/  HMMA.16816.F32 R44, R96, R20, R44 ;  /* 0x00000014602c723c */ /* 0x000fe2000000182c */
[----:B------:R-:W-:Y:S07]  /*10f90*/  LDSM.16.MT88.4 R96, [R123+UR6+0x2c180] ;  /* 0x02c180067b60783b */ /* 0x000fee0008004200 */
[-C--:B0-----:R-:W-:Y:S01]  /*10fa0*/  HMMA.16816.F32 R64, R76, R22.reuse, R64 ;  /* 0x000000164c40723c */ /* 0x081fe20000001840 */
[----:B------:R-:W0:Y:S07]  /*10fb0*/  LDSM.16.MT88.4 R76, [R125+UR6+0x2e080] ;  /* 0x02e080067d4c783b */ /* 0x000e2e0008004200 */
[----:B------:R-:W-:Y:S01]  /*10fc0*/  HMMA.16816.F32 R80, R68, R22, R80 ;  /* 0x000000164450723c */ /* 0x000fe20000001850 */
[----:B------:R-:W4:Y:S07]  /*10fd0*/  LDSM.16.MT88.4 R68, [R125+UR6+0x2e180] ;  /* 0x02e180067d44783b */ /* 0x000f2e0008004200 */
[----:B------:R-:W-:Y:S01]  /*10fe0*/  HMMA.16816.F32 R52, R60, R20, R52 ;  /* 0x000000143c34723c */ /* 0x000fe20000001834 */
[----:B------:R-:W0:Y:S07]  /*10ff0*/  LDSM.16.MT88.4 R60, [R124+UR6+0x2e000] ;  /* 0x02e000067c3c783b */ /* 0x000e2e0008004200 */
[----:B-1----:R-:W-:Y:S01]  /*11000*/  HMMA.16816.F32 R84, R72, R22, R84 ;  /* 0x000000164854723c */ /* 0x002fe20000001854 */
[----:B------:R-:W1:Y:S07]  /*11010*/  LDSM.16.MT88.4 R72, [R125+UR6+0x2e100] ;  /* 0x02e100067d48783b */ /* 0x000e6e0008004200 */
[-C--:B------:R-:W-:Y:S01]  /*11020*/  HMMA.16816.F32 R28, R88, R20.reuse, R28 ;  /* 0x00000014581c723c */ /* 0x080fe2000000181c */
[----:B------:R-:W-:Y:S07]  /*11030*/  LDSM.16.MT88.4 R88, [R125+UR6+0x2e000] ;  /* 0x02e000067d58783b */ /* 0x000fee0008004200 */
[-C--:B---3--:R-:W-:Y:S01]  /*11040*/  HMMA.16816.F32 R36, R108, R20.reuse, R36 ;  /* 0x000000146c24723c */ /* 0x088fe20000001824 */
[----:B------:R-:W3:Y:S07]  /*11050*/  LDSM.16.MT88.4 R108, [R124+UR6+0x2e080] ;  /* 0x02e080067c6c783b */ /* 0x000eee0008004200 */
[-C--:B------:R-:W-:Y:S01]  /*11060*/  HMMA.16816.F32 R24, R104, R20.reuse, R24 ;  /* 0x000000146818723c */ /* 0x080fe20000001818 */
[----:B------:R-:W1:Y:S07]  /*11070*/  LDSM.16.MT88.4 R104, [R124+UR6+0x2e100] ;  /* 0x02e100067c68783b */ /* 0x000e6e0008004200 */
[----:B------:R-:W-:Y:S01]  /*11080*/  HMMA.16816.F32 R12, R100, R20, R12 ;  /* 0x00000014640c723c */ /* 0x000fe2000000180c */
[----:B------:R-:W1:Y:S07]  /*11090*/  LDSM.16.MT88.4 R100, [R124+UR6+0x2e180] ;  /* 0x02e180067c64783b */ /* 0x000e6e0008004200 */
[-C--:B0-----:R-:W-:Y:S01]  /*110a0*/  HMMA.16816.F32 R8, R76, R22.reuse, R8 ;  /* 0x000000164c08723c */ /* 0x081fe20000001808 */
[----:B------:R-:W-:Y:S07]  /*110b0*/  LDSM.16.MT88.4 R76, [R124+UR6+0x30000] ;  /* 0x030000067c4c783b */ /* 0x000fee0008004200 */
[-C--:B----4-:R-:W-:Y:S01]  /*110c0*/  HMMA.16816.F32 R28, R68, R22.reuse, R28 ;  /* 0x00000016441c723c */ /* 0x090fe2000000181c */
[----:B------:R-:W-:Y:S07]  /*110d0*/  LDSM.16.MT88.4 R68, [R124+UR6+0x30080] ;  /* 0x030080067c44783b */ /* 0x000fee0008004200 */
[----:B------:R-:W-:Y:S01]  /*110e0*/  HMMA.16816.F32 R92, R92, R22, R12 ;  /* 0x000000165c5c723c */ /* 0x000fe2000000180c */
[----:B------:R-:W0:Y:S07]  /*110f0*/  LDSM.16.M88.4 R12, [R2+UR6+0x40300] ;  /* 0x04030006020c783b */ /* 0x000e2e0008000200 */
[----:B------:R-:W-:Y:S01]  /*11100*/  HMMA.16816.F32 R32, R96, R20, R32 ;  /* 0x000000146020723c */ /* 0x000fe20000001820 */
[----:B------:R-:W-:Y:S07]  /*11110*/  LDSM.16.MT88.4 R96, [R123+UR6+0x2e080] ;  /* 0x02e080067b60783b */ /* 0x000fee0008004200 */
[-C--:B------:R-:W-:Y:S01]  /*11120*/  HMMA.16816.F32 R60, R60, R22.reuse, R48 ;  /* 0x000000163c3c723c */ /* 0x080fe20000001830 */
[----:B------:R-:W4:Y:S07]  /*11130*/  LDSM.16.MT88.4 R48, [R123+UR6+0x2e000] ;  /* 0x02e000067b30783b */ /* 0x000f2e0008004200 */
[-C--:B-1----:R-:W-:Y:S01]  /*11140*/  HMMA.16816.F32 R52, R72, R22.reuse, R52 ;  /* 0x000000164834723c */ /* 0x082fe20000001834 */
[----:B------:R-:W1:Y:S07]  /*11150*/  LDSM.16.MT88.4 R72, [R123+UR6+0x2e180] ;  /* 0x02e180067b48783b */ /* 0x000e6e0008004200 */
[-C--:B---3--:R-:W-:Y:S01]  /*11160*/  HMMA.16816.F32 R44, R108, R22.reuse, R44 ;  /* 0x000000166c2c723c */ /* 0x088fe2000000182c */
[----:B------:R-:W-:Y:S07]  /*11170*/  LDSM.16.MT88.4 R108, [R125+UR6+0x32080] ;  /* 0x032080067d6c783b */ /* 0x000fee0008004200 */
[-C--:B------:R-:W-:Y:S01]  /*11180*/  HMMA.16816.F32 R16, R104, R22.reuse, R16 ;  /* 0x000000166810723c */ /* 0x080fe20000001810 */
[----:B------:R-:W3:Y:S07]  /*11190*/  LDSM.16.MT88.4 R104, [R0+UR6+0x30000] ;  /* 0x030000060068783b */ /* 0x000eee0008004200 */
[----:B------:R-:W-:Y:S01]  /*111a0*/  HMMA.16816.F32 R56, R100, R22, R56 ;  /* 0x000000166438723c */ /* 0x000fe20000001838 */
[----:B------:R-:W1:Y:S07]  /*111b0*/  LDSM.16.MT88.4 R100, [R0+UR6+0x30080] ;  /* 0x030080060064783b */ /* 0x000e6e0008004200 */
[-C--:B0-----:R-:W-:Y:S01]  /*111c0*/  HMMA.16816.F32 R60, R76, R12.reuse, R60 ;  /* 0x0000000c4c3c723c */ /* 0x081fe2000000183c */
[----:B------:R-:W0:Y:S07]  /*111d0*/  LDSM.16.MT88.4 R76, [R123+UR6+0x30000] ;  /* 0x030000067b4c783b */ /* 0x000e2e0008004200 */
[----:B------:R-:W-:Y:S01]  /*111e0*/  HMMA.16816.F32 R44, R68, R12, R44 ;  /* 0x0000000c442c723c */ /* 0x000fe2000000182c */
[----:B------:R-:W0:Y:S07]  /*111f0*/  LDSM.16.MT88.4 R68, [R123+UR6+0x30180] ;  /* 0x030180067b44783b */ /* 0x000e2e0008004200 */
[-C--:B------:R-:W-:Y:S01]  /*11200*/  HMMA.16816.F32 R40, R88, R22.reuse, R40 ;  /* 0x000000165828723c */ /* 0x080fe20000001828 */
[----:B------:R-:W-:Y:S07]  /*11210*/  LDSM.16.MT88.4 R88, [R0+UR6+0x30180] ;  /* 0x030180060058783b */ /* 0x000fee0008004200 */
[-C--:B----4-:R-:W-:Y:S01]  /*11220*/  HMMA.16816.F32 R36, R48, R22.reuse, R36 ;  /* 0x000000163024723c */ /* 0x090fe20000001824 */
[----:B------:R-:W-:Y:S07]  /*11230*/  LDSM.16.MT88.4 R48, [R124+UR6+0x30100] ;  /* 0x030100067c30783b */ /* 0x000fee0008004200 */
[-C--:B------:R-:W-:Y:S01]  /*11240*/  HMMA.16816.F32 R24, R96, R22.reuse, R24 ;  /* 0x000000166018723c */ /* 0x080fe20000001818 */
[----:B------:R-:W4:Y:S07]  /*11250*/  LDSM.16.MT88.4 R96, [R0+UR6+0x30100] ;  /* 0x030100060060783b */ /* 0x000f2e0008004200 */
[----:B-1----:R-:W-:Y:S01]  /*11260*/  HMMA.16816.F32 R32, R72, R22, R32 ;  /* 0x000000164820723c */ /* 0x002fe20000001820 */
[----:B------:R-:W1:Y:S04]  /*11270*/  LDSM.16.MT88.4 R72, [R123+UR6+0x30080] ;  /* 0x030080067b48783b */ /* 0x000e680008004200 */
[----:B------:R-:W-:Y:S03]  /*11280*/  LDSM.16.MT88.4 R20, [R124+UR6+0x30180] ;  /* 0x030180067c14783b */ /* 0x000fe60008004200 */
[-C--:B---3--:R-:W-:Y:S01]  /*11290*/  HMMA.16816.F32 R4, R104, R12.reuse, R4 ;  /* 0x0000000c6804723c */ /* 0x088fe20000001804 */
[----:B------:R-:W3:Y:S07]  /*112a0*/  LDSM.16.MT88.4 R104, [R125+UR6+0x30000] ;  /* 0x030000067d68783b */ /* 0x000eee0008004200 */
[-C--:B------:R-:W-:Y:S01]  /*112b0*/  HMMA.16816.F32 R64, R100, R12.reuse, R64 ;  /* 0x0000000c6440723c */ /* 0x080fe20000001840 */
[----:B------:R-:W1:Y:S07]  /*112c0*/  LDSM.16.MT88.4 R100, [R125+UR6+0x30080] ;  /* 0x030080067d64783b */ /* 0x000e6e0008004200 */
[-C--:B0-----:R-:W-:Y:S01]  /*112d0*/  HMMA.16816.F32 R36, R76, R12.reuse, R36 ;  /* 0x0000000c4c24723c */ /* 0x081fe20000001824 */
[----:B------:R-:W0:Y:S07]  /*112e0*/  LDSM.16.MT88.4 R76, [R124+UR6+0x32000] ;  /* 0x032000067c4c783b */ /* 0x000e2e0008004200 */
[-C--:B------:R-:W-:Y:S01]  /*112f0*/  HMMA.16816.F32 R32, R68, R12.reuse, R32 ;  /* 0x0000000c4420723c */ /* 0x080fe20000001820 */
[----:B------:R-:W0:Y:S07]  /*11300*/  LDSM.16.MT88.4 R68, [R125+UR6+0x32000] ;  /* 0x032000067d44783b */ /* 0x000e2e0008004200 */
[-C--:B----4-:R-:W-:Y:S01]  /*11310*/  HMMA.16816.F32 R84, R96, R12.reuse, R84 ;  /* 0x0000000c6054723c */ /* 0x090fe20000001854 */
[----:B------:R-:W4:Y:S07]  /*11320*/  LDSM.16.MT88.4 R96, [R125+UR6+0x30100] ;  /* 0x030100067d60783b */ /* 0x000f2e0008004200 */
[-C--:B------:R-:W-:Y:S01]  /*11330*/  HMMA.16816.F32 R80, R88, R12.reuse, R80 ;  /* 0x0000000c5850723c */ /* 0x080fe20000001850 */
[----:B------:R-:W0:Y:S07]  /*11340*/  LDSM.16.MT88.4 R88, [R125+UR6+0x30180] ;  /* 0x030180067d58783b */ /* 0x000e2e0008004200 */
[-C--:B------:R-:W-:Y:S01]  /*11350*/  HMMA.16816.F32 R16, R48, R12.reuse, R16 ;  /* 0x0000000c3010723c */ /* 0x080fe20000001810 */
[----:B------:R-:W2:Y:S07]  /*11360*/  LDSM.16.MT88.4 R48, [R123+UR6+0x30100] ;  /* 0x030100067b30783b */ /* 0x000eae0008004200 */
[-C--:B-1----:R-:W-:Y:S01]  /*11370*/  HMMA.16816.F32 R24, R72, R12.reuse, R24 ;  /* 0x0000000c4818723c */ /* 0x082fe20000001818 */
[----:B------:R-:W1:Y:S07]  /*11380*/  LDSM.16.MT88.4 R72, [R124+UR6+0x32180] ;  /* 0x032180067c48783b */ /* 0x000e6e0008004200 */
[-C--:B---3--:R-:W-:Y:S01]  /*11390*/  HMMA.16816.F32 R40, R104, R12.reuse, R40 ;  /* 0x0000000c6828723c */ /* 0x088fe20000001828 */
[----:B------:R-:W3:Y:S07]  /*113a0*/  LDSM.16.MT88.4 R104, [R0+UR6+0x32000] ;  /* 0x032000060068783b */ /* 0x000eee0008004200 */
[-C--:B------:R-:W-:Y:S01]  /*113b0*/  HMMA.16816.F32 R56, R20, R12.reuse, R56 ;  /* 0x0000000c1438723c */ /* 0x080fe20000001838 */
[----:B------:R-:W-:Y:S07]  /*113c0*/  LDSM.16.MT88.4 R20, [R124+UR6+0x32100] ;  /* 0x032100067c14783b */ /* 0x000fee0008004200 */
[----:B------:R-:W-:Y:S01]  /*113d0*/  HMMA.16816.F32 R8, R100, R12, R8 ;  /* 0x0000000c6408723c */ /* 0x000fe20000001808 */
[----:B------:R-:W1:Y:S07]  /*113e0*/  LDSM.16.MT88.4 R100, [R0+UR6+0x32080] ;  /* 0x032080060064783b */ /* 0x000e6e0008004200 */
[-C--:B0-----:R-:W-:Y:S01]  /*113f0*/  HMMA.16816.F32 R60, R76, R14.reuse, R60 ;  /* 0x0000000e4c3c723c */ /* 0x081fe2000000183c */
[----:B------:R-:W-:Y:S07]  /*11400*/  LDSM.16.MT88.4 R76, [R0+UR6+0x34000] ;  /* 0x03400006004c783b */ /* 0x000fee0008004200 */
[----:B------:R-:W-:Y:S01]  /*11410*/  HMMA.16816.F32 R68, R68, R14, R40 ;  /* 0x0000000e4444723c */ /* 0x000fe20000001828 */
[----:B------:R-:W-:Y:S07]  /*11420*/  LDSM.16.M88.4 R40, [R3+UR6+0x40300] ;  /* 0x040300060328783b */ /* 0x000fee0008000200 */
[-C--:B----4-:R-:W-:Y:S01]  /*11430*/  HMMA.16816.F32 R52, R96, R12.reuse, R52 ;  /* 0x0000000c6034723c */ /* 0x090fe20000001834 */
[----:B------:R-:W0:Y:S07]  /*11440*/  LDSM.16.MT88.4 R96, [R0+UR6+0x32100] ;  /* 0x032100060060783b */ /* 0x000e2e0008004200 */
[-C--:B------:R-:W-:Y:S01]  /*11450*/  HMMA.16816.F32 R28, R88, R12.reuse, R28 ;  /* 0x0000000c581c723c */ /* 0x080fe2000000181c */
[----:B------:R-:W4:Y:S07]  /*11460*/  LDSM.16.MT88.4 R88, [R0+UR6+0x32180] ;  /* 0x032180060058783b */ /* 0x000f2e0008004200 */
[----:B--2---:R-:W-:Y:S01]  /*11470*/  HMMA.16816.F32 R92, R48, R12, R92 ;  /* 0x0000000c305c723c */ /* 0x004fe2000000185c */
[----:B------:R-:W2:Y:S07]  /*11480*/  LDSM.16.MT88.4 R48, [R124+UR6+0x32080] ;  /* 0x032080067c30783b */ /* 0x000eae0008004200 */
[-C--:B-1----:R-:W-:Y:S01]  /*11490*/  HMMA.16816.F32 R56, R72, R14.reuse, R56 ;  /* 0x0000000e4838723c */ /* 0x082fe20000001838 */
[----:B------:R-:W1:Y:S07]  /*114a0*/  LDSM.16.MT88.4 R72, [R0+UR6+0x34080] ;  /* 0x034080060048783b */ /* 0x000e6e0008004200 */
[-C--:B---3--:R-:W-:Y:S01]  /*114b0*/  HMMA.16816.F32 R4, R104, R14.reuse, R4 ;  /* 0x0000000e6804723c */ /* 0x088fe20000001804 */
[----:B------:R-:W-:Y:S07]  /*114c0*/  LDSM.16.MT88.4 R104, [R123+UR6+0x32000] ;  /* 0x032000067b68783b */ /* 0x000fee0008004200 */
[-C--:B------:R-:W-:Y:S01]  /*114d0*/  HMMA.16816.F32 R64, R100, R14.reuse, R64 ;  /* 0x0000000e6440723c */ /* 0x080fe20000001840 */
[----:B------:R-:W-:Y:S07]  /*114e0*/  LDSM.16.MT88.4 R100, [R123+UR6+0x32080] ;  /* 0x032080067b64783b */ /* 0x000fee0008004200 */
[----:B0-----:R-:W-:Y:S01]  /*114f0*/  HMMA.16816.F32 R84, R96, R14, R84 ;  /* 0x0000000e6054723c */ /* 0x001fe20000001854 */
[----:B------:R-:W-:Y:S07]  /*11500*/  LDSM.16.MT88.4 R96, [R123+UR6+0x32100] ;  /* 0x032100067b60783b */ /* 0x000fee0008004200 */
[----:B------:R-:W-:Y:S01]  /*11510*/  HMMA.16816.F32 R4, R76, R40, R4 ;  /* 0x000000284c04723c */ /* 0x000fe20000001804 */
[----:B------:R-:W0:Y:S07]  /*11520*/  LDSM.16.MT88.4 R76, [R124+UR6+0x34180] ;  /* 0x034180067c4c783b */ /* 0x000e2e0008004200 */
[-C--:B----4-:R-:W-:Y:S01]  /*11530*/  HMMA.16816.F32 R80, R88, R14.reuse, R80 ;  /* 0x0000000e5850723c */ /* 0x090fe20000001850 */
[----:B------:R-:W-:Y:S07]  /*11540*/  LDSM.16.MT88.4 R88, [R123+UR6+0x32180] ;  /* 0x032180067b58783b */ /* 0x000fee0008004200 */
[-C--:B--2---:R-:W-:Y:S01]  /*11550*/  HMMA.16816.F32 R44, R48, R14.reuse, R44 ;  /* 0x0000000e302c723c */ /* 0x084fe2000000182c */
[----:B------:R-:W2:Y:S07]  /*11560*/  LDSM.16.MT88.4 R48, [R125+UR6+0x32100] ;  /* 0x032100067d30783b */ /* 0x000eae0008004200 */
[----:B------:R-:W-:Y:S01]  /*11570*/  HMMA.16816.F32 R16, R20, R14, R16 ;  /* 0x0000000e1410723c */ /* 0x000fe20000001810 */
[----:B------:R-:W3:Y:S07]  /*11580*/  LDSM.16.MT88.4 R20, [R125+UR6+0x32180] ;  /* 0x032180067d14783b */ /* 0x000eee0008004200 */
[----:B-1----:R-:W-:Y:S01]  /*11590*/  HMMA.16816.F32 R64, R72, R40, R64 ;  /* 0x000000284840723c */ /* 0x002fe20000001840 */
[----:B------:R-:W1:Y:S07]  /*115a0*/  LDSM.16.MT88.4 R72, [R125+UR6+0x34000] ;  /* 0x034000067d48783b */ /* 0x000e6e0008004200 */
[----:B------:R-:W-:Y:S01]  /*115b0*/  HMMA.16816.F32 R8, R108, R14, R8 ;  /* 0x0000000e6c08723c */ /* 0x000fe20000001808 */
[----:B------:R-:W-:Y:S07]  /*115c0*/  LDSM.16.MT88.4 R108, [R125+UR6+0x36180] ;  /* 0x036180067d6c783b */ /* 0x000fee0008004200 */
[----:B0-----:R-:W-:Y:S01]  /*115d0*/  HMMA.16816.F32 R56, R76, R40, R56 ;  /* 0x000000284c38723c */ /* 0x001fe20000001838 */
[----:B------:R-:W0:Y:S07]  /*115e0*/  LDSM.16.MT88.4 R76, [R0+UR6+0x36000] ;  /* 0x03600006004c783b */ /* 0x000e2e0008004200 */
[-C--:B------:R-:W-:Y:S01]  /*115f0*/  HMMA.16816.F32 R36, R104, R14.reuse, R36 ;  /* 0x0000000e6824723c */ /* 0x080fe20000001824 */
[----:B------:R-:W-:Y:S07]  /*11600*/  LDSM.16.MT88.4 R104, [R0+UR6+0x34180] ;  /* 0x034180060068783b */ /* 0x000fee0008004200 */
[-C--:B--2---:R-:W-:Y:S01]  /*11610*/  HMMA.16816.F32 R48, R48, R14.reuse, R52 ;  /* 0x0000000e3030723c */ /* 0x084fe20000001834 */
[----:B------:R-:W-:Y:S07]  /*11620*/  LDSM.16.MT88.4 R52, [R125+UR6+0x34080] ;  /* 0x034080067d34783b */ /* 0x000fee0008004200 */
[-C--:B---3--:R-:W-:Y:S01]  /*11630*/  HMMA.16816.F32 R28, R20, R14.reuse, R28 ;  /* 0x0000000e141c723c */ /* 0x088fe2000000181c */
[----:B------:R-:W2:Y:S07]  /*11640*/  LDSM.16.MT88.4 R20, [R0+UR6+0x34100] ;  /* 0x034100060014783b */ /* 0x000eae0008004200 */
[-C--:B------:R-:W-:Y:S01]  /*11650*/  HMMA.16816.F32 R24, R100, R14.reuse, R24 ;  /* 0x0000000e6418723c */ /* 0x080fe20000001818 */
[----:B------:R-:W3:Y:S07]  /*11660*/  LDSM.16.MT88.4 R100, [R124+UR6+0x34000] ;  /* 0x034000067c64783b */ /* 0x000eee0008004200 */
[-C--:B------:R-:W-:Y:S01]  /*11670*/  HMMA.16816.F32 R92, R96, R14.reuse, R92 ;  /* 0x0000000e605c723c */ /* 0x080fe2000000185c */
[----:B------:R-:W4:Y:S07]  /*11680*/  LDSM.16.MT88.4 R96, [R124+UR6+0x34080] ;  /* 0x034080067c60783b */ /* 0x000f2e0008004200 */
[----:B------:R-:W-:Y:S01]  /*11690*/  HMMA.16816.F32 R32, R88, R14, R32 ;  /* 0x0000000e5820723c */ /* 0x000fe20000001820 */
[----:B------:R-:W4:Y:S04]  /*116a0*/  LDSM.16.MT88.4 R88, [R124+UR6+0x34100] ;  /* 0x034100067c58783b */ /* 0x000f280008004200 */
[----:B------:R-:W4:Y:S03]  /*116b0*/  LDSM.16.MT88.4 R12, [R125+UR6+0x34100] ;  /* 0x034100067d0c783b */ /* 0x000f260008004200 */
[----:B-1----:R-:W-:Y:S01]  /*116c0*/  HMMA.16816.F32 R68, R72, R40, R68 ;  /* 0x000000284844723c */ /* 0x002fe20000001844 */
[----:B------:R-:W1:Y:S07]  /*116d0*/  LDSM.16.MT88.4 R72, [R0+UR6+0x36080] ;  /* 0x036080060048783b */ /* 0x000e6e0008004200 */
[----:B0-----:R-:W-:Y:S01]  /*116e0*/  HMMA.16816.F32 R4, R76, R42, R4 ;  /* 0x0000002a4c04723c */ /* 0x001fe20000001804 */
[----:B------:R-:W0:Y:S07]  /*116f0*/  LDSM.16.MT88.4 R76, [R124+UR6+0x36180] ;  /* 0x036180067c4c783b */ /* 0x000e2e0008004200 */
[-C--:B--2---:R-:W-:Y:S01]  /*11700*/  HMMA.16816.F32 R20, R20, R40.reuse, R84 ;  /* 0x000000281414723c */ /* 0x084fe20000001854 */
[----:B------:R-:W-:Y:S07]  /*11710*/  LDSM.16.MT88.4 R84, [R123+UR6+0x34180] ;  /* 0x034180067b54783b */ /* 0x000fee0008004200 */
[-C--:B------:R-:W-:Y:S01]  /*11720*/  HMMA.16816.F32 R80, R104, R40.reuse, R80 ;  /* 0x000000286850723c */ /* 0x080fe20000001850 */
[----:B------:R-:W2:Y:S07]  /*11730*/  LDSM.16.MT88.4 R104, [R125+UR6+0x34180] ;  /* 0x034180067d68783b */ /* 0x000eae0008004200 */
[-C--:B---3--:R-:W-:Y:S01]  /*11740*/  HMMA.16816.F32 R60, R100, R40.reuse, R60 ;  /* 0x00000028643c723c */ /* 0x088fe2000000183c */
[----:B------:R-:W3:Y:S07]  /*11750*/  LDSM.16.MT88.4 R100, [R123+UR6+0x34000] ;  /* 0x034000067b64783b */ /* 0x000eee0008004200 */
[-C--:B----4-:R-:W-:Y:S01]  /*11760*/  HMMA.16816.F32 R44, R96, R40.reuse, R44 ;  /* 0x00000028602c723c */ /* 0x090fe2000000182c */
[----:B------:R-:W4:Y:S07]  /*11770*/  LDSM.16.MT88.4 R96, [R123+UR6+0x34080] ;  /* 0x034080067b60783b */ /* 0x000f2e0008004200 */
[-C--:B------:R-:W-:Y:S01]  /*11780*/  HMMA.16816.F32 R16, R88, R40.reuse, R16 ;  /* 0x000000285810723c */ /* 0x080fe20000001810 */
[----:B------:R-:W3:Y:S07]  /*11790*/  LDSM.16.MT88.4 R88, [R123+UR6+0x34100] ;  /* 0x034100067b58783b */ /* 0x000eee0008004200 */
[-C--:B------:R-:W-:Y:S01]  /*117a0*/  HMMA.16816.F32 R8, R52, R40.reuse, R8 ;  /* 0x000000283408723c */ /* 0x080fe20000001808 */
[----:B------:R-:W4:Y:S07]  /*117b0*/  LDSM.16.MT88.4 R52, [R0+UR6+0x36100] ;  /* 0x036100060034783b */ /* 0x000f2e0008004200 */
[----:B------:R-:W-:Y:S01]  /*117c0*/  HMMA.16816.F32 R48, R12, R40, R48 ;  /* 0x000000280c30723c */ /* 0x000fe20000001830 */
[----:B------:R-:W4:Y:S07]  /*117d0*/  LDSM.16.MT88.4 R12, [R0+UR6+0x36180] ;  /* 0x03618006000c783b */ /* 0x000f2e0008004200 */
[-C--:B-1----:R-:W-:Y:S01]  /*117e0*/  HMMA.16816.F32 R64, R72, R42.reuse, R64 ;  /* 0x0000002a4840723c */ /* 0x082fe20000001840 */
[----:B------:R-:W1:Y:S07]  /*117f0*/  LDSM.16.MT88.4 R72, [R125+UR6+0x36000] ;  /* 0x036000067d48783b */ /* 0x000e6e0008004200 */
[----:B0-----:R-:W-:Y:S08]  /*11800*/  HMMA.16816.F32 R56, R76, R42, R56 ;  /* 0x0000002a4c38723c */ /* 0x001ff00000001838 */
[-C--:B--2---:R-:W-:Y:S01]  /*11810*/  HMMA.16816.F32 R28, R104, R40.reuse, R28 ;  /* 0x00000028681c723c */ /* 0x084fe2000000181c */
[----:B------:R-:W-:Y:S07]  /*11820*/  LDSM.16.MT88.4 R104, [R123+UR6+0x36000] ;  /* 0x036000067b68783b */ /* 0x000fee0008004200 */
[-C--:B---3--:R-:W-:Y:S01]  /*11830*/  HMMA.16816.F32 R36, R100, R40.reuse, R36 ;  /* 0x000000286424723c */ /* 0x088fe20000001824 */
[----:B------:R-:W-:Y:S07]  /*11840*/  LDSM.16.MT88.4 R100, [R123+UR6+0x36080] ;  /* 0x036080067b64783b */ /* 0x000fee0008004200 */
[-C--:B----4-:R-:W-:Y:S01]  /*11850*/  HMMA.16816.F32 R24, R96, R40.reuse, R24 ;  /* 0x000000286018723c */ /* 0x090fe20000001818 */
[----:B------:R-:W0:Y:S07]  /*11860*/  LDSM.16.MT88.4 R96, [R124+UR6+0x36000] ;  /* 0x036000067c60783b */ /* 0x000e2e0008004200 */
[-C--:B------:R-:W-:Y:S01]  /*11870*/  HMMA.16816.F32 R92, R88, R40.reuse, R92 ;  /* 0x00000028585c723c */ /* 0x080fe2000000185c */
[----:B------:R-:W2:Y:S07]  /*11880*/  LDSM.16.MT88.4 R88, [R124+UR6+0x36080] ;  /* 0x036080067c58783b */ /* 0x000eae0008004200 */
[----:B------:R-:W-:Y:S01]  /*11890*/  HMMA.16816.F32 R32, R84, R40, R32 ;  /* 0x000000285420723c */ /* 0x000fe20000001820 */
[----:B------:R-:W3:Y:S07]  /*118a0*/  LDSM.16.MT88.4 R84, [R124+UR6+0x36100] ;  /* 0x036100067c54783b */ /* 0x000eee0008004200 */
[-C--:B------:R-:W-:Y:S01]  /*118b0*/  HMMA.16816.F32 R20, R52, R42.reuse, R20 ;  /* 0x0000002a3414723c */ /* 0x080fe20000001814 */
[----:B------:R-:W4:Y:S07]  /*118c0*/  LDSM.16.MT88.4 R52, [R125+UR6+0x36100] ;  /* 0x036100067d34783b */ /* 0x000f2e0008004200 */
[-C--:B------:R-:W-:Y:S01]  /*118d0*/  HMMA.16816.F32 R12, R12, R42.reuse, R80 ;  /* 0x0000002a0c0c723c */ /* 0x080fe20000001850 */
[----:B------:R-:W4:Y:S07]  /*118e0*/  LDSM.16.MT88.4 R80, [R125+UR6+0x36080] ;  /* 0x036080067d50783b */ /* 0x000f2e0008004200 */
[-C--:B-1----:R-:W-:Y:S01]  /*118f0*/  HMMA.16816.F32 R76, R72, R42.reuse, R68 ;  /* 0x0000002a484c723c */ /* 0x082fe20000001844 */
[----:B------:R-:W1:Y:S04]  /*11900*/  LDSM.16.MT88.4 R72, [R123+UR6+0x36100] ;  /* 0x036100067b48783b */ /* 0x000e680008004200 */
[----:B------:R-:W1:Y:S03]  /*11910*/  LDSM.16.MT88.4 R68, [R123+UR6+0x36180] ;  /* 0x036180067b44783b */ /* 0x000e660008004200 */
[-C--:B0-----:R-:W-:Y:S01]  /*11920*/  HMMA.16816.F32 R60, R96, R42.reuse, R60 ;  /* 0x0000002a603c723c */ /* 0x081fe2000000183c */
[----:B------:R-:W-:Y:S07]  /*11930*/  LDSM.16.MT88.4 R96, [R0+UR6+0x38080] ;  /* 0x038080060060783b */ /* 0x000fee0008004200 */
[-C--:B--2---:R-:W-:Y:S01]  /*11940*/  HMMA.16816.F32 R44, R88, R42.reuse, R44 ;  /* 0x0000002a582c723c */ /* 0x084fe2000000182c */
[----:B------:R-:W-:Y:S07]  /*11950*/  LDSM.16.MT88.4 R88, [R0+UR6+0x38100] ;  /* 0x038100060058783b */ /* 0x000fee0008004200 */
[-C--:B---3--:R-:W-:Y:S01]  /*11960*/  HMMA.16816.F32 R16, R84, R42.reuse, R16 ;  /* 0x0000002a5410723c */ /* 0x088fe20000001810 */
[----:B------:R-:W-:Y:S07]  /*11970*/  LDSM.16.MT88.4 R84, [R0+UR6+0x38180] ;  /* 0x038180060054783b */ /* 0x000fee0008004200 */
[-C--:B----4-:R-:W-:Y:S01]  /*11980*/  HMMA.16816.F32 R48, R52, R42.reuse, R48 ;  /* 0x0000002a3430723c */ /* 0x090fe20000001830 */
[----:B------:R-:W-:Y:S07]  /*11990*/  LDSM.16.MT88.4 R52, [R124+UR6+0x38080] ;  /* 0x038080067c34783b */ /* 0x000fee0008004200 */
[-C--:B------:R-:W-:Y:S01]  /*119a0*/  HMMA.16816.F32 R8, R80, R42.reuse, R8 ;  /* 0x0000002a5008723c */ /* 0x080fe20000001808 */
[----:B------:R-:W-:Y:S07]  /*119b0*/  LDSM.16.MT88.4 R80, [R124+UR6+0x38000] ;  /* 0x038000067c50783b */ /* 0x000fee0008004200 */
[-C--:B------:R-:W-:Y:S08]  /*119c0*/  HMMA.16816.F32 R28, R108, R42.reuse, R28 ;  /* 0x0000002a6c1c723c */ /* 0x080ff0000000181c */
[-C--:B------:R-:W-:Y:S01]  /*119d0*/  HMMA.16816.F32 R36, R104, R42.reuse, R36 ;  /* 0x0000002a6824723c */ /* 0x080fe20000001824 */
[----:B------:R-:W-:Y:S07]  /*119e0*/  LDSM.16.MT88.4 R104, [R0+UR6+0x38000] ;  /* 0x038000060068783b */ /* 0x000fee0008004200 */
[-C--:B------:R-:W-:Y:S01]  /*119f0*/  HMMA.16816.F32 R100, R100, R42.reuse, R24 ;  /* 0x0000002a6464723c */ /* 0x080fe20000001818 */
[----:B------:R-:W0:Y:S07]  /*11a00*/  LDSM.16.M88.4 R24, [R2+UR6+0x40380] ;  /* 0x040380060218783b */ /* 0x000e2e0008000200 */
[-C--:B-1----:R-:W-:Y:S01]  /*11a10*/  HMMA.16816.F32 R72, R72, R42.reuse, R92 ;  /* 0x0000002a4848723c */ /* 0x082fe2000000185c */
[----:B------:R-:W-:Y:S07]  /*11a20*/  LDSM.16.MT88.4 R92, [R125+UR6+0x38080] ;  /* 0x038080067d5c783b */ /* 0x000fee0008004200 */
[----:B------:R-:W-:Y:S01]  /*11a30*/  HMMA.16816.F32 R32, R68, R42, R32 ;  /* 0x0000002a4420723c */ /* 0x000fe20000001820 */
[----:B------:R-:W1:Y:S04]  /*11a40*/  LDSM.16.MT88.4 R40, [R124+UR6+0x38100] ;  /* 0x038100067c28783b */ /* 0x000e680008004200 */
[----:B------:R-:W-:Y:S03]  /*11a50*/  LDSM.16.MT88.4 R68, [R123+UR6+0x38080] ;  /* 0x038080067b44783b */ /* 0x000fe60008004200 */
[-C--:B0-----:R-:W-:Y:S01]  /*11a60*/  HMMA.16816.F32 R4, R104, R24.reuse, R4 ;  /* 0x000000186804723c */ /* 0x081fe20000001804 */
[----:B------:R-:W0:Y:S07]  /*11a70*/  LDSM.16.MT88.4 R104, [R124+UR6+0x38180] ;  /* 0x038180067c68783b */ /* 0x000e2e0008004200 */
[-C--:B------:R-:W-:Y:S01]  /*11a80*/  HMMA.16816.F32 R64, R96, R24.reuse, R64 ;  /* 0x000000186040723c */ /* 0x080fe20000001840 */
[----:B------:R-:W-:Y:S07]  /*11a90*/  LDSM.16.MT88.4 R96, [R125+UR6+0x38000] ;  /* 0x038000067d60783b */ /* 0x000fee0008004200 */
[-C--:B-1----:R-:W-:Y:S01]  /*11aa0*/  HMMA.16816.F32 R16, R40, R24.reuse, R16 ;  /* 0x000000182810723c */ /* 0x082fe20000001810 */
[----:B------:R-:W1:Y:S07]  /*11ab0*/  LDSM.16.MT88.4 R40, [R123+UR6+0x38180] ;  /* 0x038180067b28783b */ /* 0x000e6e0008004200 */
[-C--:B------:R-:W-:Y:S01]  /*11ac0*/  HMMA.16816.F32 R20, R88, R24.reuse, R20 ;  /* 0x000000185814723c */ /* 0x080fe20000001814 */
[----:B------:R-:W2:Y:S07]  /*11ad0*/  LDSM.16.MT88.4 R88, [R125+UR6+0x38100] ;  /* 0x038100067d58783b */ /* 0x000eae0008004200 */
[-C--:B------:R-:W-:Y:S01]  /*11ae0*/  HMMA.16816.F32 R60, R80, R24.reuse, R60 ;  /* 0x00000018503c723c */ /* 0x080fe2000000183c */
[----:B------:R-:W3:Y:S07]  /*11af0*/  LDSM.16.MT88.4 R80, [R123+UR6+0x38000] ;  /* 0x038000067b50783b */ /* 0x000eee0008004200 */
[-C--:B------:R-:W-:Y:S01]  /*11b00*/  HMMA.16816.F32 R12, R84, R24.reuse, R12 ;  /* 0x00000018540c723c */ /* 0x080fe2000000180c */
[----:B------:R-:W4:Y:S07]  /*11b10*/  LDSM.16.MT88.4 R84, [R125+UR6+0x38180] ;  /* 0x038180067d54783b */ /* 0x000f2e0008004200 */
[-C--:B------:R-:W-:Y:S01]  /*11b20*/  HMMA.16816.F32 R44, R52, R24.reuse, R44 ;  /* 0x00000018342c723c */ /* 0x080fe2000000182c */
[----:B------:R-:W3:Y:S07]  /*11b30*/  LDSM.16.MT88.4 R52, [R123+UR6+0x38100] ;  /* 0x038100067b34783b */ /* 0x000eee0008004200 */
[-C--:B0-----:R-:W-:Y:S01]  /*11b40*/  HMMA.16816.F32 R56, R104, R24.reuse, R56 ;  /* 0x000000186838723c */ /* 0x081fe20000001838 */
[----:B------:R-:W-:Y:S07]  /*11b50*/  LDSM.16.MT88.4 R104, [R0+UR6+0x3a000] ;  /* 0x03a000060068783b */ /* 0x000fee0008004200 */
[-C--:B-1----:R-:W-:Y:S01]  /*11b60*/  HMMA.16816.F32 R32, R40, R24.reuse, R32 ;  /* 0x000000182820723c */ /* 0x082fe20000001820 */
[----:B------:R-:W0:Y:S07]  /*11b70*/  LDSM.16.MT88.4 R40, [R125+UR6+0x3a000] ;  /* 0x03a000067d28783b */ /* 0x000e2e0008004200 */
[-C--:B------:R-:W-:Y:S01]  /*11b80*/  HMMA.16816.F32 R76, R96, R24.reuse, R76 ;  /* 0x00000018604c723c */ /* 0x080fe2000000184c */
[----:B------:R-:W1:Y:S07]  /*11b90*/  LDSM.16.MT88.4 R96, [R0+UR6+0x3a080] ;  /* 0x03a080060060783b */ /* 0x000e6e0008004200 */
[-C--:B------:R-:W-:Y:S01]  /*11ba0*/  HMMA.16816.F32 R8, R92, R24.reuse, R8 ;  /* 0x000000185c08723c */ /* 0x080fe20000001808 */
[----:B------:R-:W0:Y:S07]  /*11bb0*/  LDSM.16.MT88.4 R92, [R0+UR6+0x3a100] ;  /* 0x03a10006005c783b */ /* 0x000e2e0008004200 */
[-C--:B--2---:R-:W-:Y:S01]  /*11bc0*/  HMMA.16816.F32 R48, R88, R24.reuse, R48 ;  /* 0x000000185830723c */ /* 0x084fe20000001830 */
[----:B------:R-:W2:Y:S07]  /*11bd0*/  LDSM.16.MT88.4 R88, [R0+UR6+0x3a180] ;  /* 0x03a180060058783b */ /* 0x000eae0008004200 */
[-C--:B---3--:R-:W-:Y:S01]  /*11be0*/  HMMA.16816.F32 R36, R80, R24.reuse, R36 ;  /* 0x000000185024723c */ /* 0x088fe20000001824 */
[----:B------:R-:W3:Y:S07]  /*11bf0*/  LDSM.16.MT88.4 R80, [R124+UR6+0x3a080] ;  /* 0x03a080067c50783b */ /* 0x000eee0008004200 */
[-C--:B------:R-:W-:Y:S01]  /*11c00*/  HMMA.16816.F32 R100, R68, R24.reuse, R100 ;  /* 0x000000184464723c */ /* 0x080fe20000001864 */
[----:B------:R-:W2:Y:S07]  /*11c10*/  LDSM.16.MT88.4 R68, [R124+UR6+0x3a180] ;  /* 0x03a180067c44783b */ /* 0x000eae0008004200 */
[-C--:B----4-:R-:W-:Y:S01]  /*11c20*/  HMMA.16816.F32 R28, R84, R24.reuse, R28 ;  /* 0x00000018541c723c */ /* 0x090fe2000000181c */
[----:B------:R-:W4:Y:S07]  /*11c30*/  LDSM.16.MT88.4 R84, [R124+UR6+0x3a000] ;  /* 0x03a000067c54783b */ /* 0x000f2e0008004200 */
[----:B------:R-:W-:Y:S01]  /*11c40*/  HMMA.16816.F32 R72, R52, R24, R72 ;  /* 0x000000183448723c */ /* 0x000fe20000001848 */
[----:B------:R-:W3:Y:S07]  /*11c50*/  LDSM.16.MT88.4 R52, [R124+UR6+0x3a100] ;  /* 0x03a100067c34783b */ /* 0x000eee0008004200 */
[-C--:B0-----:R-:W-:Y:S01]  /*11c60*/  HMMA.16816.F32 R40, R40, R26.reuse, R76 ;  /* 0x0000001a2828723c */ /* 0x081fe2000000184c */
[----:B------:R-:W0:Y:S07]  /*11c70*/  LDSM.16.MT88.4 R76, [R123+UR6+0x3a100] ;  /* 0x03a100067b4c783b */ /* 0x000e2e0008004200 */
[-C--:B------:R-:W-:Y:S01]  /*11c80*/  HMMA.16816.F32 R4, R104, R26.reuse, R4 ;  /* 0x0000001a6804723c */ /* 0x080fe20000001804 */
[----:B------:R-:W0:Y:S07]  /*11c90*/  LDSM.16.MT88.4 R104, [R125+UR6+0x3a080] ;  /* 0x03a080067d68783b */ /* 0x000e2e0008004200 */
[-C--:B-1----:R-:W-:Y:S01]  /*11ca0*/  HMMA.16816.F32 R64, R96, R26.reuse, R64 ;  /* 0x0000001a6040723c */ /* 0x082fe20000001840 */
[----:B------:R-:W-:Y:S07]  /*11cb0*/  LDSM.16.MT88.4 R96, [R123+UR6+0x3a080] ;  /* 0x03a080067b60783b */ /* 0x000fee0008004200 */
[-C--:B------:R-:W-:Y:S01]  /*11cc0*/  HMMA.16816.F32 R20, R92, R26.reuse, R20 ;  /* 0x0000001a5c14723c */ /* 0x080fe20000001814 */
[----:B------:R-:W-:Y:S07]  /*11cd0*/  LDSM.16.MT88.4 R92, [R123+UR6+0x3a180] ;  /* 0x03a180067b5c783b */ /* 0x000fee0008004200 */
[-C--:B--2---:R-:W-:Y:S01]  /*11ce0*/  HMMA.16816.F32 R12, R88, R26.reuse, R12 ;  /* 0x0000001a580c723c */ /* 0x084fe2000000180c */
[----:B------:R-:W1:Y:S07]  /*11cf0*/  LDSM.16.MT88.4 R88, [R125+UR6+0x3a100] ;  /* 0x03a100067d58783b */ /* 0x000e6e0008004200 */
[-C--:B---3--:R-:W-:Y:S01]  /*11d00*/  HMMA.16816.F32 R44, R80, R26.reuse, R44 ;  /* 0x0000001a502c723c */ /* 0x088fe2000000182c */
[----:B------:R-:W2:Y:S07]  /*11d10*/  LDSM.16.MT88.4 R80, [R125+UR6+0x3a180] ;  /* 0x03a180067d50783b */ /* 0x000eae0008004200 */
[-C--:B------:R-:W-:Y:S01]  /*11d20*/  HMMA.16816.F32 R56, R68, R26.reuse, R56 ;  /* 0x0000001a4438723c */ /* 0x080fe20000001838 */
[----:B------:R-:W3:Y:S07]  /*11d30*/  LDSM.16.MT88.4 R68, [R123+UR6+0x3a000] ;  /* 0x03a000067b44783b */ /* 0x000eee0008004200 */
[-C--:B----4-:R-:W-:Y:S01]  /*11d40*/  HMMA.16816.F32 R60, R84, R26.reuse, R60 ;  /* 0x0000001a543c723c */ /* 0x090fe2000000183c */
[----:B------:R-:W-:Y:S07]  /*11d50*/  LDSM.16.MT88.4 R84, [R0+UR6+0x3c000] ;  /* 0x03c000060054783b */ /* 0x000fee0008004200 */
[-C--:B------:R-:W-:Y:S01]  /*11d60*/  HMMA.16816.F32 R52, R52, R26.reuse, R16 ;  /* 0x0000001a3434723c */ /* 0x080fe20000001810 */
[----:B------:R-:W4:Y:S07]  /*11d70*/  LDSM.16.M88.4 R16, [R3+UR6+0x40380] ;  /* 0x040380060310783b */ /* 0x000f2e0008000200 */
[-C--:B0-----:R-:W-:Y:S08]  /*11d80*/  HMMA.16816.F32 R76, R76, R26.reuse, R72 ;  /* 0x0000001a4c4c723c */ /* 0x081ff00000001848 */
[-C--:B------:R-:W-:Y:S01]  /*11d90*/  HMMA.16816.F32 R8, R104, R26.reuse, R8 ;  /* 0x0000001a6808723c */ /* 0x080fe20000001808 */
[----:B------:R-:W0:Y:S01]  /*11da0*/  S2R R2, SR_TID.X ;  /* 0x0000000000027919 */ /* 0x000e220000002100 */
[----:B------:R-:W0:Y:S06]  /*11db0*/  S2R R112, SR_TID.X ;  /* 0x0000000000707919 */ /* 0x000e2c0000002100 */
[-C--:B-1----:R-:W-:Y:S01]  /*11dc0*/  HMMA.16816.F32 R48, R88, R26.reuse, R48 ;  /* 0x0000001a5830723c */ /* 0x082fe20000001830 */
[----:B------:R-:W-:Y:S04]  /*11dd0*/  LDSM.16.MT88.4 R88, [R0+UR6+0x3c080] ;  /* 0x03c080060058783b */ /* 0x000fe80008004200 */
[----:B------:R-:W-:Y:S03]  /*11de0*/  LDSM.16.MT88.4 R104, [R124+UR6+0x3c000] ;  /* 0x03c000067c68783b */ /* 0x000fe60008004200 */
[-C--:B--2---:R-:W-:Y:S01]  /*11df0*/  HMMA.16816.F32 R80, R80, R26.reuse, R28 ;  /* 0x0000001a5050723c */ /* 0x084fe2000000181c */
[----:B------:R-:W1:Y:S07]  /*11e00*/  LDSM.16.MT88.4 R28, [R0+UR6+0x3c100] ;  /* 0x03c10006001c783b */ /* 0x000e6e0008004200 */
[-C--:B---3--:R-:W-:Y:S01]  /*11e10*/  HMMA.16816.F32 R68, R68, R26.reuse, R36 ;  /* 0x0000001a4444723c */ /* 0x088fe20000001824 */
[----:B------:R-:W2:Y:S01]  /*11e20*/  S2R R108, SR_CTAID.X ;  /* 0x00000000006c7919 */ /* 0x000ea20000002500 */
[----:B------:R-:W-:Y:S06]  /*11e30*/  LDSM.16.MT88.4 R36, [R125+UR6+0x3c100] ;  /* 0x03c100067d24783b */ /* 0x000fec0008004200 */
[-C--:B------:R-:W-:Y:S01]  /*11e40*/  HMMA.16816.F32 R100, R96, R26.reuse, R100 ;  /* 0x0000001a6064723c */ /* 0x080fe20000001864 */
[----:B------:R-:W-:Y:S07]  /*11e50*/  LDSM.16.MT88.4 R96, [R124+UR6+0x3c080] ;  /* 0x03c080067c60783b */ /* 0x000fee0008004200 */
[----:B------:R-:W-:Y:S01]  /*11e60*/  HMMA.16816.F32 R72, R92, R26, R32 ;  /* 0x0000001a5c48723c */ /* 0x000fe20000001820 */
[----:B------:R-:W3:Y:S04]  /*11e70*/  LDSM.16.MT88.4 R24, [R0+UR6+0x3c180] ;  /* 0x03c180060018783b */ /* 0x000ee80008004200 */
[----:B------:R-:W0:Y:S03]  /*11e80*/  LDSM.16.MT88.4 R92, [R124+UR6+0x3c100] ;  /* 0x03c100067c5c783b */ /* 0x000e260008004200 */
[-C--:B----4-:R-:W-:Y:S01]  /*11e90*/  HMMA.16816.F32 R4, R84, R16.reuse, R4 ;  /* 0x000000105404723c */ /* 0x090fe20000001804 */
[----:B------:R-:W4:Y:S04]  /*11ea0*/  LDSM.16.MT88.4 R84, [R125+UR6+0x3c000] ;  /* 0x03c000067d54783b */ /* 0x000f280008004200 */
[----:B------:R-:W0:Y:S03]  /*11eb0*/  LDSM.16.MT88.4 R32, [R124+UR6+0x3c180] ;  /* 0x03c180067c20783b */ /* 0x000e260008004200 */
[-C--:B-1----:R-:W-:Y:S08]  /*11ec0*/  HMMA.16816.F32 R20, R28, R16.reuse, R20 ;  /* 0x000000101c14723c */ /* 0x082ff00000001814 */
[-C--:B---3--:R-:W-:Y:S08]  /*11ed0*/  HMMA.16816.F32 R24, R24, R16.reuse, R12 ;  /* 0x000000101818723c */ /* 0x088ff0000000180c */
[-C--:B------:R-:W-:Y:S01]  /*11ee0*/  HMMA.16816.F32 R12, R96, R16.reuse, R44 ;  /* 0x00000010600c723c */ /* 0x080fe2000000182c */
[----:B------:R-:W1:Y:S04]  /*11ef0*/  LDSM.16.MT88.4 R96, [R123+UR6+0x3c080] ;  /* 0x03c080067b60783b */ /* 0x000e680008004200 */
[----:B------:R-:W3:Y:S03]  /*11f00*/  LDSM.16.MT88.4 R44, [R0+UR6+0x3e000] ;  /* 0x03e00006002c783b */ /* 0x000ee60008004200 */
[----:B0-----:R-:W-:Y:S01]  /*11f10*/  HMMA.16816.F32 R28, R92, R16, R52 ;  /* 0x000000105c1c723c */ /* 0x001fe20000001834 */
[----:B------:R-:W-:Y:S01]  /*11f20*/  IMAD.SHL.U32 R3, R2, 0x2, RZ ;  /* 0x0000000202037824 */ /* 0x000fe200078e00ff */
[----:B------:R-:W-:-:S06]  /*11f30*/  LOP3.LUT R117, R112, 0x1c, RZ, 0xc0, !PT ;  /* 0x0000001c70757812 */ /* 0x000fcc00078ec0ff */
[-C--:B------:R-:W-:Y:S01]  /*11f40*/  HMMA.16816.F32 R64, R88, R16.reuse, R64 ;  /* 0x000000105840723c */ /* 0x080fe20000001840 */
[----:B--2---:R-:W-:Y:S01]  /*11f50*/  IMAD.SHL.U32 R110, R108, 0x100, RZ ;  /* 0x000001006c6e7824 */ /* 0x004fe200078e00ff */
[----:B------:R-:W-:Y:S01]  /*11f60*/  LOP3.LUT R121, R112, 0x1c, RZ, 0xc0, !PT ;  /* 0x0000001c70797812 */ /* 0x000fe200078ec0ff */
[----:B------:R-:W-:Y:S04]  /*11f70*/  LDSM.16.MT88.4 R88, [R125+UR6+0x3c080] ;  /* 0x03c080067d58783b */ /* 0x000fe80008004200 */
[----:B------:R-:W-:Y:S01]  /*11f80*/  LDSM.16.MT88.4 R92, [R124+UR6+0x3e000] ;  /* 0x03e000067c5c783b */ /* 0x000fe20008004200 */
[-C--:B----4-:R-:W-:Y:S03]  /*11f90*/  HMMA.16816.F32 R52, R84, R16.reuse, R40 ;  /* 0x000000105434723c */ /* 0x090fe60000001828 */
[----:B------:R-:W0:Y:S05]  /*11fa0*/  LDSM.16.MT88.4 R84, [R0+UR6+0x3e080] ;  /* 0x03e080060054783b */ /* 0x000e2a0008004200 */
[----:B------:R-:W-:Y:S01]  /*11fb0*/  HMMA.16816.F32 R32, R32, R16, R56 ;  /* 0x000000102020723c */ /* 0x000fe20000001838 */
[----:B------:R-:W2:Y:S01]  /*11fc0*/  LDSM.16.MT88.4 R56, [R123+UR6+0x3c180] ;  /* 0x03c180067b38783b */ /* 0x000ea20008004200 */
[----:B------:R-:W-:-:S02]  /*11fd0*/  LOP3.LUT R3, R3, 0x6, RZ, 0xc0, !PT ;  /* 0x0000000603037812 */ /* 0x000fc400078ec0ff */
[----:B------:R-:W-:Y:S01]  /*11fe0*/  LOP3.LUT R2, R2, 0x60, RZ, 0xc0, !PT ;  /* 0x0000006002027812 */ /* 0x000fe200078ec0ff */
[----:B------:R-:W4:Y:S01]  /*11ff0*/  LDSM.16.MT88.4 R40, [R125+UR6+0x3c180] ;  /* 0x03c180067d28783b */ /* 0x000f220008004200 */
[----:B------:R-:W-:Y:S02]  /*12000*/  LEA.HI R117, R117, 0x90, RZ, 0x1e ;  /* 0x0000009075757811 */ /* 0x000fe400078ff0ff */
[----:B------:R-:W-:Y:S01]  /*12010*/  LEA.HI R2, R2, R3, RZ, 0x1e ;  /* 0x0000000302027211 */ /* 0x000fe200078ff0ff */
[----:B------:R-:W-:Y:S01]  /*12020*/  HMMA.16816.F32 R60, R104, R16, R60 ;  /* 0x00000010683c723c */ /* 0x000fe2000000183c */
[----:B------:R-:W4:Y:S01]  /*12030*/  LDSM.16.MT88.4 R104, [R123+UR6+0x3c000] ;  /* 0x03c000067b68783b */ /* 0x000f220008004200 */
[----:B------:R-:W-:Y:S01]  /*12040*/  IMAD.IADD R110, R110, 0x1, R117 ;  /* 0x000000016e6e7824 */ /* 0x000fe200078e0275 */
[----:B------:R-:W-:-:S05]  /*12050*/  LEA.HI R121, R121, 0xb0, RZ, 0x1e ;  /* 0x000000b079797811 */ /* 0x000fca00078ff0ff */
[----:B-1----:R-:W-:Y:S01]  /*12060*/  HMMA.16816.F32 R100, R96, R16, R100 ;  /* 0x000000106064723c */ /* 0x002fe20000001864 */
[----:B------:R-:W-:Y:S01]  /*12070*/  IADD3 R97, P1, PT, R2, UR4, RZ ;  /* 0x0000000402617c10 */ /* 0x000fe2000ff3e0ff */
[----:B------:R-:W-:-:S03]  /*12080*/  IMAD.SHL.U32 R120, R108, 0x100, RZ ;  /* 0x000001006c787824 */ /* 0x000fc600078e00ff */
[----:B------:R-:W-:Y:S01]  /*12090*/  ISETP.GT.U32.AND P4, PT, R97, R110, PT ;  /* 0x0000006e6100720c */ /* 0x000fe20003f84070 */
[----:B------:R-:W-:Y:S01]  /*120a0*/  IMAD.IADD R120, R120, 0x1, R121 ;  /* 0x0000000178787824 */ /* 0x000fe200078e0279 */
[----:B------:R-:W-:Y:S01]  /*120b0*/  LOP3.LUT R119, R112, 0x1c, RZ, 0xc0, !PT ;  /* 0x0000001c70777812 */ /* 0x000fe200078ec0ff */
[----:B------:R-:W1:Y:S01]  /*120c0*/  S2R R121, SR_TID.X ;  /* 0x0000000000797919 */ /* 0x000e620000002100 */
[-C--:B---3--:R-:W-:Y:S08]  /*120d0*/  HMMA.16816.F32 R44, R44, R18.reuse, R4 ;  /* 0x000000122c2c723c */ /* 0x088ff00000001804 */
[----:B0-----:R-:W-:Y:S01]  /*120e0*/  HMMA.16816.F32 R64, R84, R18, R64 ;  /* 0x000000125440723c */ /* 0x001fe20000001840 */
[----:B------:R-:W-:Y:S01]  /*120f0*/  IADD3.X R87, PT, PT, RZ, UR5, RZ, P1, !PT ;  /* 0x00000005ff577c10 */ /* 0x000fe20008ffe4ff */
[----:B------:R-:W0:Y:S03]  /*12100*/  LDSM.16.MT88.4 R4, [R125+UR6+0x3e000] ;  /* 0x03e000067d04783b */ /* 0x000e260008004200 */
[----:B------:R-:W-:-:S03]  /*12110*/  ISETP.GT.U32.AND.EX P4, PT, R87, RZ, PT, P4 ;  /* 0x000000ff5700720c */ /* 0x000fc60003f84140 */
[----:B--2---:R-:W-:Y:S01]  /*12120*/  HMMA.16816.F32 R56, R56, R16, R72 ;  /* 0x000000103838723c */ /* 0x004fe20000001848 */
[----:B------:R-:W-:Y:S02]  /*12130*/  SEL R73, RZ, 0x1fffe, !P4 ;  /* 0x0001fffeff497807 */ /* 0x000fe40006000000 */
[CC--:B------:R-:W-:Y:S02]  /*12140*/  ISETP.GT.U32.AND P0, PT, R97.reuse, R122.reuse, PT ;  /* 0x0000007a6100720c */ /* 0x0c0fe40003f04070 */
[----:B------:R-:W-:Y:S02]  /*12150*/  ISETP.GE.U32.AND P4, PT, R97, R122, PT ;  /* 0x0000007a6100720c */ /* 0x000fe40003f86070 */
[----:B------:R-:W-:Y:S01]  /*12160*/  LEA.HI R119, R119, 0x98, RZ, 0x1e ;  /* 0x0000009877777811 */ /* 0x000fe200078ff0ff */
[----:B------:R-:W2:Y:S01]  /*12170*/  S2R R122, SR_CTAID.X ;  /* 0x00000000007a7919 */ /* 0x000ea20000002500 */
[----:B------:R-:W-:Y:S02]  /*12180*/  SHF.L.U32 R118, R108, 0x8, RZ ;  /* 0x000000086c767819 */ /* 0x000fe400000006ff */
[----:B------:R-:W-:-:S03]  /*12190*/  LOP3.LUT R109, R112, 0x1c, RZ, 0xc0, !PT ;  /* 0x0000001c706d7812 */ /* 0x000fc600078ec0ff */
[----:B------:R-:W-:Y:S01]  /*121a0*/  IMAD.IADD R118, R118, 0x1, R119 ;  /* 0x0000000176767824 */ /* 0x000fe200078e0277 */
[----:B------:R-:W-:Y:S01]  /*121b0*/  LOP3.LUT R114, R112, 0x1c, RZ, 0xc0, !PT ;  /* 0x0000001c70727812 */ /* 0x000fe200078ec0ff */
[----:B------:R-:W-:Y:S01]  /*121c0*/  IMAD.SHL.U32 R115, R108, 0x100, RZ ;  /* 0x000001006c737824 */ /* 0x000fe200078e00ff */
[----:B------:R-:W-:Y:S01]  /*121d0*/  LOP3.LUT R116, R112, 0x1c, RZ, 0xc0, !PT ;  /* 0x0000001c70747812 */ /* 0x000fe200078ec0ff */
[----:B------:R-:W-:Y:S01]  /*121e0*/  IMAD.SHL.U32 R113, R108, 0x100, RZ ;  /* 0x000001006c717824 */ /* 0x000fe200078e00ff */
[----:B------:R-:W-:Y:S02]  /*121f0*/  LEA.HI R109, R109, 0xd0, RZ, 0x1e ;  /* 0x000000d06d6d7811 */ /* 0x000fe400078ff0ff */
[----:B------:R-:W-:Y:S02]  /*12200*/  LOP3.LUT R112, R112, 0x1c, RZ, 0xc0, !PT ;  /* 0x0000001c70707812 */ /* 0x000fe400078ec0ff */
[C---:B------:R-:W-:Y:S01]  /*12210*/  SHF.L.U32 R111, R108.reuse, 0x8, RZ ;  /* 0x000000086c6f7819 */ /* 0x040fe200000006ff */
[----:B------:R-:W-:Y:S01]  /*12220*/  IMAD.SHL.U32 R108, R108, 0x100, RZ ;  /* 0x000001006c6c7824 */ /* 0x000fe200078e00ff */
[----:B------:R-:W-:-:S02]  /*12230*/  ISETP.GT.U32.AND P2, PT, R97, R118, PT ;  /* 0x000000766100720c */ /* 0x000fc40003f44070 */
[----:B------:R-:W-:Y:S01]  /*12240*/  LEA.HI R112, R112, 0xd8, RZ, 0x1e ;  /* 0x000000d870707811 */ /* 0x000fe200078ff0ff */
[----:B------:R-:W-:Y:S01]  /*12250*/  IMAD.IADD R108, R108, 0x1, R109 ;  /* 0x000000016c6c7824 */ /* 0x000fe200078e026d */
[----:B------:R-:W-:Y:S02]  /*12260*/  ISETP.GT.U32.AND P1, PT, R97, R120, PT ;  /* 0x000000786100720c */ /* 0x000fe40003f24070 */
[----:B------:R-:W-:Y:S01]  /*12270*/  ISETP.GT.U32.AND.EX P2, PT, R87, RZ, PT, P2 ;  /* 0x000000ff5700720c */ /* 0x000fe20003f44120 */
[----:B------:R-:W-:Y:S01]  /*12280*/  IMAD.IADD R111, R111, 0x1, R112 ;  /* 0x000000016f6f7824 */ /* 0x000fe200078e0270 */
[----:B------:R-:W-:Y:S02]  /*12290*/  ISETP.GT.U32.AND.EX P1, PT, R87, RZ, PT, P1 ;  /* 0x000000ff5700720c */ /* 0x000fe40003f24110 */
[----:B------:R-:W-:Y:S02]  /*122a0*/  SEL R3, RZ, 0x1, !P2 ;  /* 0x00000001ff037807 */ /* 0x000fe40005000000 */
[----:B------:R-:W-:Y:S01]  /*122b0*/  ISETP.GT.U32.AND P2, PT, R97, R108, PT ;  /* 0x0000006c6100720c */ /* 0x000fe20003f44070 */
[----:B------:R-:W-:Y:S01]  /*122c0*/  HMMA.16816.F32 R8, R88, R16, R8 ;  /* 0x000000105808723c */ /* 0x000fe20000001808 */
[----:B------:R-:W3:Y:S01]  /*122d0*/  LDSM.16.MT88.4 R88, [R124+UR6+0x3e080] ;  /* 0x03e080067c58783b */ /* 0x000ee20008004200 */
[----:B------:R-:W-:-:S02]  /*122e0*/  SEL R75, RZ, 0x1fffe, !P1 ;  /* 0x0001fffeff4b7807 */ /* 0x000fc40004800000 */
[----:B------:R-:W-:Y:S02]  /*122f0*/  ISETP.GT.U32.AND P1, PT, R97, R111, PT ;  /* 0x0000006f6100720c */ /* 0x000fe40003f24070 */
[C---:B------:R-:W-:Y:S02]  /*12300*/  ISETP.GT.U32.AND.EX P2, PT, R87.reuse, RZ, PT, P2 ;  /* 0x000000ff5700720c */ /* 0x040fe40003f44120 */
[----:B------:R-:W-:Y:S01]  /*12310*/  HMMA.16816.F32 R36, R36, R16, R48 ;  /* 0x000000102424723c */ /* 0x000fe20000001830 */
[----:B------:R-:W-:Y:S02]  /*12320*/  LEA.HI R114, R114, 0xf0, RZ, 0x1e ;  /* 0x000000f072727811 */ /* 0x000fe400078ff0ff */
[----:B------:R-:W-:-:S05]  /*12330*/  ISETP.GT.U32.AND.EX P1, PT, R87, RZ, PT, P1 ;  /* 0x000000ff5700720c */ /* 0x000fca0003f24110 */
[----:B----4-:R-:W-:Y:S01]  /*12340*/  HMMA.16816.F32 R40, R40, R16, R80 ;  /* 0x000000102828723c */ /* 0x010fe20000001850 */
[----:B------:R-:W-:Y:S02]  /*12350*/  SEL R81, RZ, 0x1fffe, !P2 ;  /* 0x0001fffeff517807 */ /* 0x000fe40005000000 */
[----:B------:R-:W-:Y:S01]  /*12360*/  ISETP.GE.U32.AND P2, PT, R97, R110, PT ;  /* 0x0000006e6100720c */ /* 0x000fe20003f46070 */
[----:B------:R-:W-:Y:S01]  /*12370*/  IMAD.IADD R113, R113, 0x1, R114 ;  /* 0x0000000171717824 */ /* 0x000fe200078e0272 */
[----:B-1----:R-:W-:-:S03]  /*12380*/  LOP3.LUT R110, R121, 0x1c, RZ, 0xc0, !PT ;  /* 0x0000001c796e7812 */ /* 0x002fc600078ec0ff */
[----:B------:R-:W-:Y:S01]  /*12390*/  HMMA.16816.F32 R68, R104, R16, R68 ;  /* 0x000000106844723c */ /* 0x000fe20000001844 */
[----:B------:R-:W-:Y:S02]  /*123a0*/  LOP3.LUT R104, R121, 0x1c, RZ, 0xc0, !PT ;  /* 0x0000001c79687812 */ /* 0x000fe400078ec0ff */
[----:B------:R-:W-:-:S05]  /*123b0*/  ISETP.GT.U32.AND.EX P0, PT, R87, RZ, PT, P0 ;  /* 0x000000ff5700720c */ /* 0x000fca0003f04100 */
[----:B------:R-:W-:Y:S01]  /*123c0*/  HMMA.16816.F32 R48, R92, R18, R60 ;  /* 0x000000125c30723c */ /* 0x000fe2000000183c */
[----:B------:R-:W1:Y:S01]  /*123d0*/  LDSM.16.MT88.4 R60, [R125+UR6+0x3e080] ;  /* 0x03e080067d3c783b */ /* 0x000e620008004200 */
[----:B------:R-:W-:Y:S01]  /*123e0*/  SEL R80, RZ, 0x1, !P1 ;  /* 0x00000001ff507807 */ /* 0x000fe20004800000 */
[----:B--2---:R-:W-:Y:S01]  /*123f0*/  IMAD.SHL.U32 R105, R122, 0x100, RZ ;  /* 0x000001007a697824 */ /* 0x004fe200078e00ff */
[----:B------:R-:W-:Y:S01]  /*12400*/  LEA.HI R104, R104, 0xa0, RZ, 0x1e ;  /* 0x000000a068687811 */ /* 0x000fe200078ff0ff */
[----:B------:R-:W-:Y:S01]  /*12410*/  IMAD.SHL.U32 R94, R122, 0x100, RZ ;  /* 0x000001007a5e7824 */ /* 0x000fe200078e00ff */
[C---:B------:R-:W-:Y:S02]  /*12420*/  ISETP.GE.U32.AND P1, PT, R97.reuse, R118, PT ;  /* 0x000000766100720c */ /* 0x040fe40003f26070 */
[----:B------:R-:W-:Y:S02]  /*12430*/  LEA.HI R110, R110, 0xa8, RZ, 0x1e ;  /* 0x000000a86e6e7811 */ /* 0x000fe400078ff0ff */
[----:B------:R-:W-:Y:S01]  /*12440*/  SEL R74, RZ, 0x1, !P0 ;  /* 0x00000001ff4a7807 */ /* 0x000fe20004000000 */
[----:B------:R-:W-:Y:S01]  /*12450*/  IMAD.IADD R94, R94, 0x1, R104 ;  /* 0x000000015e5e7824 */ /* 0x000fe200078e0268 */
[----:B------:R-:W-:-:S02]  /*12460*/  ISETP.GT.U32.AND P0, PT, R97, R113, PT ;  /* 0x000000716100720c */ /* 0x000fc40003f04070 */
[----:B------:R-:W-:Y:S02]  /*12470*/  LEA.HI R116, R116, 0xf8, RZ, 0x1e ;  /* 0x000000f874747811 */ /* 0x000fe400078ff0ff */
[C---:B------:R-:W-:Y:S02]  /*12480*/  ISETP.GE.U32.AND.EX P1, PT, R87.reuse, RZ, PT, P1 ;  /* 0x000000ff5700720c */ /* 0x040fe40003f26110 */
[----:B------:R-:W-:Y:S02]  /*12490*/  ISETP.GE.U32.AND.EX P2, PT, R87, RZ, PT, P2 ;  /* 0x000000ff5700720c */ /* 0x000fe40003f46120 */
[----:B------:R-:W-:Y:S01]  /*124a0*/  IADD3 R105, PT, PT, R105, R110, RZ ;  /* 0x0000006e69697210 */ /* 0x000fe20007ffe0ff */
[----:B0-----:R-:W-:Y:S01]  /*124b0*/  HMMA.16816.F32 R52, R4, R18, R52 ;  /* 0x000000120434723c */ /* 0x001fe20000001834 */
[----:B------:R-:W-:Y:S02]  /*124c0*/  ISETP.GT.U32.AND.EX P0, PT, R87, RZ, PT, P0 ;  /* 0x000000ff5700720c */ /* 0x000fe40003f04100 */
[----:B------:R-:W-:-:S02]  /*124d0*/  IADD3 R115, PT, PT, R115, R116, RZ ;  /* 0x0000007473737210 */ /* 0x000fc40007ffe0ff */
[----:B------:R-:W-:Y:S02]  /*124e0*/  SEL R4, RZ, 0x1, P1 ;  /* 0x00000001ff047807 */ /* 0x000fe40000800000 */
[----:B------:R-:W-:Y:S02]  /*124f0*/  SEL R5, RZ, 0x1fffe, P2 ;  /* 0x0001fffeff057807 */ /* 0x000fe40001000000 */
[C---:B------:R-:W-:Y:S02]  /*12500*/  ISETP.GT.U32.AND P1, PT, R97.reuse, R105, PT ;  /* 0x000000696100720c */ /* 0x040fe40003f24070 */
[C---:B------:R-:W-:Y:S02]  /*12510*/  ISETP.GT.U32.AND P2, PT, R97.reuse, R94, PT ;  /* 0x0000005e6100720c */ /* 0x040fe40003f44070 */
[----:B------:R-:W-:Y:S02]  /*12520*/  SEL R72, RZ, 0x1fffe, !P0 ;  /* 0x0001fffeff487807 */ /* 0x000fe40004000000 */
[----:B------:R-:W-:-:S02]  /*12530*/  ISETP.GT.U32.AND P3, PT, R97, R115, PT ;  /* 0x000000736100720c */ /* 0x000fc40003f64070 */
[----:B------:R-:W-:Y:S02]  /*12540*/  ISETP.GE.U32.AND P0, PT, R97, R120, PT ;  /* 0x000000786100720c */ /* 0x000fe40003f06070 */
[C---:B------:R-:W-:Y:S02]  /*12550*/  ISETP.GT.U32.AND.EX P1, PT, R87.reuse, RZ, PT, P1 ;  /* 0x000000ff5700720c */ /* 0x040fe40003f24110 */
[C---:B------:R-:W-:Y:S02]  /*12560*/  ISETP.GT.U32.AND.EX P2, PT, R87.reuse, RZ, PT, P2 ;  /* 0x000000ff5700720c */ /* 0x040fe40003f44120 */
[C---:B------:R-:W-:Y:S02]  /*12570*/  ISETP.GT.U32.AND.EX P3, PT, R87.reuse, RZ, PT, P3 ;  /* 0x000000ff5700720c */ /* 0x040fe40003f64130 */
[C---:B------:R-:W-:Y:S02]  /*12580*/  ISETP.GE.U32.AND.EX P4, PT, R87.reuse, RZ, PT, P4 ;  /* 0x000000ff5700720c */ /* 0x040fe40003f86140 */
[----:B------:R-:W-:-:S02]  /*12590*/  ISETP.GE.U32.AND.EX P0, PT, R87, RZ, PT, P0 ;  /* 0x000000ff5700720c */ /* 0x000fc40003f06100 */
[----:B------:R-:W-:Y:S02]  /*125a0*/  IADD3 R82, PT, PT, R4, R5, RZ ;  /* 0x0000000504527210 */ /* 0x000fe40007ffe0ff */
[----:B------:R-:W-:Y:S02]  /*125b0*/  SEL R4, RZ, 0x4, !P1 ;  /* 0x00000004ff047807 */ /* 0x000fe40004800000 */
[----:B------:R-:W-:Y:S02]  /*125c0*/  SEL R5, RZ, 0x7fff8, !P2 ;  /* 0x0007fff8ff057807 */ /* 0x000fe40005000000 */
[C---:B------:R-:W-:Y:S02]  /*125d0*/  ISETP.GE.U32.AND P1, PT, R97.reuse, R111, PT ;  /* 0x0000006f6100720c */ /* 0x040fe40003f26070 */
[----:B------:R-:W-:Y:S02]  /*125e0*/  ISETP.GE.U32.AND P2, PT, R97, R108, PT ;  /* 0x0000006c6100720c */ /* 0x000fe40003f46070 */
[----:B------:R-:W-:-:S02]  /*125f0*/  SEL R2, RZ, 0x1, !P3 ;  /* 0x00000001ff027807 */ /* 0x000fc40005800000 */
[----:B------:R-:W-:Y:S02]  /*12600*/  SEL R6, RZ, 0x1, P4 ;  /* 0x00000001ff067807 */ /* 0x000fe40002000000 */
[----:B------:R-:W-:Y:S01]  /*12610*/  SEL R7, RZ, 0x1fffe, P0 ;  /* 0x0001fffeff077807 */ /* 0x000fe20000000000 */
[----:B------:R-:W-:Y:S01]  /*12620*/  IMAD.IADD R83, R74, 0x1, R75 ;  /* 0x000000014a537824 */ /* 0x000fe200078e024b */
[C---:B------:R-:W-:Y:S02]  /*12630*/  ISETP.GE.U32.AND.EX P1, PT, R87.reuse, RZ, PT, P1 ;  /* 0x000000ff5700720c */ /* 0x040fe40003f26110 */
[----:B------:R-:W-:Y:S01]  /*12640*/  ISETP.GE.U32.AND.EX P2, PT, R87, RZ, PT, P2 ;  /* 0x000000ff5700720c */ /* 0x000fe20003f46120 */
[----:B------:R-:W-:Y:S01]  /*12650*/  IMAD.IADD R80, R80, 0x1, R81 ;  /* 0x0000000150507824 */ /* 0x000fe200078e0251 */
[----:B------:R-:W-:Y:S01]  /*12660*/  IADD3 R3, PT, PT, R3, R73, RZ ;  /* 0x0000004903037210 */ /* 0x000fe20007ffe0ff */
[----:B------:R-:W-:Y:S02]  /*12670*/  IMAD.IADD R2, R2, 0x1, R72 ;  /* 0x0000000102027824 */ /* 0x000fe400078e0248 */
[----:B------:R-:W-:Y:S01]  /*12680*/  IMAD.IADD R81, R6, 0x1, R7 ;  /* 0x0000000106517824 */ /* 0x000fe200078e0207 */
[----:B------:R-:W0:Y:S01]  /*12690*/  LDSM.16.MT88.4 R72, [R123+UR6+0x3e000] ;  /* 0x03e000067b48783b */ /* 0x000e220008004200 */
[----:B------:R-:W-:-:S02]  /*126a0*/  SEL R6, RZ, 0x1, P1 ;  /* 0x00000001ff067807 */ /* 0x000fc40000800000 */
[----:B------:R-:W-:Y:S02]  /*126b0*/  SEL R7, RZ, 0x1fffe, P2 ;  /* 0x0001fffeff077807 */ /* 0x000fe40001000000 */
[----:B------:R-:W-:Y:S01]  /*126c0*/  LOP3.LUT R83, R83, 0x3, RZ, 0xc0, !PT ;  /* 0x0000000353537812 */ /* 0x000fe200078ec0ff */
[-C--:B---3--:R-:W-:Y:S02]  /*126d0*/  HMMA.16816.F32 R12, R88, R18.reuse, R12 ;  /* 0x00000012580c723c */ /* 0x088fe4000000180c */
[----:B------:R-:W-:Y:S01]  /*126e0*/  IMAD.IADD R96, R6, 0x1, R7 ;  /* 0x0000000106607824 */ /* 0x000fe200078e0207 */
[----:B------:R-:W-:Y:S02]  /*126f0*/  IADD3 R91, PT, PT, R83, R5, R4 ;  /* 0x00000005535b7210 */ /* 0x000fe40007ffe004 */
[----:B------:R-:W2:Y:S01]  /*12700*/  LDSM.16.MT88.4 R4, [R123+UR6+0x3e180] ;  /* 0x03e180067b04783b */ /* 0x000ea20008004200 */
[----:B------:R-:W-:Y:S02]  /*12710*/  LOP3.LUT R93, R121, 0x1c, RZ, 0xc0, !PT ;  /* 0x0000001c795d7812 */ /* 0x000fe400078ec0ff */
[----:B-1----:R-:W-:Y:S01]  /*12720*/  HMMA.16816.F32 R8, R60, R18, R8 ;  /* 0x000000123c08723c */ /* 0x002fe20000001808 */
[----:B------:R-:W1:Y:S01]  /*12730*/  LDSM.16.MT88.4 R60, [R123+UR6+0x3e080] ;  /* 0x03e080067b3c783b */ /* 0x000e620008004200 */
[----:B------:R-:W-:Y:S01]  /*12740*/  LEA.HI R93, R93, 0x88, RZ, 0x1e ;  /* 0x000000885d5d7811 */ /* 0x000fe200078ff0ff */
[----:B------:R-:W-:Y:S01]  /*12750*/  IMAD.SHL.U32 R92, R122, 0x100, RZ ;  /* 0x000001007a5c7824 */ /* 0x000fe200078e00ff */
[----:B------:R-:W-:-:S03]  /*12760*/  LOP3.LUT R107, R121, 0x1c, RZ, 0xc0, !PT ;  /* 0x0000001c796b7812 */ /* 0x000fc600078ec0ff */
[----:B------:R-:W-:Y:S01]  /*12770*/  IMAD.IADD R92, R92, 0x1, R93 ;  /* 0x000000015c5c7824 */ /* 0x000fe200078e025d */
[----:B------:R-:W-:Y:S01]  /*12780*/  LOP3.LUT R109, R121, 0x1c, RZ, 0xc0, !PT ;  /* 0x0000001c796d7812 */ /* 0x000fe200078ec0ff */
[C---:B------:R-:W-:Y:S01]  /*12790*/  IMAD.SHL.U32 R108, R122.reuse, 0x100, RZ ;  /* 0x000001007a6c7824 */ /* 0x040fe200078e00ff */
[----:B------:R-:W-:Y:S01]  /*127a0*/  LEA.HI R107, R107, 0xe0, RZ, 0x1e ;  /* 0x000000e06b6b7811 */ /* 0x000fe200078ff0ff */
[----:B------:R-:W-:Y:S01]  /*127b0*/  IMAD.SHL.U32 R106, R122, 0x100, RZ ;  /* 0x000001007a6a7824 */ /* 0x000fe200078e00ff */
[C---:B------:R-:W-:Y:S02]  /*127c0*/  ISETP.GE.U32.AND P0, PT, R97.reuse, R113, PT ;  /* 0x000000716100720c */ /* 0x040fe40003f06070 */
[----:B------:R-:W-:Y:S02]  /*127d0*/  ISETP.GT.U32.AND P2, PT, R97, R92, PT ;  /* 0x0000005c6100720c */ /* 0x000fe40003f44070 */
[----:B------:R-:W-:Y:S01]  /*127e0*/  LEA.HI R109, R109, 0xe8, RZ, 0x1e ;  /* 0x000000e86d6d7811 */ /* 0x000fe200078ff0ff */
[----:B------:R-:W-:Y:S01]  /*127f0*/  IMAD.IADD R106, R106, 0x1, R107 ;  /* 0x000000016a6a7824 */ /* 0x000fe200078e026b */
[----:B------:R-:W-:-:S02]  /*12800*/  ISETP.GE.U32.AND.EX P0, PT, R87, RZ, PT, P0 ;  /* 0x000000ff5700720c */ /* 0x000fc40003f06100 */
[----:B------:R-:W-:Y:S02]  /*12810*/  ISETP.GT.U32.AND.EX P2, PT, R87, RZ, PT, P2 ;  /* 0x000000ff5700720c */ /* 0x000fe40003f44120 */
[C---:B------:R-:W-:Y:S02]  /*12820*/  LOP3.LUT R90, R121.reuse, 0x1c, RZ, 0xc0, !PT ;  /* 0x0000001c795a7812 */ /* 0x040fe400078ec0ff */
[----:B------:R-:W-:Y:S02]  /*12830*/  LOP3.LUT R89, R121, 0x1c, RZ, 0xc0, !PT ;  /* 0x0000001c79597812 */ /* 0x000fe400078ec0ff */
[----:B------:R-:W-:Y:S01]  /*12840*/  IADD3 R108, PT, PT, R108, R109, RZ ;  /* 0x0000006d6c6c7210 */ /* 0x000fe20007ffe0ff */
[----:B------:R-:W-:Y:S01]  /*12850*/  IMAD.SHL.U32 R86, R122, 0x100, RZ ;  /* 0x000001007a567824 */ /* 0x000fe200078e00ff */
[----:B------:R-:W-:Y:S02]  /*12860*/  SEL R85, RZ, 0x1fffe, P0 ;  /* 0x0001fffeff557807 */ /* 0x000fe40000000000 */
[----:B------:R-:W-:-:S02]  /*12870*/  SEL R83, RZ, 0x4, !P2 ;  /* 0x00000004ff537807 */ /* 0x000fc40005000000 */
[----:B------:R-:W-:Y:S01]  /*12880*/  LEA.HI R90, R90, 0xc0, RZ, 0x1e ;  /* 0x000000c05a5a7811 */ /* 0x000fe200078ff0ff */
[----:B------:R-:W3:Y:S01]  /*12890*/  S2R R107, SR_TID.X ;  /* 0x00000000006b7919 */ /* 0x000ee20000002100 */
[----:B------:R-:W-:Y:S02]  /*128a0*/  LEA.HI R89, R89, 0x80, RZ, 0x1e ;  /* 0x0000008059597811 */ /* 0x000fe400078ff0ff */
[----:B------:R-:W-:Y:S02]  /*128b0*/  SHF.L.U32 R88, R122, 0x8, RZ ;  /* 0x000000087a587819 */ /* 0x000fe400000006ff */
[C---:B------:R-:W-:Y:S02]  /*128c0*/  ISETP.GT.U32.AND P0, PT, R97.reuse, R108, PT ;  /* 0x0000006c6100720c */ /* 0x040fe40003f04070 */
[C---:B------:R-:W-:Y:S02]  /*128d0*/  ISETP.GT.U32.AND P2, PT, R97.reuse, R106, PT ;  /* 0x0000006a6100720c */ /* 0x040fe40003f44070 */
[----:B------:R-:W-:Y:S01]  /*128e0*/  ISETP.GE.U32.AND P4, PT, R97, R115, PT ;  /* 0x000000736100720c */ /* 0x000fe20003f86070 */
[----:B------:R-:W-:Y:S01]  /*128f0*/  IMAD.IADD R86, R86, 0x1, R90 ;  /* 0x0000000156567824 */ /* 0x000fe200078e025a */
[C---:B------:R-:W-:Y:S01]  /*12900*/  ISETP.GT.U32.AND.EX P0, PT, R87.reuse, RZ, PT, P0 ;  /* 0x000000ff5700720c */ /* 0x040fe20003f04100 */
[----:B------:R-:W-:Y:S01]  /*12910*/  IMAD.IADD R88, R88, 0x1, R89 ;  /* 0x0000000158587824 */ /* 0x000fe200078e0259 */
[C---:B------:R-:W-:Y:S01]  /*12920*/  ISETP.GT.U32.AND.EX P2, PT, R87.reuse, RZ, PT, P2 ;  /* 0x000000ff5700720c */ /* 0x040fe20003f44120 */
[----:B------:R-:W4:Y:S01]  /*12930*/  S2R R109, SR_CTAID.X ;  /* 0x00000000006d7919 */ /* 0x000f220000002500 */
[----:B------:R-:W-:Y:S01]  /*12940*/  ISETP.GE.U32.AND.EX P4, PT, R87, RZ, PT, P4 ;  /* 0x000000ff5700720c */ /* 0x000fe20003f86140 */
[----:B0-----:R-:W-:Y:S01]  /*12950*/  HMMA.16816.F32 R68, R72, R18, R68 ;  /* 0x000000124844723c */ /* 0x001fe20000001844 */
[----:B------:R-:W-:-:S02]  /*12960*/  LOP3.LUT R99, R121, 0x1c, RZ, 0xc0, !PT ;  /* 0x0000001c79637812 */ /* 0x000fc400078ec0ff */
[----:B------:R-:W-:Y:S02]  /*12970*/  SEL R74, RZ, 0x4, !P0 ;  /* 0x00000004ff4a7807 */ /* 0x000fe40004000000 */
[----:B------:R-:W-:Y:S01]  /*12980*/  SEL R75, RZ, 0x7fff8, !P2 ;  /* 0x0007fff8ff4b7807 */ /* 0x000fe20005000000 */
[----:B------:R-:W-:Y:S01]  /*12990*/  IMAD.SHL.U32 R98, R122, 0x100, RZ ;  /* 0x000001007a627824 */ /* 0x000fe200078e00ff */
[C---:B------:R-:W-:Y:S02]  /*129a0*/  ISETP.GT.U32.AND P0, PT, R97.reuse, R86, PT ;  /* 0x000000566100720c */ /* 0x040fe40003f04070 */
[C---:B------:R-:W-:Y:S02]  /*129b0*/  ISETP.GE.U32.AND P2, PT, R97.reuse, R105, PT ;  /* 0x000000696100720c */ /* 0x040fe40003f46070 */
[----:B------:R-:W-:Y:S02]  /*129c0*/  SEL R84, RZ, 0x1, P4 ;  /* 0x00000001ff547807 */ /* 0x000fe40002000000 */
[----:B------:R-:W-:-:S02]  /*129d0*/  ISETP.GT.U32.AND P1, PT, R97, R88, PT ;  /* 0x000000586100720c */ /* 0x000fc40003f24070 */
[----:B------:R-:W-:Y:S01]  /*129e0*/  LEA.HI R99, R99, 0xc8, RZ, 0x1e ;  /* 0x000000c863637811 */ /* 0x000fe200078ff0ff */
[-C--:B--2---:R-:W-:Y:S01]  /*129f0*/  HMMA.16816.F32 R56, R4, R18.reuse, R56 ;  /* 0x000000120438723c */ /* 0x084fe20000001838 */
[C---:B------:R-:W-:Y:S02]  /*12a00*/  ISETP.GT.U32.AND.EX P0, PT, R87.reuse, RZ, PT, P0 ;  /* 0x000000ff5700720c */ /* 0x040fe40003f04100 */
[C---:B------:R-:W-:Y:S01]  /*12a10*/  ISETP.GE.U32.AND.EX P2, PT, R87.reuse, RZ, PT, P2 ;  /* 0x000000ff5700720c */ /* 0x040fe20003f46120 */
[----:B------:R-:W-:Y:S01]  /*12a20*/  IMAD.IADD R95, R84, 0x1, R85 ;  /* 0x00000001545f7824 */ /* 0x000fe200078e0255 */
[----:B------:R-:W-:Y:S02]  /*12a30*/  ISETP.GT.U32.AND.EX P1, PT, R87, RZ, PT, P1 ;  /* 0x000000ff5700720c */ /* 0x000fe40003f24110 */
[----:B------:R-:W-:Y:S01]  /*12a40*/  IADD3 R98, PT, PT, R98, R99, RZ ;  /* 0x0000006362627210 */ /* 0x000fe20007ffe0ff */
[----:B-1----:R-:W-:Y:S01]  /*12a50*/  HMMA.16816.F32 R100, R60, R18, R100 ;  /* 0x000000123c64723c */ /* 0x002fe20000001864 */
[----:B------:R-:W-:-:S02]  /*12a60*/  LOP3.LUT R85, R3, 0x3, RZ, 0xc0, !PT ;  /* 0x0000000303557812 */ /* 0x000fc400078ec0ff */
[----:B------:R-:W-:Y:S02]  /*12a70*/  SEL R73, RZ, 0x7fff8, !P0 ;  /* 0x0007fff8ff497807 */ /* 0x000fe40004000000 */
[----:B------:R-:W-:Y:S02]  /*12a80*/  SEL R3, RZ, 0x4, P2 ;  /* 0x00000004ff037807 */ /* 0x000fe40001000000 */
[----:B------:R-:W-:Y:S02]  /*12a90*/  SEL R84, RZ, 0x7fff8, !P1 ;  /* 0x0007fff8ff547807 */ /* 0x000fe40004800000 */
[C---:B------:R-:W-:Y:S02]  /*12aa0*/  ISETP.GE.U32.AND P0, PT, R97.reuse, R92, PT ;  /* 0x0000005c6100720c */ /* 0x040fe40003f06070 */
[C---:B------:R-:W-:Y:S02]  /*12ab0*/  ISETP.GE.U32.AND P2, PT, R97.reuse, R88, PT ;  /* 0x000000586100720c */ /* 0x040fe40003f46070 */
[----:B------:R-:W-:-:S02]  /*12ac0*/  ISETP.GT.U32.AND P1, PT, R97, R98, PT ;  /* 0x000000626100720c */ /* 0x000fc40003f24070 */
[C---:B------:R-:W-:Y:S02]  /*12ad0*/  ISETP.GE.U32.AND.EX P0, PT, R87.reuse, RZ, PT, P0 ;  /* 0x000000ff5700720c */ /* 0x040fe40003f06100 */
[C---:B------:R-:W-:Y:S02]  /*12ae0*/  ISETP.GE.U32.AND.EX P2, PT, R87.reuse, RZ, PT, P2 ;  /* 0x000000ff5700720c */ /* 0x040fe40003f46120 */
[----:B------:R-:W-:Y:S02]  /*12af0*/  ISETP.GT.U32.AND.EX P1, PT, R87, RZ, PT, P1 ;  /* 0x000000ff5700720c */ /* 0x000fe40003f24110 */
[----:B------:R-:W-:Y:S02]  /*12b00*/  SEL R60, RZ, 0x4, P0 ;  /* 0x00000004ff3c7807 */ /* 0x000fe40000000000 */
[----:B------:R-:W-:Y:S02]  /*12b10*/  SEL R61, RZ, 0x7fff8, P2 ;  /* 0x0007fff8ff3d7807 */ /* 0x000fe40001000000 */
[----:B------:R-:W-:-:S02]  /*12b20*/  LOP3.LUT R82, R82, 0x3, RZ, 0xc0, !PT ;  /* 0x0000000352527812 */ /* 0x000fc400078ec0ff */
[----:B------:R-:W-:Y:S02]  /*12b30*/  SEL R72, RZ, 0x4, !P1 ;  /* 0x00000004ff487807 */ /* 0x000fe40004800000 */
[----:B------:R-:W-:Y:S02]  /*12b40*/  ISETP.GE.U32.AND P1, PT, R97, R94, PT ;  /* 0x0000005e6100720c */ /* 0x000fe40003f26070 */
[----:B------:R-:W-:Y:S02]  /*12b50*/  LOP3.LUT R63, R80, 0x3, RZ, 0xc0, !PT ;  /* 0x00000003503f7812 */ /* 0x000fe400078ec0ff */
[----:B------:R-:W-:Y:S02]  /*12b60*/  LOP3.LUT R2, R2, 0x3, RZ, 0xc0, !PT ;  /* 0x0000000302027812 */ /* 0x000fe400078ec0ff */
[----:B------:R-:W-:Y:S01]  /*12b70*/  IADD3 R88, PT, PT, R82, R61, R60 ;  /* 0x0000003d52587210 */ /* 0x000fe20007ffe03c */
[----:B------:R-:W-:Y:S01]  /*12b80*/  FMUL R82, R13, UR9 ;  /* 0x000000090d527c20 */ /* 0x000fe20008400000 */
[----:B------:R-:W-:Y:S01]  /*12b90*/  ISETP.GE.U32.AND.EX P1, PT, R87, RZ, PT, P1 ;  /* 0x000000ff5700720c */ /* 0x000fe20003f26110 */
[----:B------:R-:W-:Y:S01]  /*12ba0*/  FMUL R13, R58, UR9 ;  /* 0x000000093a0d7c20 */ /* 0x000fe20008400000 */
[----:B------:R-:W-:-:S02]  /*12bb0*/  IADD3 R93, PT, PT, R63, R73, R72 ;  /* 0x000000493f5d7210 */ /* 0x000fc40007ffe048 */
[----:B------:R-:W-:Y:S02]  /*12bc0*/  IADD3 R92, PT, PT, R2, R75, R74 ;  /* 0x0000004b025c7210 */ /* 0x000fe40007ffe04a */
[C---:B---3--:R-:W-:Y:S01]  /*12bd0*/  LOP3.LUT R73, R107.reuse, 0x1c, RZ, 0xc0, !PT ;  /* 0x0000001c6b497812 */ /* 0x048fe200078ec0ff */
[----:B------:R-:W-:Y:S01]  /*12be0*/  FMUL R6, R12, UR9 ;  /* 0x000000090c067c20 */ /* 0x000fe20008400000 */
[C---:B------:R-:W-:Y:S01]  /*12bf0*/  LOP3.LUT R75, R107.reuse, 0x1c, RZ, 0xc0, !PT ;  /* 0x0000001c6b4b7812 */ /* 0x040fe200078ec0ff */
[----:B------:R-:W-:Y:S01]  /*12c00*/  FMUL R12, R102, UR9 ;  /* 0x00000009660c7c20 */ /* 0x000fe20008400000 */
[----:B------:R-:W-:Y:S01]  /*12c10*/  LOP3.LUT R118, R107, 0x1c, RZ, 0xc0, !PT ;  /* 0x0000001c6b767812 */ /* 0x000fe200078ec0ff */
[C---:B----4-:R-:W-:Y:S01]  /*12c20*/  IMAD.SHL.U32 R74, R109.reuse, 0x100, RZ ;  /* 0x000001006d4a7824 */ /* 0x050fe200078e00ff */
[----:B------:R-:W-:Y:S01]  /*12c30*/  SEL R62, RZ, 0x7fff8, P1 ;  /* 0x0007fff8ff3e7807 */ /* 0x000fe20000800000 */
[----:B------:R-:W-:Y:S01]  /*12c40*/  IMAD.SHL.U32 R72, R109, 0x100, RZ ;  /* 0x000001006d487824 */ /* 0x000fe200078e00ff */
[----:B------:R-:W-:Y:S01]  /*12c50*/  IADD3 R89, PT, PT, R85, R84, R83 ;  /* 0x0000005455597210 */ /* 0x000fe20007ffe053 */
[----:B------:R-:W-:Y:S01]  /*12c60*/  IMAD.SHL.U32 R85, R109, 0x100, RZ ;  /* 0x000001006d557824 */ /* 0x000fe200078e00ff */
[----:B------:R-:W-:-:S02]  /*12c70*/  ISETP.GE.U32.AND P1, PT, R97, R106, PT ;  /* 0x0000006a6100720c */ /* 0x000fc40003f26070 */
[----:B------:R-:W-:Y:S02]  /*12c80*/  FSEL R102, R13, -INF , !P3 ;  /* 0xff8000000d667808 */ /* 0x000fe40005800000 */
[----:B------:R-:W-:Y:S02]  /*12c90*/  LEA.HI R73, R73, 0x60, RZ, 0x1e ;  /* 0x0000006049497811 */ /* 0x000fe400078ff0ff */
[----:B------:R-:W-:Y:S02]  /*12ca0*/  LOP3.LUT R81, R81, 0x3, RZ, 0xc0, !PT ;  /* 0x0000000351517812 */ /* 0x000fe400078ec0ff */
[C---:B------:R-:W-:Y:S02]  /*12cb0*/  ISETP.GE.U32.AND P2, PT, R97.reuse, R98, PT ;  /* 0x000000626100720c */ /* 0x040fe40003f46070 */
[----:B------:R-:W-:Y:S02]  /*12cc0*/  ISETP.GE.U32.AND P3, PT, R97, R86, PT ;  /* 0x000000566100720c */ /* 0x000fe40003f66070 */
[----:B------:R-:W-:-:S02]  /*12cd0*/  LEA.HI R75, R75, 0x68, RZ, 0x1e ;  /* 0x000000684b4b7811 */ /* 0x000fc400078ff0ff */
[----:B------:R-:W-:Y:S01]  /*12ce0*/  LEA.HI R118, R118, 0x58, RZ, 0x1e ;  /* 0x0000005876767811 */ /* 0x000fe200078ff0ff */
[----:B------:R-:W-:Y:S01]  /*12cf0*/  FMUL R80, R65, UR9 ;  /* 0x0000000941507c20 */ /* 0x000fe20008400000 */
[----:B------:R-:W-:Y:S01]  /*12d00*/  LOP3.LUT R122, R107, 0x1c, RZ, 0xc0, !PT ;  /* 0x0000001c6b7a7812 */ /* 0x000fe200078ec0ff */
[----:B------:R-:W-:Y:S01]  /*12d10*/  IMAD.IADD R72, R72, 0x1, R73 ;  /* 0x0000000148487824 */ /* 0x000fe200078e0249 */
[----:B------:R-:W-:Y:S01]  /*12d20*/  ISETP.GE.U32.AND.EX P1, PT, R87, RZ, PT, P1 ;  /* 0x000000ff5700720c */ /* 0x000fe20003f26110 */
[----:B------:R-:W-:Y:S01]  /*12d30*/  IMAD.SHL.U32 R121, R109, 0x100, RZ ;  /* 0x000001006d797824 */ /* 0x000fe200078e00ff */
[----:B------:R-:W-:Y:S01]  /*12d40*/  IADD3 R94, PT, PT, R81, R62, R3 ;  /* 0x0000003e515e7210 */ /* 0x000fe20007ffe003 */
[----:B------:R-:W-:Y:S01]  /*12d50*/  FMUL R81, R67, UR9 ;  /* 0x0000000943517c20 */ /* 0x000fe20008400000 */
[----:B------:R-:W-:Y:S02]  /*12d60*/  ISETP.GE.U32.AND.EX P2, PT, R87, RZ, PT, P2 ;  /* 0x000000ff5700720c */ /* 0x000fe40003f46120 */
[----:B------:R-:W-:-:S02]  /*12d70*/  IADD3 R74, PT, PT, R74, R75, RZ ;  /* 0x0000004b4a4a7210 */ /* 0x000fc40007ffe0ff */
[----:B------:R-:W-:Y:S02]  /*12d80*/  ISETP.GE.U32.AND.EX P3, PT, R87, RZ, PT, P3 ;  /* 0x000000ff5700720c */ /* 0x000fe40003f66130 */
[----:B------:R-:W-:Y:S01]  /*12d90*/  LOP3.LUT R65, R107, 0x1c, RZ, 0xc0, !PT ;  /* 0x0000001c6b417812 */ /* 0x000fe200078ec0ff */
[----:B------:R-:W-:Y:S01]  /*12da0*/  FMUL R2, R64, UR9 ;  /* 0x0000000940027c20 */ /* 0x000fe20008400000 */
[----:B------:R-:W-:Y:S01]  /*12db0*/  IADD3 R85, PT, PT, R85, R118, RZ ;  /* 0x0000007655557210 */ /* 0x000fe20007ffe0ff */
[----:B------:R-:W-:Y:S01]  /*12dc0*/  FMUL R3, R11, UR9 ;  /* 0x000000090b037c20 */ /* 0x000fe20008400000 */
[----:B------:R-:W-:Y:S01]  /*12dd0*/  LEA.HI R122, R122, 0x78, RZ, 0x1e ;  /* 0x000000787a7a7811 */ /* 0x000fe200078ff0ff */
[----:B------:R-:W-:Y:S01]  /*12de0*/  FMUL R64, R15, UR9 ;  /* 0x000000090f407c20 */ /* 0x000fe20008400000 */
[----:B------:R-:W-:Y:S01]  /*12df0*/  LOP3.LUT R67, R107, 0x1c, RZ, 0xc0, !PT ;  /* 0x0000001c6b437812 */ /* 0x000fe200078ec0ff */
[----:B------:R-:W-:Y:S01]  /*12e00*/  FMUL R11, R100, UR9 ;  /* 0x00000009640b7c20 */ /* 0x000fe20008400000 */
[----:B------:R-:W-:Y:S01]  /*12e10*/  FMUL R60, R101, UR9 ;  /* 0x00000009653c7c20 */ /* 0x000fe20008400000 */
[----:B------:R-:W-:Y:S01]  /*12e20*/  SEL R99, RZ, 0x7fff8, P1 ;  /* 0x0007fff8ff637807 */ /* 0x000fe20000800000 */
[----:B------:R-:W-:Y:S01]  /*12e30*/  FMUL R5, R66, UR9 ;  /* 0x0000000942057c20 */ /* 0x000fe20008400000 */
[----:B------:R-:W-:Y:S01]  /*12e40*/  FMUL R15, R59, UR9 ;  /* 0x000000093b0f7c20 */ /* 0x000fe20008400000 */
[----:B------:R-:W-:Y:S01]  /*12e50*/  LOP3.LUT R120, R107, 0x1c, RZ, 0xc0, !PT ;  /* 0x0000001c6b787812 */ /* 0x000fe200078ec0ff */
[----:B------:R-:W-:Y:S01]  /*12e60*/  IMAD.SHL.U32 R66, R109, 0x100, RZ ;  /* 0x000001006d427824 */ /* 0x000fe200078e00ff */
[----:B------:R-:W-:Y:S01]  /*12e70*/  ISETP.GT.U32.AND P1, PT, R97, R74, PT ;  /* 0x0000004a6100720c */ /* 0x000fe20003f24070 */
[----:B------:R-:W-:Y:S01]  /*12e80*/  IMAD.SHL.U32 R59, R109, 0x100, RZ ;  /* 0x000001006d3b7824 */ /* 0x000fe200078e00ff */
[----:B------:R-:W-:-:S02]  /*12e90*/  SEL R100, RZ, 0x4, P2 ;  /* 0x00000004ff647807 */ /* 0x000fc40001000000 */
[----:B------:R-:W-:Y:S02]  /*12ea0*/  SEL R101, RZ, 0x7fff8, P3 ;  /* 0x0007fff8ff657807 */ /* 0x000fe40001800000 */
[----:B------:R-:W-:Y:S01]  /*12eb0*/  LEA.HI R65, R65, 0x30, RZ, 0x1e ;  /* 0x0000003041417811 */ /* 0x000fe200078ff0ff */
[----:B------:R-:W-:Y:S01]  /*12ec0*/  FMUL R7, R8, UR9 ;  /* 0x0000000908077c20 */ /* 0x000fe20008400000 */
[----:B------:R-:W-:Y:S02]  /*12ed0*/  ISETP.GT.U32.AND P2, PT, R97, R72, PT ;  /* 0x000000486100720c */ /* 0x000fe40003f44070 */
[----:B------:R-:W-:Y:S02]  /*12ee0*/  LOP3.LUT R117, R107, 0x1c, RZ, 0xc0, !PT ;  /* 0x0000001c6b757812 */ /* 0x000fe400078ec0ff */
[----:B------:R-:W-:Y:S01]  /*12ef0*/  ISETP.GT.U32.AND P3, PT, R97, R85, PT ;  /* 0x000000556100720c */ /* 0x000fe20003f64070 */
[----:B------:R-:W-:Y:S01]  /*12f00*/  FMUL R8, R10, UR9 ;  /* 0x000000090a087c20 */ /* 0x000fe20008400000 */
[----:B------:R-:W-:-:S02]  /*12f10*/  IADD3 R121, PT, PT, R121, R122, RZ ;  /* 0x0000007a79797210 */ /* 0x000fc40007ffe0ff */
[----:B------:R-:W-:Y:S01]  /*12f20*/  LEA.HI R67, R67, 0x38, RZ, 0x1e ;  /* 0x0000003843437811 */ /* 0x000fe200078ff0ff */
[----:B------:R-:W-:Y:S01]  /*12f30*/  FMUL R14, R14, UR9 ;  /* 0x000000090e0e7c20 */ /* 0x000fe20008400000 */
[----:B------:R-:W-:Y:S01]  /*12f40*/  FMUL R61, R103, UR9 ;  /* 0x00000009673d7c20 */ /* 0x000fe20008400000 */
[----:B------:R-:W-:Y:S01]  /*12f50*/  LEA.HI R120, R120, 0x70, RZ, 0x1e ;  /* 0x0000007078787811 */ /* 0x000fe200078ff0ff */
[----:B------:R-:W-:Y:S01]  /*12f60*/  IMAD.SHL.U32 R119, R109, 0x100, RZ ;  /* 0x000001006d777824 */ /* 0x000fe200078e00ff */
[----:B------:R-:W-:Y:S01]  /*12f70*/  ISETP.GT.U32.AND.EX P1, PT, R87, RZ, PT, P1 ;  /* 0x000000ff5700720c */ /* 0x000fe20003f24110 */
[----:B------:R-:W-:Y:S01]  /*12f80*/  IMAD.IADD R59, R59, 0x1, R65 ;  /* 0x000000013b3b7824 */ /* 0x000fe200078e0241 */
[----:B------:R-:W-:Y:S01]  /*12f90*/  LOP3.LUT R115, R107, 0x1c, RZ, 0xc0, !PT ;  /* 0x0000001c6b737812 */ /* 0x000fe200078ec0ff */
[----:B------:R-:W-:Y:S01]  /*12fa0*/  IMAD.SHL.U32 R116, R109, 0x100, RZ ;  /* 0x000001006d747824 */ /* 0x000fe200078e00ff */
[----:B------:R-:W-:Y:S02]  /*12fb0*/  ISETP.GE.U32.AND P0, PT, R97, R108, PT ;  /* 0x0000006c6100720c */ /* 0x000fe40003f06070 */
[----:B------:R-:W-:-:S02]  /*12fc0*/  FSEL R103, R15, -INF , !P4 ;  /* 0xff8000000f677808 */ /* 0x000fc40006000000 */
[----:B------:R-:W-:Y:S02]  /*12fd0*/  LEA.HI R117, R117, 0x50, RZ, 0x1e ;  /* 0x0000005075757811 */ /* 0x000fe400078ff0ff */
[C---:B------:R-:W-:Y:S02]  /*12fe0*/  ISETP.GT.U32.AND.EX P2, PT, R87.reuse, RZ, PT, P2 ;  /* 0x000000ff5700720c */ /* 0x040fe40003f44120 */
[----:B------:R-:W-:Y:S02]  /*12ff0*/  ISETP.GT.U32.AND.EX P3, PT, R87, RZ, PT, P3 ;  /* 0x000000ff5700720c */ /* 0x000fe40003f64130 */
[C---:B------:R-:W-:Y:S02]  /*13000*/  LOP3.LUT R112, R107.reuse, 0x1c, RZ, 0xc0, !PT ;  /* 0x0000001c6b707812 */ /* 0x040fe400078ec0ff */
[----:B------:R-:W-:Y:S01]  /*13010*/  LOP3.LUT R110, R107, 0x1c, RZ, 0xc0, !PT ;  /* 0x0000001c6b6e7812 */ /* 0x000fe200078ec0ff */
[----:B------:R-:W-:Y:S01]  /*13020*/  FMUL R10, R68, UR9 ;  /* 0x00000009440a7c20 */ /* 0x000fe20008400000 */
[----:B------:R-:W-:Y:S01]  /*13030*/  ISETP.GT.U32.AND P4, PT, R97, R121, PT ;  /* 0x000000796100720c */ /* 0x000fe20003f84070 */
[----:B------:R-:W-:Y:S01]  /*13040*/  FMUL R105, R71, UR9 ;  /* 0x0000000947697c20 */ /* 0x000fe20008400000 */
[----:B------:R-:W-:Y:S01]  /*13050*/  IADD3 R66, PT, PT, R66, R67, RZ ;  /* 0x0000004342427210 */ /* 0x000fe20007ffe0ff */
[C---:B------:R-:W-:Y:S01]  /*13060*/  IMAD.SHL.U32 R62, R109.reuse, 0x100, RZ ;  /* 0x000001006d3e7824 */ /* 0x040fe200078e00ff */
[----:B------:R-:W-:Y:S01]  /*13070*/  FSEL R86, R8, -INF , !P1 ;  /* 0xff80000008567808 */ /* 0x000fe20004800000 */
[----:B------:R-:W-:Y:S01]  /*13080*/  IMAD.SHL.U32 R114, R109, 0x100, RZ ;  /* 0x000001006d727824 */ /* 0x000fe200078e00ff */
[----:B------:R-:W-:Y:S01]  /*13090*/  LEA.HI R115, R115, 0x40, RZ, 0x1e ;  /* 0x0000004073737811 */ /* 0x000fe200078ff0ff */
[----:B------:R-:W-:Y:S01]  /*130a0*/  IMAD.SHL.U32 R71, R109, 0x100, RZ ;  /* 0x000001006d477824 */ /* 0x000fe200078e00ff */
[----:B------:R-:W-:Y:S01]  /*130b0*/  ISETP.GE.U32.AND.EX P0, PT, R87, RZ, PT, P0 ;  /* 0x000000ff5700720c */ /* 0x000fe20003f06100 */
[----:B------:R-:W-:Y:S01]  /*130c0*/  IMAD.SHL.U32 R58, R109, 0x100, RZ ;  /* 0x000001006d3a7824 */ /* 0x000fe200078e00ff */
[----:B------:R-:W-:Y:S01]  /*130d0*/  FSEL R7, R7, -INF , !P2 ;  /* 0xff80000007077808 */ /* 0x000fe20005000000 */
[C---:B------:R-:W-:Y:S01]  /*130e0*/  IMAD.SHL.U32 R68, R109.reuse, 0x100, RZ ;  /* 0x000001006d447824 */ /* 0x040fe200078e00ff */
[----:B------:R-:W-:Y:S01]  /*130f0*/  FSEL R8, R14, -INF , !P3 ;  /* 0xff8000000e087808 */ /* 0x000fe20005800000 */
[C---:B------:R-:W-:Y:S01]  /*13100*/  IMAD.SHL.U32 R111, R109.reuse, 0x100, RZ ;  /* 0x000001006d6f7824 */ /* 0x040fe200078e00ff */
[----:B------:R-:W-:Y:S01]  /*13110*/  LEA.HI R112, R112, 0x10, RZ, 0x1e ;  /* 0x0000001070707811 */ /* 0x000fe200078ff0ff */
[----:B------:R-:W-:Y:S01]  /*13120*/  IMAD.SHL.U32 R108, R109, 0x100, RZ ;  /* 0x000001006d6c7824 */ /* 0x000fe200078e00ff */
[----:B------:R-:W-:Y:S01]  /*13130*/  LEA.HI R110, R110, 0x8, RZ, 0x1e ;  /* 0x000000086e6e7811 */ /* 0x000fe200078ff0ff */
[----:B------:R-:W-:Y:S01]  /*13140*/  IMAD.IADD R119, R119, 0x1, R120 ;  /* 0x0000000177777824 */ /* 0x000fe200078e0278 */
[----:B------:R-:W-:Y:S01]  /*13150*/  SHF.L.U32 R109, R109, 0x8, RZ ;  /* 0x000000086d6d7819 */ /* 0x000fe200000006ff */
[----:B------:R-:W-:Y:S01]  /*13160*/  IMAD.IADD R116, R116, 0x1, R117 ;  /* 0x0000000174747824 */ /* 0x000fe200078e0275 */
[----:B------:R-:W-:-:S02]  /*13170*/  ISETP.GT.U32.AND.EX P4, PT, R87, RZ, PT, P4 ;  /* 0x000000ff5700720c */ /* 0x000fc40003f84140 */
[C---:B------:R-:W-:Y:S02]  /*13180*/  ISETP.GT.U32.AND P2, PT, R97.reuse, R66, PT ;  /* 0x000000426100720c */ /* 0x040fe40003f44070 */
[----:B------:R-:W-:Y:S01]  /*13190*/  ISETP.GT.U32.AND P3, PT, R97, R59, PT ;  /* 0x0000003b6100720c */ /* 0x000fe20003f64070 */
[----:B------:R-:W-:Y:S01]  /*131a0*/  FMUL R4, R9, UR9 ;  /* 0x0000000909047c20 */ /* 0x000fe20008400000 */
[C---:B------:R-:W-:Y:S01]  /*131b0*/  LOP3.LUT R63, R107.reuse, 0x1c, RZ, 0xc0, !PT ;  /* 0x0000001c6b3f7812 */ /* 0x040fe200078ec0ff */
[----:B------:R-:W-:Y:S01]  /*131c0*/  FMUL R9, R70, UR9 ;  /* 0x0000000946097c20 */ /* 0x000fe20008400000 */
[----:B------:R-:W-:Y:S01]  /*131d0*/  LOP3.LUT R113, R107, 0x1c, RZ, 0xc0, !PT ;  /* 0x0000001c6b717812 */ /* 0x000fe200078ec0ff */
[----:B------:R-:W-:Y:S01]  /*131e0*/  IMAD.IADD R114, R114, 0x1, R115 ;  /* 0x0000000172727824 */ /* 0x000fe200078e0273 */
[----:B------:R-:W-:Y:S01]  /*131f0*/  SEL R98, RZ, 0x4, P0 ;  /* 0x00000004ff627807 */ /* 0x000fe20000000000 */
[----:B------:R-:W-:Y:S01]  /*13200*/  IMAD.IADD R111, R111, 0x1, R112 ;  /* 0x000000016f6f7824 */ /* 0x000fe200078e0270 */
[----:B------:R-:W-:Y:S01]  /*13210*/  ISETP.GT.U32.AND P0, PT, R97, R119, PT ;  /* 0x000000776100720c */ /* 0x000fe20003f04070 */
[----:B------:R-:W-:Y:S01]  /*13220*/  IMAD.IADD R109, R109, 0x1, R110 ;  /* 0x000000016d6d7824 */ /* 0x000fe200078e026e */
[----:B------:R-:W-:-:S02]  /*13230*/  FSEL R106, R12, -INF , !P4 ;  /* 0xff8000000c6a7808 */ /* 0x000fc40006000000 */
[C---:B------:R-:W-:Y:S02]  /*13240*/  ISETP.GT.U32.AND.EX P2, PT, R87.reuse, RZ, PT, P2 ;  /* 0x000000ff5700720c */ /* 0x040fe40003f44120 */
[----:B------:R-:W-:Y:S02]  /*13250*/  ISETP.GT.U32.AND.EX P3, PT, R87, RZ, PT, P3 ;  /* 0x000000ff5700720c */ /* 0x000fe40003f64130 */
[----:B------:R-:W-:Y:S02]  /*13260*/  ISETP.GT.U32.AND P4, PT, R97, R116, PT ;  /* 0x000000746100720c */ /* 0x000fe40003f84070 */
[----:B------:R-:W-:Y:S01]  /*13270*/  LEA.HI R63, R63, 0x48, RZ, 0x1e ;  /* 0x000000483f3f7811 */ /* 0x000fe200078ff0ff */
[----:B------:R-:W-:Y:S01]  /*13280*/  FMUL R104, R69, UR9 ;  /* 0x0000000945687c20 */ /* 0x000fe20008400000 */
[----:B------:R-:W-:Y:S02]  /*13290*/  LEA.HI R113, R113, 0x28, RZ, 0x1e ;  /* 0x0000002871717811 */ /* 0x000fe400078ff0ff */
[----:B------:R-:W-:-:S02]  /*132a0*/  ISETP.GT.U32.AND.EX P0, PT, R87, RZ, PT, P0 ;  /* 0x000000ff5700720c */ /* 0x000fc40003f04100 */
[----:B------:R-:W-:Y:S02]  /*132b0*/  ISETP.GT.U32.AND P1, PT, R97, R114, PT ;  /* 0x000000726100720c */ /* 0x000fe40003f24070 */
[C---:B------:R-:W-:Y:S02]  /*132c0*/  LOP3.LUT R70, R107.reuse, 0x1c, RZ, 0xc0, !PT ;  /* 0x0000001c6b467812 */ /* 0x040fe400078ec0ff */
[----:B------:R-:W-:Y:S02]  /*132d0*/  LOP3.LUT R69, R107, 0x1c, RZ, 0xc0, !PT ;  /* 0x0000001c6b457812 */ /* 0x000fe400078ec0ff */
[----:B------:R-:W-:Y:S02]  /*132e0*/  FSEL R84, R9, -INF , !P2 ;  /* 0xff80000009547808 */ /* 0x000fe40005000000 */
[----:B------:R-:W-:Y:S02]  /*132f0*/  FSEL R10, R10, -INF , !P3 ;  /* 0xff8000000a0a7808 */ /* 0x000fe40005800000 */
[----:B------:R-:W-:-:S02]  /*13300*/  IADD3 R62, PT, PT, R62, R63, RZ ;  /* 0x0000003f3e3e7210 */ /* 0x000fc40007ffe0ff */
[----:B------:R-:W-:Y:S02]  /*13310*/  ISETP.GT.U32.AND.EX P4, PT, R87, RZ, PT, P4 ;  /* 0x000000ff5700720c */ /* 0x000fe40003f84140 */
[C---:B------:R-:W-:Y:S02]  /*13320*/  ISETP.GT.U32.AND P2, PT, R97.reuse, R111, PT ;  /* 0x0000006f6100720c */ /* 0x040fe40003f44070 */
[----:B------:R-:W-:Y:S02]  /*13330*/  ISETP.GT.U32.AND P3, PT, R97, R109, PT ;  /* 0x0000006d6100720c */ /* 0x000fe40003f64070 */
[----:B------:R-:W-:Y:S01]  /*13340*/  IADD3 R71, PT, PT, R71, R113, RZ ;  /* 0x0000007147477210 */ /* 0x000fe20007ffe0ff */
[----:B------:R-:W-:Y:S01]  /*13350*/  FMUL R12, R48, UR9 ;  /* 0x00000009300c7c20 */ /* 0x000fe20008400000 */
[----:B------:R-:W-:Y:S01]  /*13360*/  FSEL R90, R11, -INF , !P0 ;  /* 0xff8000000b5a7808 */ /* 0x000fe20004000000 */
[----:B------:R-:W-:Y:S01]  /*13370*/  FMUL R14, R46, UR9 ;  /* 0x000000092e0e7c20 */ /* 0x000fe20008400000 */
[----:B------:R-:W-:-:S02]  /*13380*/  LEA.HI R70, R70, 0x20, RZ, 0x1e ;  /* 0x0000002046467811 */ /* 0x000fc400078ff0ff */
[----:B------:R-:W-:Y:S02]  /*13390*/  ISETP.GT.U32.AND.EX P1, PT, R87, RZ, PT, P1 ;  /* 0x000000ff5700720c */ /* 0x000fe40003f24110 */
[----:B------:R-:W-:Y:S02]  /*133a0*/  LEA.HI R69, R69, 0x18, RZ, 0x1e ;  /* 0x0000001845457811 */ /* 0x000fe400078ff0ff */
[----:B------:R-:W-:Y:S02]  /*133b0*/  ISETP.GT.U32.AND P0, PT, R97, R62, PT ;  /* 0x0000003e6100720c */ /* 0x000fe40003f04070 */
[----:B------:R-:W-:Y:S02]  /*133c0*/  FSEL R6, R6, -INF , !P4 ;  /* 0xff80000006067808 */ /* 0x000fe40006000000 */
[C---:B------:R-:W-:Y:S02]  /*133d0*/  ISETP.GT.U32.AND.EX P2, PT, R87.reuse, RZ, PT, P2 ;  /* 0x000000ff5700720c */ /* 0x040fe40003f44120 */
[----:B------:R-:W-:-:S02]  /*133e0*/  ISETP.GT.U32.AND.EX P3, PT, R87, RZ, PT, P3 ;  /* 0x000000ff5700720c */ /* 0x000fc40003f64130 */
[----:B------:R-:W-:Y:S01]  /*133f0*/  ISETP.GT.U32.AND P4, PT, R97, R71, PT ;  /* 0x000000476100720c */ /* 0x000fe20003f84070 */
[----:B------:R-:W-:Y:S01]  /*13400*/  IMAD.IADD R58, R58, 0x1, R70 ;  /* 0x000000013a3a7824 */ /* 0x000fe200078e0246 */
[----:B------:R-:W-:Y:S02]  /*13410*/  IADD3 R68, PT, PT, R68, R69, RZ ;  /* 0x0000004544447210 */ /* 0x000fe40007ffe0ff */
[----:B------:R-:W-:Y:S01]  /*13420*/  FSEL R83, R2, -INF , !P1 ;  /* 0xff80000002537808 */ /* 0x000fe20004800000 */
[----:B------:R-:W-:Y:S01]  /*13430*/  FMUL R2, R54, UR9 ;  /* 0x0000000936027c20 */ /* 0x000fe20008400000 */
[----:B------:R-:W-:Y:S02]  /*13440*/  ISETP.GT.U32.AND.EX P0, PT, R87, RZ, PT, P0 ;  /* 0x000000ff5700720c */ /* 0x000fe40003f04100 */
[----:B------:R-:W-:Y:S02]  /*13450*/  FSEL R12, R12, -INF , !P2 ;  /* 0xff8000000c0c7808 */ /* 0x000fe40005000000 */
[----:B------:R-:W-:-:S02]  /*13460*/  FSEL R14, R14, -INF , !P3 ;  /* 0xff8000000e0e7808 */ /* 0x000fc40005800000 */
[----:B------:R-:W-:Y:S02]  /*13470*/  ISETP.GT.U32.AND.EX P4, PT, R87, RZ, PT, P4 ;  /* 0x000000ff5700720c */ /* 0x000fe40003f84140 */
[C---:B------:R-:W-:Y:S02]  /*13480*/  ISETP.GE.U32.AND P2, PT, R97.reuse, R74, PT ;  /* 0x0000004a6100720c */ /* 0x040fe40003f46070 */
[C---:B------:R-:W-:Y:S02]  /*13490*/  ISETP.GE.U32.AND P3, PT, R97.reuse, R72, PT ;  /* 0x000000486100720c */ /* 0x040fe40003f66070 */
[----:B------:R-:W0:Y:S01]  /*134a0*/  LDSM.16.MT88.4 R72, [R123+UR6+0x3c100] ;  /* 0x03c100067b48783b */ /* 0x000e220008004200 */
[----:B------:R-:W-:Y:S02]  /*134b0*/  ISETP.GT.U32.AND P1, PT, R97, R68, PT ;  /* 0x000000446100720c */ /* 0x000fe40003f24070 */
[----:B------:R-:W-:Y:S02]  /*134c0*/  LOP3.LUT R107, R107, 0x1c, RZ, 0xc0, !PT ;  /* 0x0000001c6b6b7812 */ /* 0x000fe400078ec0ff */
[----:B------:R-:W-:-:S02]  /*134d0*/  FSEL R5, R5, -INF , !P0 ;  /* 0xff80000005057808 */ /* 0x000fc40004000000 */
[----:B------:R-:W-:Y:S02]  /*134e0*/  ISETP.GT.U32.AND P0, PT, R97, R58, PT ;  /* 0x0000003a6100720c */ /* 0x000fe40003f04070 */
[----:B------:R-:W-:Y:S01]  /*134f0*/  FSEL R9, R2, -INF , !P4 ;  /* 0xff80000002097808 */ /* 0x000fe20006000000 */
[----:B------:R-:W-:Y:S01]  /*13500*/  FMUL R2, R50, UR9 ;  /* 0x0000000932027c20 */ /* 0x000fe20008400000 */
[----:B------:R-:W-:Y:S01]  /*13510*/  LEA.HI R107, R107, R108, RZ, 0x1e ;  /* 0x0000006c6b6b7211 */ /* 0x000fe200078ff0ff */
[----:B------:R-:W-:Y:S01]  /*13520*/  FMUL R11, R52, UR9 ;  /* 0x00000009340b7c20 */ /* 0x000fe20008400000 */
[C---:B------:R-:W-:Y:S02]  /*13530*/  ISETP.GT.U32.AND.EX P1, PT, R87.reuse, RZ, PT, P1 ;  /* 0x000000ff5700720c */ /* 0x040fe40003f24110 */
[----:B------:R-:W-:Y:S02]  /*13540*/  ISETP.GT.U32.AND.EX P0, PT, R87, RZ, PT, P0 ;  /* 0x000000ff5700720c */ /* 0x000fe40003f04100 */
[----:B------:R-:W-:-:S02]  /*13550*/  ISETP.GT.U32.AND P4, PT, R97, R107, PT ;  /* 0x0000006b6100720c */ /* 0x000fc40003f84070 */
[----:B------:R-:W-:Y:S02]  /*13560*/  FSEL R13, R2, -INF , !P1 ;  /* 0xff800000020d7808 */ /* 0x000fe40004800000 */
[----:B------:R-:W-:Y:S01]  /*13570*/  ISETP.GE.U32.AND P1, PT, R97, R119, PT ;  /* 0x000000776100720c */ /* 0x000fe20003f26070 */
[----:B------:R-:W-:Y:S01]  /*13580*/  FMUL R2, R44, UR9 ;  /* 0x000000092c027c20 */ /* 0x000fe20008400000 */
[----:B------:R-:W-:Y:S02]  /*13590*/  FSEL R11, R11, -INF , !P0 ;  /* 0xff8000000b0b7808 */ /* 0x000fe40004000000 */
[----:B------:R-:W-:Y:S02]  /*135a0*/  ISETP.GE.U32.AND P0, PT, R97, R121, PT ;  /* 0x000000796100720c */ /* 0x000fe40003f06070 */
[C---:B------:R-:W-:Y:S02]  /*135b0*/  ISETP.GT.U32.AND.EX P4, PT, R87.reuse, RZ, PT, P4 ;  /* 0x000000ff5700720c */ /* 0x040fe40003f84140 */
[----:B------:R-:W-:-:S02]  /*135c0*/  ISETP.GE.U32.AND.EX P1, PT, R87, RZ, PT, P1 ;  /* 0x000000ff5700720c */ /* 0x000fc40003f26110 */
[C---:B------:R-:W-:Y:S02]  /*135d0*/  ISETP.GE.U32.AND.EX P0, PT, R87.reuse, RZ, PT, P0 ;  /* 0x000000ff5700720c */ /* 0x040fe40003f06100 */
[----:B------:R-:W-:Y:S02]  /*135e0*/  ISETP.GE.U32.AND.EX P2, PT, R87, RZ, PT, P2 ;  /* 0x000000ff5700720c */ /* 0x000fe40003f46120 */
[----:B------:R-:W-:Y:S02]  /*135f0*/  FSEL R15, R2, -INF , !P4 ;  /* 0xff800000020f7808 */ /* 0x000fe40006000000 */
[----:B------:R-:W-:Y:S02]  /*13600*/  FSEL R2, R60, -INF , !P1 ;  /* 0xff8000003c027808 */ /* 0x000fe40004800000 */
[C---:B------:R-:W-:Y:S02]  /*13610*/  ISETP.GE.U32.AND P4, PT, R97.reuse, R85, PT ;  /* 0x000000556100720c */ /* 0x040fe40003f86070 */
[----:B------:R-:W-:-:S02]  /*13620*/  ISETP.GE.U32.AND P1, PT, R97, R62, PT ;  /* 0x0000003e6100720c */ /* 0x000fc40003f26070 */
[----:B------:R-:W-:Y:S02]  /*13630*/  FSEL R85, R61, -INF , !P0 ;  /* 0xff8000003d557808 */ /* 0x000fe40004000000 */
[----:B------:R-:W-:Y:S01]  /*13640*/  FSEL R3, R3, -INF , !P2 ;  /* 0xff80000003037808 */ /* 0x000fe20005000000 */
[----:B------:R-:W1:Y:S01]  /*13650*/  LDSM.16.MT88.4 R60, [R0+UR6+0x3e100] ;  /* 0x03e10006003c783b */ /* 0x000e620008004200 */
[C---:B------:R-:W-:Y:S02]  /*13660*/  ISETP.GE.U32.AND P0, PT, R97.reuse, R116, PT ;  /* 0x000000746100720c */ /* 0x040fe40003f06070 */
[----:B------:R-:W-:Y:S02]  /*13670*/  ISETP.GE.U32.AND P2, PT, R97, R114, PT ;  /* 0x000000726100720c */ /* 0x000fe40003f46070 */
[C---:B------:R-:W-:Y:S02]  /*13680*/  ISETP.GE.U32.AND.EX P4, PT, R87.reuse, RZ, PT, P4 ;  /* 0x000000ff5700720c */ /* 0x040fe40003f86140 */
[----:B------:R-:W-:-:S02]  /*13690*/  ISETP.GE.U32.AND.EX P1, PT, R87, RZ, PT, P1 ;  /* 0x000000ff5700720c */ /* 0x000fc40003f26110 */
[C---:B------:R-:W-:Y:S02]  /*136a0*/  ISETP.GE.U32.AND.EX P3, PT, R87.reuse, RZ, PT, P3 ;  /* 0x000000ff5700720c */ /* 0x040fe40003f66130 */
[C---:B------:R-:W-:Y:S02]  /*136b0*/  ISETP.GE.U32.AND.EX P0, PT, R87.reuse, RZ, PT, P0 ;  /* 0x000000ff5700720c */ /* 0x040fe40003f06100 */
[----:B------:R-:W-:Y:S02]  /*136c0*/  ISETP.GE.U32.AND.EX P2, PT, R87, RZ, PT, P2 ;  /* 0x000000ff5700720c */ /* 0x000fe40003f46120 */
[----:B------:R-:W-:Y:S02]  /*136d0*/  FSEL R46, R64, -INF , !P4 ;  /* 0xff800000402e7808 */ /* 0x000fe40006000000 */
[----:B------:R-:W-:Y:S02]  /*136e0*/  FSEL R44, R81, -INF , !P1 ;  /* 0xff800000512c7808 */ /* 0x000fe40004800000 */
[----:B------:R-:W-:-:S02]  /*136f0*/  FSEL R4, R4, -INF , !P3 ;  /* 0xff80000004047808 */ /* 0x000fc40005800000 */
[C---:B------:R-:W-:Y:S02]  /*13700*/  ISETP.GE.U32.AND P4, PT, R97.reuse, R59, PT ;  /* 0x0000003b6100720c */ /* 0x040fe40003f86070 */
[C---:B------:R-:W-:Y:S02]  /*13710*/  ISETP.GE.U32.AND P1, PT, R97.reuse, R58, PT ;  /* 0x0000003a6100720c */ /* 0x040fe40003f26070 */
[C---:B------:R-:W-:Y:S02]  /*13720*/  ISETP.GE.U32.AND P3, PT, R97.reuse, R66, PT ;  /* 0x000000426100720c */ /* 0x040fe40003f66070 */
[----:B------:R-:W-:Y:S01]  /*13730*/  FSEL R59, R82, -INF , !P0 ;  /* 0xff800000523b7808 */ /* 0x000fe20004000000 */
[----:B------:R-:W2:Y:S01]  /*13740*/  LDSM.16.MT88.4 R64, [R0+UR6+0x3e180] ;  /* 0x03e180060040783b */ /* 0x000ea20008004200 */
[----:B------:R-:W-:Y:S02]  /*13750*/  FSEL R58, R80, -INF , !P2 ;  /* 0xff800000503a7808 */ /* 0x000fe40005000000 */
[----:B------:R-:W-:-:S02]  /*13760*/  ISETP.GE.U32.AND P0, PT, R97, R71, PT ;  /* 0x000000476100720c */ /* 0x000fc40003f06070 */
[----:B------:R-:W-:Y:S02]  /*13770*/  ISETP.GE.U32.AND P2, PT, R97, R68, PT ;  /* 0x000000446100720c */ /* 0x000fe40003f46070 */
[----:B------:R-:W3:Y:S01]  /*13780*/  LDSM.16.MT88.4 R68, [R124+UR6+0x3e100] ;  /* 0x03e100067c44783b */ /* 0x000ee20008004200 */
[----:B0-----:R-:W-:Y:S03]  /*13790*/  HMMA.16816.F32 R76, R72, R16, R76 ;  /* 0x00000010484c723c */ /* 0x001fe6000000184c */
[----:B------:R-:W0:Y:S01]  /*137a0*/  LDSM.16.MT88.4 R72, [R125+UR6+0x3e100] ;  /* 0x03e100067d48783b */ /* 0x000e220008004200 */
[----:B------:R-:W-:Y:S01]  /*137b0*/  FMUL R48, R55, UR9 ;  /* 0x0000000937307c20 */ /* 0x000fe20008400000 */
[----:B------:R-:W-:Y:S02]  /*137c0*/  LOP3.LUT R16, R95, 0x3, RZ, 0xc0, !PT ;  /* 0x000000035f107812 */ /* 0x000fe400078ec0ff */
[----:B------:R-:W-:Y:S01]  /*137d0*/  ISETP.GE.U32.AND.EX P0, PT, R87, RZ, PT, P0 ;  /* 0x000000ff5700720c */ /* 0x000fe20003f06100 */
[----:B------:R-:W-:Y:S01]  /*137e0*/  IMAD.SHL.U32 R50, R91, 0x100, RZ ;  /* 0x000001005b327824 */ /* 0x000fe200078e00ff */
[----:B------:R-:W-:-:S02]  /*137f0*/  LOP3.LUT R17, R96, 0x3, RZ, 0xc0, !PT ;  /* 0x0000000360117812 */ /* 0x000fc400078ec0ff */
[----:B------:R-:W-:Y:S02]  /*13800*/  IADD3 R16, PT, PT, R16, R99, R98 ;  /* 0x0000006310107210 */ /* 0x000fe40007ffe062 */
[----:B------:R-:W-:Y:S02]  /*13810*/  FSEL R82, R48, -INF , !P0 ;  /* 0xff80000030527808 */ /* 0x000fe40004000000 */
[----:B------:R-:W-:Y:S02]  /*13820*/  LOP3.LUT R48, R92, 0xf, RZ, 0xc0, !PT ;  /* 0x0000000f5c307812 */ /* 0x000fe400078ec0ff */
[----:B------:R-:W-:Y:S02]  /*13830*/  IADD3 R17, PT, PT, R17, R101, R100 ;  /* 0x0000006511117210 */ /* 0x000fe40007ffe064 */
[----:B------:R-:W-:Y:S01]  /*13840*/  LOP3.LUT R54, R16, 0xf, RZ, 0xc0, !PT ;  /* 0x0000000f10367812 */ /* 0x000fe200078ec0ff */
[----:B------:R-:W-:Y:S01]  /*13850*/  IMAD R48, R93, 0x10, R48 ;  /* 0x000000105d307824 */ /* 0x000fe200078e0230 */
[----:B------:R-:W-:-:S02]  /*13860*/  LOP3.LUT R50, R50, 0xf00, RZ, 0xe2, !PT ;  /* 0x00000f0032327812 */ /* 0x000fc400078ee2ff */
[----:B------:R-:W-:Y:S01]  /*13870*/  SHF.L.U32 R52, R94, 0x8, RZ ;  /* 0x000000085e347819 */ /* 0x000fe200000006ff */
[----:B------:R-:W-:Y:S01]  /*13880*/  IMAD R17, R17, 0x10, R54 ;  /* 0x0000001011117824 */ /* 0x000fe200078e0236 */
[----:B------:R-:W-:Y:S01]  /*13890*/  LOP3.LUT R48, R48, 0xff, RZ, 0xc0, !PT ;  /* 0x000000ff30307812 */ /* 0x000fe200078ec0ff */
[----:B------:R-:W-:Y:S01]  /*138a0*/  IMAD R50, R89, 0x1000, R50 ;  /* 0x0000100059327824 */ /* 0x000fe200078e0232 */
[----:B------:R-:W-:Y:S02]  /*138b0*/  LOP3.LUT R16, R52, 0xf00, RZ, 0xe2, !PT ;  /* 0x00000f0034107812 */ /* 0x000fe400078ee2ff */
[----:B------:R-:W-:Y:S02]  /*138c0*/  LOP3.LUT R17, R17, 0xff, RZ, 0xc0, !PT ;  /* 0x000000ff11117812 */ /* 0x000fe400078ec0ff */
[----:B------:R-:W-:Y:S01]  /*138d0*/  IADD3 R48, PT, PT, R50, R48, RZ ;  /* 0x0000003032307210 */ /* 0x000fe20007ffe0ff */
[----:B------:R-:W-:Y:S01]  /*138e0*/  IMAD R16, R88, 0x1000, R16 ;  /* 0x0000100058107824 */ /* 0x000fe200078e0210 */
[----:B-1----:R-:W-:Y:S01]  /*138f0*/  HMMA.16816.F32 R20, R60, R18, R20 ;  /* 0x000000123c14723c */ /* 0x002fe20000001814 */
[----:B------:R-:W1:Y:S01]  /*13900*/  LDSM.16.MT88.4 R60, [R123+UR6+0x3e100] ;  /* 0x03e100067b3c783b */ /* 0x000e620008004200 */
[----:B------:R-:W-:Y:S01]  /*13910*/  ISETP.GE.U32.AND.EX P3, PT, R87, RZ, PT, P3 ;  /* 0x000000ff5700720c */ /* 0x000fe20003f66130 */
[----:B------:R-:W-:Y:S01]  /*13920*/  IMAD.IADD R16, R16, 0x1, R17 ;  /* 0x0000000110107824 */ /* 0x000fe200078e0211 */
[----:B------:R-:W-:-:S02]  /*13930*/  ISETP.GE.U32.AND P0, PT, R97, R107, PT ;  /* 0x0000006b6100720c */ /* 0x000fc40003f06070 */
[----:B------:R-:W-:Y:S02]  /*13940*/  LOP3.LUT R17, R48, 0xffff, RZ, 0xc0, !PT ;  /* 0x0000ffff30117812 */ /* 0x000fe400078ec0ff */
[-C--:B--2---:R-:W-:Y:S01]  /*13950*/  HMMA.16816.F32 R24, R64, R18.reuse, R24 ;  /* 0x000000124018723c */ /* 0x084fe20000001818 */
[----:B------:R-:W-:Y:S01]  /*13960*/  FMUL R64, R53, UR9 ;  /* 0x0000000935407c20 */ /* 0x000fe20008400000 */
[----:B------:R-:W-:Y:S01]  /*13970*/  ISETP.GE.U32.AND.EX P1, PT, R87, RZ, PT, P1 ;  /* 0x000000ff5700720c */ /* 0x000fe20003f26110 */
[----:B------:R2:W4:Y:S01]  /*13980*/  LDSM.16.MT88.4 R52, [R124+UR6+0x3e180] ;  /* 0x03e180067c34783b */ /* 0x0005220008004200 */
[----:B------:R-:W-:Y:S02]  /*13990*/  FSEL R81, R105, -INF , !P3 ;  /* 0xff80000069517808 */ /* 0x000fe40005800000 */
[----:B------:R-:W-:Y:S02]  /*139a0*/  ISETP.GE.U32.AND.EX P0, PT, R87, RZ, PT, P0 ;  /* 0x000000ff5700720c */ /* 0x000fe40003f06100 */
[----:B---3--:R-:W-:Y:S01]  /*139b0*/  HMMA.16816.F32 R28, R68, R18, R28 ;  /* 0x00000012441c723c */ /* 0x008fe2000000181c */
[----:B------:R-:W-:Y:S01]  /*139c0*/  FMUL R68, R45, UR9 ;  /* 0x000000092d447c20 */ /* 0x000fe20008400000 */
[----:B------:R-:W-:-:S02]  /*139d0*/  SHF.R.U32.HI R48, RZ, 0xf, R17 ;  /* 0x0000000fff307819 */ /* 0x000fc40000011611 */
[----:B------:R-:W-:Y:S01]  /*139e0*/  ISETP.GE.U32.AND P3, PT, R97, R111, PT ;  /* 0x0000006f6100720c */ /* 0x000fe20003f66070 */
[----:B------:R-:W-:Y:S01]  /*139f0*/  FMUL R67, R47, UR9 ;  /* 0x000000092f437c20 */ /* 0x000fe20008400000 */
[----:B------:R-:W-:Y:S01]  /*13a00*/  FSEL R64, R64, -INF , !P1 ;  /* 0xff80000040407808 */ /* 0x000fe20004800000 */
[----:B------:R-:W-:Y:S01]  /*13a10*/  STL [R1+0x4], R102 ;  /* 0x0000046601007387 */ /* 0x000fe20000100800 */
[----:B------:R-:W-:Y:S01]  /*13a20*/  FMUL R49, R49, UR9 ;  /* 0x0000000931317c20 */ /* 0x000fe20008400000 */
[----:B------:R-:W-:Y:S01]  /*13a30*/  FMUL R51, R51, UR9 ;  /* 0x0000000933337c20 */ /* 0x000fe20008400000 */
[----:B------:R-:W-:Y:S01]  /*13a40*/  LOP3.LUT P1, RZ, R48, 0x1, RZ, 0xc0, !PT ;  /* 0x0000000130ff7812 */ /* 0x000fe2000782c0ff */
[----:B------:R-:W-:Y:S01]  /*13a50*/  STL [R1+0x8], R103 ;  /* 0x0000086701007387 */ /* 0x000fe20000100800 */
[----:B------:R-:W-:Y:S02]  /*13a60*/  FSEL R47, R68, -INF , !P0 ;  /* 0xff800000442f7808 */ /* 0x000fe40004000000 */
[C---:B------:R-:W-:Y:S01]  /*13a70*/  ISETP.GE.U32.AND.EX P2, PT, R87.reuse, RZ, PT, P2 ;  /* 0x000000ff5700720c */ /* 0x040fe20003f46120 */
[----:B------:R-:W-:Y:S01]  /*13a80*/  STL [R1], R106 ;  /* 0x0000006a01007387 */ /* 0x000fe20000100800 */
[----:B------:R-:W-:-:S02]  /*13a90*/  ISETP.GE.U32.AND.EX P3, PT, R87, RZ, PT, P3 ;  /* 0x000000ff5700720c */ /* 0x000fc40003f66130 */
[--C-:B------:R-:W-:Y:S02]  /*13aa0*/  SHF.R.U32.HI R50, RZ, 0xe, R17.reuse ;  /* 0x0000000eff327819 */ /* 0x100fe40000011611 */
[----:B------:R-:W-:Y:S01]  /*13ab0*/  SHF.R.U32.HI R48, RZ, 0xd, R17 ;  /* 0x0000000dff307819 */ /* 0x000fe20000011611 */
[----:B------:R-:W-:Y:S01]  /*13ac0*/  STL [R1+0x9e0], R0 ;  /* 0x0009e00001007387 */ /* 0x000fe20000100800 */
[----:B0-----:R-:W-:Y:S01]  /*13ad0*/  HMMA.16816.F32 R36, R72, R18, R36 ;  /* 0x000000124824723c */ /* 0x001fe20000001824 */
[----:B------:R-:W-:Y:S02]  /*13ae0*/  FSEL R66, R51, -INF , !P2 ;  /* 0xff80000033427808 */ /* 0x000fe40005000000 */
[----:B------:R0:W-:Y:S01]  /*13af0*/  STL [R1+0xc48], R15 ;  /* 0x000c480f01007387 */ /* 0x0001e20000100800 */
[----:B------:R-:W-:Y:S02]  /*13b00*/  FSEL R65, R49, -INF , !P3 ;  /* 0xff80000031417808 */ /* 0x000fe40005800000 */
[----:B------:R-:W-:Y:S01]  /*13b10*/  FMNMX R75, R15, R47, !PT ;  /* 0x0000002f0f4b7209 */ /* 0x000fe20007800000 */
[----:B------:R3:W-:Y:S01]  /*13b20*/  STL [R1+0xc44], R47 ;  /* 0x000c442f01007387 */ /* 0x0007e20000100800 */
[----:B------:R-:W-:-:S02]  /*13b30*/  LOP3.LUT P2, RZ, R50, 0x1, RZ, 0xc0, !PT ;  /* 0x0000000132ff7812 */ /* 0x000fc4000784c0ff */
[----:B------:R-:W-:Y:S01]  /*13b40*/  LOP3.LUT P3, RZ, R48, 0x1, RZ, 0xc0, !PT ;  /* 0x0000000130ff7812 */ /* 0x000fe2000786c0ff */
[----:B--2---:R-:W2:Y:S04]  /*13b50*/  LDL R124, [R1+0x744] ;  /* 0x00074400017c7983 */ /* 0x004ea80000100800 */
[----:B0-----:R-:W2:Y:S04]  /*13b60*/  LDL R15, [R1+0x74c] ;  /* 0x00074c00010f7983 */ /* 0x001ea80000100800 */
[----:B------:R0:W0:Y:S04]  /*13b70*/  LDSM.16.MT88.4 R48, [R125+UR6+0x3e180] ;  /* 0x03e180067d30783b */ /* 0x0000280008004200 */
[----:B---3--:R-:W3:Y:S01]  /*13b80*/  LDL R47, [R1+0x748] ;  /* 0x00074800012f7983 */ /* 0x008ee20000100800 */
[----:B------:R-:W-:Y:S01]  /*13b90*/  ISETP.GE.U32.AND.EX P4, PT, R87, RZ, PT, P4 ;  /* 0x000000ff5700720c */ /* 0x000fe20003f86140 */
[----:B------:R-:W-:Y:S01]  /*13ba0*/  FMUL R20, R20, UR9 ;  /* 0x0000000914147c20 */ /* 0x000fe20008400000 */
[----:B------:R-:W-:-:S02]  /*13bb0*/  SHF.R.U32.HI R45, RZ, 0xb, R17 ;  /* 0x0000000bff2d7819 */ /* 0x000fc40000011611 */
[--C-:B------:R-:W-:Y:S01]  /*13bc0*/  SHF.R.U32.HI R68, RZ, 0xa, R17.reuse ;  /* 0x0000000aff447819 */ /* 0x100fe20000011611 */
[----:B-1----:R-:W-:Y:S01]  /*13bd0*/  HMMA.16816.F32 R60, R60, R18, R76 ;  /* 0x000000123c3c723c */ /* 0x002fe2000000184c */
[----:B------:R-:W-:Y:S02]  /*13be0*/  FSEL R80, R104, -INF , !P4 ;  /* 0xff80000068507808 */ /* 0x000fe40006000000 */
[----:B------:R-:W-:-:S05]  /*13bf0*/  SHF.R.U32.HI R69, RZ, 0xc, R17 ;  /* 0x0000000cff457819 */ /* 0x000fca0000011611 */
[----:B----4-:R-:W-:Y:S01]  /*13c00*/  HMMA.16816.F32 R32, R52, R18, R32 ;  /* 0x000000123420723c */ /* 0x010fe20000001820 */
[----:B------:R-:W-:Y:S01]  /*13c10*/  ISETP.GE.U32.AND P4, PT, R97, R109, PT ;  /* 0x0000006d6100720c */ /* 0x000fe20003f86070 */
[----:B------:R-:W-:Y:S01]  /*13c20*/  FMUL R38, R38, UR9 ;  /* 0x0000000926267c20 */ /* 0x000fe20008400000 */
[----:B------:R-:W-:Y:S01]  /*13c30*/  LOP3.LUT R16, R16, 0xffff, RZ, 0xc0, !PT ;  /* 0x0000ffff10107812 */ /* 0x000fe200078ec0ff */
[----:B0-----:R-:W4:Y:S01]  /*13c40*/  LDL R125, [R1+0x740] ;  /* 0x00074000017d7983 */ /* 0x001f220000100800 */
[----:B------:R-:W-:-:S04]  /*13c50*/  ISETP.GE.U32.AND.EX P4, PT, R87, RZ, PT, P4 ;  /* 0x000000ff5700720c */ /* 0x000fc80003f86140 */
[----:B------:R-:W-:Y:S02]  /*13c60*/  FSEL R67, R67, -INF , !P4 ;  /* 0xff80000043437808 */ /* 0x000fe40006000000 */
[----:B------:R-:W-:Y:S02]  /*13c70*/  LOP3.LUT P4, RZ, R45, 0x1, RZ, 0xc0, !PT ;  /* 0x000000012dff7812 */ /* 0x000fe4000788c0ff */
[----:B------:R-:W-:Y:S02]  /*13c80*/  FSEL R45, R20, -INF , !P1 ;  /* 0xff800000142d7808 */ /* 0x000fe40004800000 */
[----:B------:R-:W-:Y:S01]  /*13c90*/  LOP3.LUT P1, RZ, R68, 0x1, RZ, 0xc0, !PT ;  /* 0x0000000144ff7812 */ /* 0x000fe2000782c0ff */
[----:B------:R-:W-:Y:S01]  /*13ca0*/  FMUL R68, R22, UR9 ;  /* 0x0000000916447c20 */ /* 0x000fe20008400000 */
[----:B------:R-:W-:Y:S02]  /*13cb0*/  SHF.R.U32.HI R22, RZ, 0x9, R17 ;  /* 0x00000009ff167819 */ /* 0x000fe40000011611 */
[----:B------:R-:W-:Y:S01]  /*13cc0*/  LOP3.LUT P0, RZ, R69, 0x1, RZ, 0xc0, !PT ;  /* 0x0000000145ff7812 */ /* 0x000fe2000780c0ff */
[----:B------:R-:W-:Y:S01]  /*13cd0*/  FMUL R69, R28, UR9 ;  /* 0x000000091c457c20 */ /* 0x000fe20008400000 */
[----:B------:R-:W-:Y:S01]  /*13ce0*/  FMUL R28, R30, UR9 ;  /* 0x000000091e1c7c20 */ /* 0x000fe20008400000 */
[----:B------:R-:W-:-:S02]  /*13cf0*/  FSEL R68, R68, -INF , !P2 ;  /* 0xff80000044447808 */ /* 0x000fc40005000000 */
[----:B------:R-:W-:Y:S02]  /*13d00*/  LOP3.LUT P2, RZ, R22, 0x1, RZ, 0xc0, !PT ;  /* 0x0000000116ff7812 */ /* 0x000fe4000784c0ff */
[--C-:B------:R-:W-:Y:S02]  /*13d10*/  SHF.R.U32.HI R22, RZ, 0x7, R17.reuse ;  /* 0x00000007ff167819 */ /* 0x100fe40000011611 */
[----:B------:R-:W-:Y:S02]  /*13d20*/  FSEL R28, R28, -INF , !P0 ;  /* 0xff8000001c1c7808 */ /* 0x000fe40004000000 */
[--C-:B------:R-:W-:Y:S02]  /*13d30*/  SHF.R.U32.HI R20, RZ, 0x8, R17.reuse ;  /* 0x00000008ff147819 */ /* 0x100fe40000011611 */
[----:B------:R-:W-:Y:S02]  /*13d40*/  LOP3.LUT P0, RZ, R22, 0x1, RZ, 0xc0, !PT ;  /* 0x0000000116ff7812 */ /* 0x000fe4000780c0ff */
[----:B------:R-:W-:Y:S01]  /*13d50*/  SHF.R.U32.HI R22, RZ, 0x5, R17 ;  /* 0x00000005ff167819 */ /* 0x000fe20000011611 */
[----:B------:R-:W-:Y:S01]  /*13d60*/  HMMA.16816.F32 R40, R48, R18, R40 ;  /* 0x000000123028723c */ /* 0x000fe20000001828 */
[----:B------:R-:W-:-:S02]  /*13d70*/  FSEL R30, R69, -INF , !P3 ;  /* 0xff800000451e7808 */ /* 0x000fc40005800000 */
[----:B------:R-:W-:Y:S01]  /*13d80*/  LOP3.LUT P3, RZ, R20, 0x1, RZ, 0xc0, !PT ;  /* 0x0000000114ff7812 */ /* 0x000fe2000786c0ff */
[----:B------:R-:W-:Y:S01]  /*13d90*/  FMUL R20, R36, UR9 ;  /* 0x0000000924147c20 */ /* 0x000fe20008400000 */
[----:B------:R-:W-:Y:S02]  /*13da0*/  FSEL R38, R38, -INF , !P1 ;  /* 0xff80000026267808 */ /* 0x000fe40004800000 */
[----:B------:R-:W-:Y:S01]  /*13db0*/  LOP3.LUT P1, RZ, R22, 0x1, RZ, 0xc0, !PT ;  /* 0x0000000116ff7812 */ /* 0x000fe2000782c0ff */
[----:B------:R-:W-:Y:S01]  /*13dc0*/  FMUL R22, R62, UR9 ;  /* 0x000000093e167c20 */ /* 0x000fe20008400000 */
[--C-:B------:R-:W-:Y:S01]  /*13dd0*/  SHF.R.U32.HI R36, RZ, 0x6, R17.reuse ;  /* 0x00000006ff247819 */ /* 0x100fe20000011611 */
[----:B------:R-:W-:Y:S01]  /*13de0*/  FMUL R19, R24, UR9 ;  /* 0x0000000918137c20 */ /* 0x000fe20008400000 */
[----:B------:R-:W-:Y:S02]  /*13df0*/  FSEL R52, R20, -INF , !P4 ;  /* 0xff80000014347808 */ /* 0x000fe40006000000 */
[----:B------:R-:W-:-:S02]  /*13e00*/  SHF.R.U32.HI R20, RZ, 0x3, R17 ;  /* 0x00000003ff147819 */ /* 0x000fc40000011611 */
[----:B------:R-:W-:Y:S01]  /*13e10*/  FSEL R49, R22, -INF , !P3 ;  /* 0xff80000016317808 */ /* 0x000fe20005800000 */
[----:B------:R-:W-:Y:S01]  /*13e20*/  FMUL R22, R32, UR9 ;  /* 0x0000000920167c20 */ /* 0x000fe20008400000 */
[----:B------:R-:W-:Y:S01]  /*13e30*/  LOP3.LUT P4, RZ, R36, 0x1, RZ, 0xc0, !PT ;  /* 0x0000000124ff7812 */ /* 0x000fe2000788c0ff */
[----:B------:R-:W-:Y:S01]  /*13e40*/  FMUL R36, R60, UR9 ;  /* 0x000000093c247c20 */ /* 0x000fe20008400000 */
[--C-:B------:R-:W-:Y:S02]  /*13e50*/  SHF.R.U32.HI R18, RZ, 0x2, R17.reuse ;  /* 0x00000002ff127819 */ /* 0x100fe40000011611 */
[----:B------:R-:W-:Y:S02]  /*13e60*/  SHF.R.U32.HI R53, RZ, 0x4, R17 ;  /* 0x00000004ff357819 */ /* 0x000fe40000011611 */
[----:B------:R-:W-:Y:S01]  /*13e70*/  LOP3.LUT P3, RZ, R20, 0x1, RZ, 0xc0, !PT ;  /* 0x0000000114ff7812 */ /* 0x000fe2000786c0ff */
[----:B------:R-:W-:Y:S01]  /*13e80*/  FMUL R20, R26, UR9 ;  /* 0x000000091a147c20 */ /* 0x000fe20008400000 */
[----:B------:R-:W-:-:S02]  /*13e90*/  FSEL R50, R19, -INF , !P0 ;  /* 0xff80000013327808 */ /* 0x000fc40004000000 */
[----:B------:R-:W-:Y:S02]  /*13ea0*/  LOP3.LUT P0, RZ, R18, 0x1, RZ, 0xc0, !PT ;  /* 0x0000000112ff7812 */ /* 0x000fe4000780c0ff */
[----:B------:R-:W-:Y:S02]  /*13eb0*/  SHF.R.U32.HI R18, RZ, 0xf, R16 ;  /* 0x0000000fff127819 */ /* 0x000fe40000011610 */
[----:B------:R-:W-:Y:S01]  /*13ec0*/  FSEL R26, R22, -INF , !P1 ;  /* 0xff800000161a7808 */ /* 0x000fe20004800000 */
[----:B------:R-:W-:Y:S01]  /*13ed0*/  FMUL R22, R34, UR9 ;  /* 0x0000000922167c20 */ /* 0x000fe20008400000 */
[----:B------:R-:W-:Y:S02]  /*13ee0*/  FSEL R36, R36, -INF , !P2 ;  /* 0xff80000024247808 */ /* 0x000fe40005000000 */
[----:B------:R-:W-:Y:S02]  /*13ef0*/  LOP3.LUT P2, RZ, R53, 0x1, RZ, 0xc0, !PT ;  /* 0x0000000135ff7812 */ /* 0x000fe4000784c0ff */
[----:B------:R-:W-:-:S02]  /*13f00*/  SHF.R.U32.HI R17, RZ, 0x1, R17 ;  /* 0x00000001ff117819 */ /* 0x000fc40000011611 */
[----:B------:R-:W-:Y:S01]  /*13f10*/  FSEL R48, R20, -INF , !P4 ;  /* 0xff80000014307808 */ /* 0x000fe20006000000 */
[----:B------:R-:W-:Y:S01]  /*13f20*/  FMUL R20, R42, UR9 ;  /* 0x000000092a147c20 */ /* 0x000fe20008400000 */
[----:B------:R-:W-:Y:S02]  /*13f30*/  LOP3.LUT P1, RZ, R18, 0x1, RZ, 0xc0, !PT ;  /* 0x0000000112ff7812 */ /* 0x000fe4000782c0ff */
[--C-:B------:R-:W-:Y:S01]  /*13f40*/  SHF.R.U32.HI R18, RZ, 0xe, R16.reuse ;  /* 0x0000000eff127819 */ /* 0x100fe20000011610 */
[----:B------:R-:W-:Y:S01]  /*13f50*/  FMUL R19, R40, UR9 ;  /* 0x0000000928137c20 */ /* 0x000fe20008400000 */
[----:B------:R-:W-:Y:S02]  /*13f60*/  FSEL R32, R22, -INF , !P2 ;  /* 0xff80000016207808 */ /* 0x000fe40005000000 */
[----:B------:R-:W-:Y:S02]  /*13f70*/  SHF.R.U32.HI R22, RZ, 0xc, R16 ;  /* 0x0000000cff167819 */ /* 0x000fe40000011610 */
[----:B------:R-:W-:-:S02]  /*13f80*/  LOP3.LUT P4, RZ, R17, 0x1, RZ, 0xc0, !PT ;  /* 0x0000000111ff7812 */ /* 0x000fc4000788c0ff */
[----:B------:R-:W-:Y:S02]  /*13f90*/  SHF.R.U32.HI R17, RZ, 0xd, R16 ;  /* 0x0000000dff117819 */ /* 0x000fe40000011610 */
[----:B------:R-:W-:Y:S02]  /*13fa0*/  LOP3.LUT P2, RZ, R18, 0x1, RZ, 0xc0, !PT ;  /* 0x0000000112ff7812 */ /* 0x000fe4000784c0ff */
[----:B------:R-:W-:Y:S02]  /*13fb0*/  FSEL R18, R20, -INF , !P0 ;  /* 0xff80000014127808 */ /* 0x000fe40004000000 */
[----:B------:R-:W-:Y:S01]  /*13fc0*/  LOP3.LUT P0, RZ, R22, 0x1, RZ, 0xc0, !PT ;  /* 0x0000000116ff7812 */ /* 0x000fe2000780c0ff */
[----:B------:R-:W-:Y:S01]  /*13fd0*/  FMUL R22, R56, UR9 ;  /* 0x0000000938167c20 */ /* 0x000fe20008400000 */
[----:B------:R-:W-:Y:S01]  /*13fe0*/  FSEL R24, R19, -INF , !P3 ;  /* 0xff80000013187808 */ /* 0x000fe20005800000 */
[----:B------:R-:W-:Y:S01]  /*13ff0*/  FMUL R19, R21, UR9 ;  /* 0x0000000915137c20 */ /* 0x000fe20008400000 */
[----:B------:R-:W-:-:S02]  /*14000*/  LOP3.LUT P3, RZ, R17, 0x1, RZ, 0xc0, !PT ;  /* 0x0000000111ff7812 */ /* 0x000fc4000786c0ff */
[--C-:B------:R-:W-:Y:S01]  /*14010*/  SHF.R.U32.HI R17, RZ, 0xb, R16.reuse ;  /* 0x0000000bff117819 */ /* 0x100fe20000011610 */
[----:B------:R-:W-:Y:S01]  /*14020*/  FMUL R20, R23, UR9 ;  /* 0x0000000917147c20 */ /* 0x000fe20008400000 */
[--C-:B------:R-:W-:Y:S02]  /*14030*/  SHF.R.U32.HI R21, RZ, 0xa, R16.reuse ;  /* 0x0000000aff157819 */ /* 0x100fe40000011610 */
[----:B------:R-:W-:Y:S02]  /*14040*/  FSEL R23, R22, -INF , !P4 ;  /* 0xff80000016177808 */ /* 0x000fe40006000000 */
[----:B------:R-:W-:Y:S02]  /*14050*/  LOP3.LUT P4, RZ, R17, 0x1, RZ, 0xc0, !PT ;  /* 0x0000000111ff7812 */ /* 0x000fe4000788c0ff */
[----:B------:R-:W-:Y:S02]  /*14060*/  FSEL R71, R19, -INF , P1 ;  /* 0xff80000013477808 */ /* 0x000fe40000800000 */
[----:B------:R-:W-:-:S02]  /*14070*/  SHF.R.U32.HI R17, RZ, 0x9, R16 ;  /* 0x00000009ff117819 */ /* 0x000fc40000011610 */
[----:B------:R-:W-:Y:S01]  /*14080*/  LOP3.LUT P1, RZ, R21, 0x1, RZ, 0xc0, !PT ;  /* 0x0000000115ff7812 */ /* 0x000fe2000782c0ff */
[----:B------:R-:W-:Y:S01]  /*14090*/  FMUL R21, R29, UR9 ;  /* 0x000000091d157c20 */ /* 0x000fe20008400000 */
[----:B------:R-:W-:Y:S01]  /*140a0*/  FSEL R69, R20, -INF , P2 ;  /* 0xff80000014457808 */ /* 0x000fe20001000000 */
[----:B------:R-:W-:Y:S01]  /*140b0*/  FMUL R19, R31, UR9 ;  /* 0x000000091f137c20 */ /* 0x000fe20008400000 */
[--C-:B------:R-:W-:Y:S01]  /*140c0*/  SHF.R.U32.HI R22, RZ, 0x8, R16.reuse ;  /* 0x00000008ff167819 */ /* 0x100fe20000011610 */
[----:B------:R-:W-:Y:S01]  /*140d0*/  FMUL R20, R37, UR9 ;  /* 0x0000000925147c20 */ /* 0x000fe20008400000 */
[----:B------:R-:W-:Y:S02]  /*140e0*/  LOP3.LUT P2, RZ, R17, 0x1, RZ, 0xc0, !PT ;  /* 0x0000000111ff7812 */ /* 0x000fe4000784c0ff */
[----:B------:R-:W-:Y:S02]  /*140f0*/  SHF.R.U32.HI R17, RZ, 0x7, R16 ;  /* 0x00000007ff117819 */ /* 0x000fe40000011610 */
[----:B------:R-:W-:-:S02]  /*14100*/  FSEL R70, R21, -INF , P3 ;  /* 0xff80000015467808 */ /* 0x000fc40001800000 */
[----:B------:R-:W-:Y:S01]  /*14110*/  LOP3.LUT P3, RZ, R22, 0x1, RZ, 0xc0, !PT ;  /* 0x0000000116ff7812 */ /* 0x000fe2000786c0ff */
[----:B------:R-:W-:Y:S01]  /*14120*/  FMUL R22, R39, UR9 ;  /* 0x0000000927167c20 */ /* 0x000fe20008400000 */
[--C-:B------:R-:W-:Y:S02]  /*14130*/  SHF.R.U32.HI R21, RZ, 0x6, R16.reuse ;  /* 0x00000006ff157819 */ /* 0x100fe40000011610 */
[----:B------:R-:W-:Y:S01]  /*14140*/  FSEL R62, R19, -INF , P0 ;  /* 0xff800000133e7808 */ /* 0x000fe20000000000 */
[----:B------:R-:W-:Y:S01]  /*14150*/  FMUL R19, R61, UR9 ;  /* 0x000000093d137c20 */ /* 0x000fe20008400000 */
[----:B------:R-:W-:Y:S02]  /*14160*/  LOP3.LUT P0, RZ, R17, 0x1, RZ, 0xc0, !PT ;  /* 0x0000000111ff7812 */ /* 0x000fe4000780c0ff */
[----:B------:R-:W-:Y:S02]  /*14170*/  FSEL R56, R20, -INF , P4 ;  /* 0xff80000014387808 */ /* 0x000fe40002000000 */
[----:B------:R-:W-:-:S02]  /*14180*/  SHF.R.U32.HI R17, RZ, 0x5, R16 ;  /* 0x00000005ff117819 */ /* 0x000fc40000011610 */
[----:B------:R-:W-:Y:S02]  /*14190*/  FMNMX R88, R13, R66, !PT ;  /* 0x000000420d587209 */ /* 0x000fe40007800000 */
[----:B------:R-:W-:Y:S02]  /*141a0*/  LOP3.LUT P4, RZ, R21, 0x1, RZ, 0xc0, !PT ;  /* 0x0000000115ff7812 */ /* 0x000fe4000788c0ff */
[----:B------:R-:W-:Y:S01]  /*141b0*/  FMNMX R34, R86, R3, !PT ;  /* 0x0000000356227209 */ /* 0x000fe20007800000 */
[----:B------:R-:W-:Y:S01]  /*141c0*/  FMUL R20, R63, UR9 ;  /* 0x000000093f147c20 */ /* 0x000fe20008400000 */
[--C-:B------:R-:W-:Y:S01]  /*141d0*/  SHF.R.U32.HI R21, RZ, 0x4, R16.reuse ;  /* 0x00000004ff157819 */ /* 0x100fe20000011610 */
[----:B------:R-:W-:Y:S01]  /*141e0*/  FMUL R42, R27, UR9 ;  /* 0x000000091b2a7c20 */ /* 0x000fe20008400000 */
[----:B------:R-:W-:Y:S01]  /*141f0*/  FSEL R60, R22, -INF , P1 ;  /* 0xff800000163c7808 */ /* 0x000fe20000800000 */
[----:B------:R-:W-:Y:S01]  /*14200*/  FMUL R39, R25, UR9 ;  /* 0x0000000919277c20 */ /* 0x000fe20008400000 */
[----:B------:R-:W-:Y:S01]  /*14210*/  LOP3.LUT P1, RZ, R17, 0x1, RZ, 0xc0, !PT ;  /* 0x0000000111ff7812 */ /* 0x000fe2000782c0ff */
[----:B------:R-:W0:Y:S01]  /*14220*/  SHFL.BFLY PT, R89, R88, 0x2, 0x1f ;  /* 0x0c401f0058597f89 */ /* 0x000e2200000e0000 */
[----:B------:R-:W-:-:S02]  /*14230*/  SHF.R.U32.HI R17, RZ, 0x3, R16 ;  /* 0x00000003ff117819 */ /* 0x000fc40000011610 */
[----:B------:R-:W-:Y:S01]  /*14240*/  FSEL R55, R19, -INF , P2 ;  /* 0xff80000013377808 */ /* 0x000fe20001000000 */
[----:B------:R-:W1:Y:S01]  /*14250*/  SHFL.BFLY PT, R37, R34, 0x2, 0x1f ;  /* 0x0c401f0022257f89 */ /* 0x000e6200000e0000 */
[----:B------:R-:W-:Y:S02]  /*14260*/  FMNMX R27, R83, R58, !PT ;  /* 0x0000003a531b7209 */ /* 0x000fe40007800000 */
[----:B------:R-:W-:Y:S02]  /*14270*/  LOP3.LUT P2, RZ, R21, 0x1, RZ, 0xc0, !PT ;  /* 0x0000000115ff7812 */ /* 0x000fe4000784c0ff */
[----:B------:R-:W-:Y:S02]  /*14280*/  FMNMX R74, R14, R67, !PT ;  /* 0x000000430e4a7209 */ /* 0x000fe40007800000 */
[----:B------:R-:W-:Y:S02]  /*14290*/  FMNMX R25, R7, R4, !PT ;  /* 0x0000000407197209 */ /* 0x000fe40007800000 */
[----:B------:R-:W-:-:S02]  /*142a0*/  FMNMX R21, R84, R81, !PT ;  /* 0x0000005154157209 */ /* 0x000fc40007800000 */
[----:B------:R-:W-:Y:S01]  /*142b0*/  FSEL R51, R20, -INF , P3 ;  /* 0xff80000014337808 */ /* 0x000fe20001800000 */
[----:B------:R-:W0:Y:S01]  /*142c0*/  SHFL.BFLY PT, R76, R27, 0x2, 0x1f ;  /* 0x0c401f001b4c7f89 */ /* 0x000e2200000e0000 */
[----:B------:R-:W-:Y:S02]  /*142d0*/  LOP3.LUT P3, RZ, R17, 0x1, RZ, 0xc0, !PT ;  /* 0x0000000111ff7812 */ /* 0x000fe4000786c0ff */
[----:B------:R-:W-:Y:S01]  /*142e0*/  FMNMX R17, R12, R65, !PT ;  /* 0x000000410c117209 */ /* 0x000fe20007800000 */
[----:B------:R-:W0:Y:S01]  /*142f0*/  SHFL.BFLY PT, R92, R74, 0x2, 0x1f ;  /* 0x0c401f004a5c7f89 */ /* 0x000e2200000e0000 */
[----:B------:R-:W-:Y:S02]  /*14300*/  FMNMX R63, R6, R59, !PT ;  /* 0x0000003b063f7209 */ /* 0x000fe40007800000 */
[----:B------:R-:W-:Y:S01]  /*14310*/  FMNMX R19, R9, R82, !PT ;  /* 0x0000005209137209 */ /* 0x000fe20007800000 */
[----:B------:R-:W0:Y:S01]  /*14320*/  SHFL.BFLY PT, R54, R25, 0x2, 0x1f ;  /* 0x0c401f0019367f89 */ /* 0x000e2200000e0000 */
[----:B------:R-:W-:-:S03]  /*14330*/  FMNMX R22, R10, R80, !PT ;  /* 0x000000500a167209 */ /* 0x000fc60007800000 */
[----:B------:R-:W0:Y:S01]  /*14340*/  SHFL.BFLY PT, R77, R21, 0x2, 0x1f ;  /* 0x0c401f00154d7f89 */ /* 0x000e2200000e0000 */
[----:B------:R-:W-:-:S03]  /*14350*/  FMNMX R29, R5, R44, !PT ;  /* 0x0000002c051d7209 */ /* 0x000fc60007800000 */
[----:B------:R-:W0:Y:S01]  /*14360*/  SHFL.BFLY PT, R91, R17, 0x2, 0x1f ;  /* 0x0c401f00115b7f89 */ /* 0x000e2200000e0000 */
[----:B------:R-:W-:-:S03]  /*14370*/  FMNMX R31, R8, R46, !PT ;  /* 0x0000002e081f7209 */ /* 0x000fc60007800000 */
[----:B------:R-:W0:Y:S04]  /*14380*/  SHFL.BFLY PT, R72, R63, 0x2, 0x1f ;  /* 0x0c401f003f487f89 */ /* 0x000e2800000e0000 */
[----:B------:R-:W1:Y:S04]  /*14390*/  SHFL.BFLY PT, R79, R19, 0x2, 0x1f ;  /* 0x0c401f00134f7f89 */ /* 0x000e6800000e0000 */
[----:B------:R-:W1:Y:S04]  /*143a0*/  SHFL.BFLY PT, R93, R75, 0x2, 0x1f ;  /* 0x0c401f004b5d7f89 */ /* 0x000e6800000e0000 */
[----:B------:R-:W1:Y:S01]  /*143b0*/  SHFL.BFLY PT, R78, R22, 0x2, 0x1f ;  /* 0x0c401f00164e7f89 */ /* 0x000e6200000e0000 */
[----:B------:R-:W-:-:S03]  /*143c0*/  SHF.R.U32.HI R40, RZ, 0x2, R16 ;  /* 0x00000002ff287819 */ /* 0x000fc60000011610 */
[----:B------:R-:W1:Y:S01]  /*143d0*/  SHFL.BFLY PT, R73, R29, 0x2, 0x1f ;  /* 0x0c401f001d497f89 */ /* 0x000e6200000e0000 */
[----:B------:R-:W-:-:S03]  /*143e0*/  SHF.R.U32.HI R16, RZ, 0x1, R16 ;  /* 0x00000001ff107819 */ /* 0x000fc60000011610 */
[----:B------:R-:W1:Y:S01]  /*143f0*/  SHFL.BFLY PT, R61, R31, 0x2, 0x1f ;  /* 0x0c401f001f3d7f89 */ /* 0x000e6200000e0000 */
[----:B------:R-:W-:Y:S02]  /*14400*/  FSEL R42, R42, -INF , P4 ;  /* 0xff8000002a2a7808 */ /* 0x000fe40002000000 */
[----:B------:R-:W-:Y:S02]  /*14410*/  LOP3.LUT P4, RZ, R16, 0x1, RZ, 0xc0, !PT ;  /* 0x0000000110ff7812 */ /* 0x000fe4000788c0ff */
[----:B0-----:R-:W-:Y:S02]  /*14420*/  FMNMX R16, R88, R89, !PT ;  /* 0x0000005958107209 */ /* 0x001fe40007800000 */
[----:B------:R-:W-:Y:S02]  /*14430*/  FMNMX R20, R11, R64, !PT ;  /* 0x000000400b147209 */ /* 0x000fe40007800000 */
[----:B------:R-:W-:Y:S01]  /*14440*/  FSEL R53, R39, -INF , P0 ;  /* 0xff80000027357808 */ /* 0x000fe20000000000 */
[----:B------:R-:W-:Y:S01]  /*14450*/  FMUL R39, R33, UR9 ;  /* 0x0000000921277c20 */ /* 0x000fe20008400000 */
[----:B-1----:R-:W-:-:S02]  /*14460*/  FMNMX R89, R34, R37, !PT ;  /* 0x0000002522597209 */ /* 0x002fc40007800000 */
[----:B------:R-:W-:Y:S01]  /*14470*/  FMNMX R34, R28, R62, !PT ;  /* 0x0000003e1c227209 */ /* 0x000fe20007800000 */
[----:B------:R-:W0:Y:S01]  /*14480*/  SHFL.BFLY PT, R87, R20, 0x2, 0x1f ;  /* 0x0c401f0014577f89 */ /* 0x000e2200000e0000 */
[----:B------:R-:W-:Y:S01]  /*14490*/  FMNMX R27, R27, R76, !PT ;  /* 0x0000004c1b1b7209 */ /* 0x000fe20007800000 */
[----:B------:R-:W-:Y:S01]  /*144a0*/  FMUL R35, R35, UR9 ;  /* 0x0000000923237c20 */ /* 0x000fe20008400000 */
[----:B------:R-:W-:Y:S01]  /*144b0*/  LOP3.LUT P0, RZ, R40, 0x1, RZ, 0xc0, !PT ;  /* 0x0000000128ff7812 */ /* 0x000fe2000780c0ff */
[----:B------:R-:W-:Y:S01]  /*144c0*/  FMUL R40, R41, UR9 ;  /* 0x0000000929287c20 */ /* 0x000fe20008400000 */
[----:B------:R-:W-:Y:S01]  /*144d0*/  FMNMX R74, R74, R92, !PT ;  /* 0x0000005c4a4a7209 */ /* 0x000fe20007800000 */
[----:B------:R-:W1:Y:S01]  /*144e0*/  SHFL.BFLY PT, R110, R34, 0x2, 0x1f ;  /* 0x0c401f00226e7f89 */ /* 0x000e6200000e0000 */
[----:B------:R-:W-:Y:S02]  /*144f0*/  FMNMX R25, R25, R54, !PT ;  /* 0x0000003619197209 */ /* 0x000fe40007800000 */
[----:B------:R-:W-:-:S02]  /*14500*/  FMNMX R76, R52, R56, !PT ;  /* 0x00000038344c7209 */ /* 0x000fc40007800000 */
[----:B------:R-:W-:Y:S02]  /*14510*/  FMNMX R21, R21, R77, !PT ;  /* 0x0000004d15157209 */ /* 0x000fe40007800000 */
[----:B------:R-:W-:Y:S02]  /*14520*/  FSEL R54, R39, -INF , P1 ;  /* 0xff80000027367808 */ /* 0x000fe40000800000 */
[----:B------:R-:W-:Y:S01]  /*14530*/  FMNMX R77, R30, R70, !PT ;  /* 0x000000461e4d7209 */ /* 0x000fe20007800000 */
[----:B------:R-:W0:Y:S01]  /*14540*/  SHFL.BFLY PT, R109, R76, 0x2, 0x1f ;  /* 0x0c401f004c6d7f89 */ /* 0x000e2200000e0000 */
[----:B------:R-:W-:Y:S02]  /*14550*/  FMNMX R17, R17, R91, !PT ;  /* 0x0000005b11117209 */ /* 0x000fe40007800000 */
[----:B------:R-:W-:Y:S01]  /*14560*/  FMNMX R33, R63, R72, !PT ;  /* 0x000000483f217209 */ /* 0x000fe20007800000 */
[----:B------:R-:W0:Y:S01]  /*14570*/  SHFL.BFLY PT, R95, R74, 0x1, 0x1f ;  /* 0x0c201f004a5f7f89 */ /* 0x000e2200000e0000 */
[----:B------:R-:W-:-:S02]  /*14580*/  FMNMX R19, R19, R79, !PT ;  /* 0x0000004f13137209 */ /* 0x000fc40007800000 */
[----:B------:R-:W-:Y:S01]  /*14590*/  FMNMX R72, R26, R54, !PT ;  /* 0x000000361a487209 */ /* 0x000fe20007800000 */
[----:B------:R-:W0:Y:S01]  /*145a0*/  SHFL.BFLY PT, R111, R77, 0x2, 0x1f ;  /* 0x0c401f004d6f7f89 */ /* 0x000e2200000e0000 */
[----:B------:R-:W-:Y:S02]  /*145b0*/  FMNMX R75, R75, R93, !PT ;  /* 0x0000005d4b4b7209 */ /* 0x000fe40007800000 */
[----:B------:R-:W-:Y:S02]  /*145c0*/  FMNMX R22, R22, R78, !PT ;  /* 0x0000004e16167209 */ /* 0x000fe40007800000 */
[----:B------:R-:W-:Y:S02]  /*145d0*/  FSEL R41, R35, -INF , P2 ;  /* 0xff80000023297808 */ /* 0x000fe40001000000 */
[----:B------:R-:W-:Y:S02]  /*145e0*/  FSEL R40, R40, -INF , P3 ;  /* 0xff80000028287808 */ /* 0x000fe40001800000 */
[----:B------:R-:W-:-:S02]  /*145f0*/  FMNMX R79, R90, R2, !PT ;  /* 0x000000025a4f7209 */ /* 0x000fc40007800000 */
[----:B------:R-:W-:Y:S01]  /*14600*/  FMNMX R78, R68, R69, !PT ;  /* 0x00000045444e7209 */ /* 0x000fe20007800000 */
[----:B------:R-:W0:Y:S01]  /*14610*/  SHFL.BFLY PT, R94, R17, 0x1, 0x1f ;  /* 0x0c201f00115e7f89 */ /* 0x000e2200000e0000 */
[----:B------:R-:W-:Y:S02]  /*14620*/  FMNMX R29, R29, R73, !PT ;  /* 0x000000491d1d7209 */ /* 0x000fe40007800000 */
[----:B------:R-:W-:Y:S01]  /*14630*/  FMNMX R97, R102, R103, !PT ;  /* 0x0000006766617209 */ /* 0x000fe20007800000 */
[----:B------:R-:W-:Y:S01]  /*14640*/  SHFL.BFLY PT, R115, R79, 0x2, 0x1f ;  /* 0x0c401f004f737f89 */ /* 0x000fe200000e0000 */
[----:B------:R-:W-:Y:S02]  /*14650*/  FMNMX R73, R32, R41, !PT ;  /* 0x0000002920497209 */ /* 0x000fe40007800000 */
[----:B------:R-:W-:Y:S01]  /*14660*/  FMNMX R91, R24, R40, !PT ;  /* 0x00000028185b7209 */ /* 0x000fe20007800000 */
[----:B------:R-:W0:Y:S01]  /*14670*/  SHFL.BFLY PT, R103, R72, 0x2, 0x1f ;  /* 0x0c401f0048677f89 */ /* 0x000e2200000e0000 */
[----:B------:R-:W-:-:S02]  /*14680*/  FMNMX R31, R31, R61, !PT ;  /* 0x0000003d1f1f7209 */ /* 0x000fc40007800000 */
[----:B------:R-:W-:Y:S01]  /*14690*/  FMNMX R61, R50, R53, !PT ;  /* 0x00000035323d7209 */ /* 0x000fe20007800000 */
[----:B------:R-:W0:Y:S01]  /*146a0*/  SHFL.BFLY PT, R96, R75, 0x1, 0x1f ;  /* 0x0c201f004b607f89 */ /* 0x000e2200000e0000 */
[----:B------:R-:W-:-:S03]  /*146b0*/  FMNMX R63, R48, R42, !PT ;  /* 0x0000002a303f7209 */ /* 0x000fc60007800000 */
[----:B------:R-:W1:Y:S04]  /*146c0*/  SHFL.BFLY PT, R112, R78, 0x2, 0x1f ;  /* 0x0c401f004e707f89 */ /* 0x000e6800000e0000 */
[----:B------:R-:W2:Y:S04]  /*146d0*/  SHFL.BFLY PT, R102, R73, 0x2, 0x1f ;  /* 0x0c401f0049667f89 */ /* 0x000ea800000e0000 */
[----:B------:R-:W2:Y:S04]  /*146e0*/  SHFL.BFLY PT, R101, R91, 0x2, 0x1f ;  /* 0x0c401f005b657f89 */ /* 0x000ea800000e0000 */
[----:B------:R-:W2:Y:S01]  /*146f0*/  SHFL.BFLY PT, R98, R97, 0x2, 0x1f ;  /* 0x0c401f0061627f89 */ /* 0x000ea200000e0000 */
[----:B------:R-:W-:-:S03]  /*14700*/  FMUL R43, R43, UR9 ;  /* 0x000000092b2b7c20 */ /* 0x000fc60008400000 */
[----:B------:R-:W2:Y:S01]  /*14710*/  SHFL.BFLY PT, R105, R61, 0x2, 0x1f ;  /* 0x0c401f003d697f89 */ /* 0x000ea200000e0000 */
[----:B------:R-:W-:-:S03]  /*14720*/  FMNMX R35, R38, R60, !PT ;  /* 0x0000003c26237209 */ /* 0x000fc60007800000 */
[----:B------:R-:W2:Y:S01]  /*14730*/  SHFL.BFLY PT, R104, R63, 0x2, 0x1f ;  /* 0x0c401f003f687f89 */ /* 0x000ea200000e0000 */
[----:B0-----:R-:W-:Y:S01]  /*14740*/  FMNMX R20, R20, R87, !PT ;  /* 0x0000005714147209 */ /* 0x001fe20007800000 */
[----:B------:R-:W0:Y:S01]  /*14750*/  S2R R0, SR_TID.X ;  /* 0x0000000000007919 */ /* 0x000e220000002100 */
[----:B------:R-:W-:Y:S01]  /*14760*/  FSEL R39, R43, -INF , P0 ;  /* 0xff8000002b277808 */ /* 0x000fe20000000000 */
[----:B------:R-:W-:Y:S01]  /*14770*/  FMUL R57, R57, UR9 ;  /* 0x0000000939397c20 */ /* 0x000fe20008400000 */
[----:B------:R-:W-:Y:S01]  /*14780*/  FMNMX R87, R45, R71, !PT ;  /* 0x000000472d577209 */ /* 0x000fe20007800000 */
[----:B------:R-:W0:Y:S01]  /*14790*/  SHFL.BFLY PT, R108, R35, 0x2, 0x1f ;  /* 0x0c401f00236c7f89 */ /* 0x000e2200000e0000 */
[----:B-1----:R-:W-:Y:S02]  /*147a0*/  FMNMX R34, R34, R110, !PT ;  /* 0x0000006e22227209 */ /* 0x002fe40007800000 */
[----:B------:R-:W-:Y:S01]  /*147b0*/  FMNMX R92, R18, R39, !PT ;  /* 0x00000027125c7209 */ /* 0x000fe20007800000 */
[----:B------:R-:W1:Y:S01]  /*147c0*/  SHFL.BFLY PT, R110, R19, 0x1, 0x1f ;  /* 0x0c201f00136e7f89 */ /* 0x000e6200000e0000 */
[----:B------:R-:W-:-:S02]  /*147d0*/  FMNMX R76, R76, R109, !PT ;  /* 0x0000006d4c4c7209 */ /* 0x000fc40007800000 */
[----:B------:R-:W-:Y:S01]  /*147e0*/  FMNMX R74, R74, R95, !PT ;  /* 0x0000005f4a4a7209 */ /* 0x000fe20007800000 */
[----:B------:R-:W0:Y:S01]  /*147f0*/  SHFL.BFLY PT, R113, R87, 0x2, 0x1f ;  /* 0x0c401f0057717f89 */ /* 0x000e2200000e0000 */
        /* <DEDUP_REMOVED lines=10> */
[----:B------:R-:W-:Y:S01]  /*148a0*/  FMNMX R75, R75, R96, !PT ;  /* 0x000000604b4b7209 */ /* 0x000fe20007800000 */
[----:B------:R-:W0:Y:S01]  /*148b0*/  SHFL.BFLY PT, R94, R76, 0x1, 0x1f ;  /* 0x0c201f004c5e7f89 */ /* 0x000e2200000e0000 */
[----:B------:R-:W-:-:S03]  /*148c0*/  FMNMX R78, R78, R112, !PT ;  /* 0x000000704e4e7209 */ /* 0x000fc60007800000 */
[----:B------:R-:W0:Y:S01]  /*148d0*/  SHFL.BFLY PT, R103, R25, 0x1, 0x1f ;  /* 0x0c201f0019677f89 */ /* 0x000e2200000e0000 */
[----:B--2---:R-:W-:-:S03]  /*148e0*/  FMNMX R73, R73, R102, !PT ;  /* 0x0000006649497209 */ /* 0x004fc60007800000 */
[----:B------:R-:W2:Y:S01]  /*148f0*/  SHFL.BFLY PT, R114, R88, 0x2, 0x1f ;  /* 0x0c401f0058727f89 */ /* 0x000ea200000e0000 */
[----:B------:R-:W-:-:S03]  /*14900*/  FMNMX R91, R91, R101, !PT ;  /* 0x000000655b5b7209 */ /* 0x000fc60007800000 */
[----:B------:R-:W0:Y:S01]  /*14910*/  SHFL.BFLY PT, R96, R77, 0x1, 0x1f ;  /* 0x0c201f004d607f89 */ /* 0x000e2200000e0000 */
[----:B------:R-:W-:Y:S02]  /*14920*/  FMNMX R101, R97, R98, !PT ;  /* 0x0000006261657209 */ /* 0x000fe40007800000 */
[----:B------:R-:W-:Y:S01]  /*14930*/  FMNMX R61, R61, R105, !PT ;  /* 0x000000693d3d7209 */ /* 0x000fe20007800000 */
[----:B------:R-:W1:Y:S01]  /*14940*/  SHFL.BFLY PT, R99, R93, 0x2, 0x1f ;  /* 0x0c401f005d637f89 */ /* 0x000e6200000e0000 */
[----:B------:R-:W-:-:S03]  /*14950*/  FMNMX R63, R63, R104, !PT ;  /* 0x000000683f3f7209 */ /* 0x000fc60007800000 */
[----:B------:R-:W2:Y:S04]  /*14960*/  SHFL.BFLY PT, R102, R79, 0x1, 0x1f ;  /* 0x0c201f004f667f89 */ /* 0x000ea800000e0000 */
[----:B------:R-:W2:Y:S04]  /*14970*/  SHFL.BFLY PT, R98, R78, 0x1, 0x1f ;  /* 0x0c201f004e627f89 */ /* 0x000ea800000e0000 */
[----:B------:R-:W2:Y:S04]  /*14980*/  SHFL.BFLY PT, R105, R33, 0x1, 0x1f ;  /* 0x0c201f0021697f89 */ /* 0x000ea800000e0000 */
[----:B------:R-:W2:Y:S04]  /*14990*/  SHFL.BFLY PT, R104, R31, 0x1, 0x1f ;  /* 0x0c201f001f687f89 */ /* 0x000ea800000e0000 */
[----:B------:R-:W2:Y:S01]  /*149a0*/  SHFL.BFLY PT, R109, R22, 0x1, 0x1f ;  /* 0x0c201f00166d7f89 */ /* 0x000ea200000e0000 */
[----:B0-----:R-:W-:-:S02]  /*149b0*/  FMNMX R35, R35, R108, !PT ;  /* 0x0000006c23237209 */ /* 0x001fc40007800000 */
[----:B------:R-:W-:Y:S01]  /*149c0*/  FMNMX R57, R49, R51, !PT ;  /* 0x0000003331397209 */ /* 0x000fe20007800000 */
[----:B------:R-:W0:Y:S01]  /*149d0*/  SHFL.BFLY PT, R108, R21, 0x1, 0x1f ;  /* 0x0c201f00156c7f89 */ /* 0x000e2200000e0000 */
[----:B-1----:R-:W-:-:S03]  /*149e0*/  FMNMX R19, R19, R110, !PT ;  /* 0x0000006e13137209 */ /* 0x002fc60007800000 */
[----:B------:R-:W1:Y:S01]  /*149f0*/  SHFL.BFLY PT, R112, R16, 0x1, 0x1f ;  /* 0x0c201f0010707f89 */ /* 0x000e6200000e0000 */
[----:B------:R-:W-:Y:S02]  /*14a00*/  FMNMX R87, R87, R113, !PT ;  /* 0x0000007157577209 */ /* 0x000fe40007800000 */
[----:B------:R-:W-:Y:S01]  /*14a10*/  FMNMX R110, R34, R95, !PT ;  /* 0x0000005f226e7209 */ /* 0x000fe20007800000 */
[----:B------:R-:W0:Y:S01]  /*14a20*/  SHFL.BFLY PT, R106, R57, 0x2, 0x1f ;  /* 0x0c401f00396a7f89 */ /* 0x000e2200000e0000 */
[----:B------:R-:W-:Y:S02]  /*14a30*/  LOP3.LUT R34, R0, 0x1c, RZ, 0xc0, !PT ;  /* 0x0000001c00227812 */ /* 0x000fe400078ec0ff */
[----:B------:R-:W-:Y:S02]  /*14a40*/  FMNMX R20, R20, R111, !PT ;  /* 0x0000006f14147209 */ /* 0x000fe40007800000 */
[----:B------:R-:W-:Y:S02]  /*14a50*/  FMNMX R43, R36, R55, !PT ;  /* 0x00000037242b7209 */ /* 0x000fe40007800000 */
[----:B------:R-:W-:-:S02]  /*14a60*/  FMNMX R92, R92, R100, !PT ;  /* 0x000000645c5c7209 */ /* 0x000fc40007800000 */
[----:B------:R-:W-:Y:S01]  /*14a70*/  SHF.R.U32.HI R118, RZ, 0x3, R0 ;  /* 0x00000003ff767819 */ /* 0x000fe20000011600 */
[----:B------:R-:W0:Y:S01]  /*14a80*/  SHFL.BFLY PT, R100, R87, 0x1, 0x1f ;  /* 0x0c201f0057647f89 */ /* 0x000e2200000e0000 */
[----:B------:R-:W-:Y:S02]  /*14a90*/  FMNMX R111, R76, R94, !PT ;  /* 0x0000005e4c6f7209 */ /* 0x000fe40007800000 */
[----:B------:R-:W-:Y:S02]  /*14aa0*/  FMNMX R25, R25, R103, !PT ;  /* 0x0000006719197209 */ /* 0x000fe40007800000 */
[----:B------:R-:W-:Y:S02]  /*14ab0*/  LEA.HI R76, R34, 0x8, RZ, 0x1e ;  /* 0x00000008224c7811 */ /* 0x000fe400078ff0ff */
[----:B--2---:R-:W-:Y:S02]  /*14ac0*/  FMNMX R88, R88, R114, !PT ;  /* 0x0000007258587209 */ /* 0x004fe40007800000 */
[----:B------:R-:W-:-:S02]  /*14ad0*/  FMNMX R103, R77, R96, !PT ;  /* 0x000000604d677209 */ /* 0x000fc40007800000 */
[----:B------:R-:W-:Y:S01]  /*14ae0*/  LEA.HI R77, R34, 0x10, RZ, 0x1e ;  /* 0x00000010224d7811 */ /* 0x000fe200078ff0ff */
[----:B------:R-:W2:Y:S01]  /*14af0*/  SHFL.BFLY PT, R107, R43, 0x2, 0x1f ;  /* 0x0c401f002b6b7f89 */ /* 0x000ea200000e0000 */
[----:B------:R-:W-:Y:S02]  /*14b00*/  LOP3.LUT R118, R118, 0xc, RZ, 0xc0, !PT ;  /* 0x0000000c76767812 */ /* 0x000fe400078ec0ff */
[----:B------:R-:W-:Y:S02]  /*14b10*/  LEA R123, R34, UR6, 0x2 ;  /* 0x00000006227b7c11 */ /* 0x000fe4000f8e10ff */
[----:B------:R-:W-:Y:S02]  /*14b20*/  LEA R76, R76, UR6, 0x4 ;  /* 0x000000064c4c7c11 */ /* 0x000fe4000f8e20ff */
[----:B------:R-:W-:Y:S02]  /*14b30*/  FMNMX R93, R93, R99, !PT ;  /* 0x000000635d5d7209 */ /* 0x000fe40007800000 */
[----:B------:R-:W-:Y:S01]  /*14b40*/  FMNMX R79, R79, R102, !PT ;  /* 0x000000664f4f7209 */ /* 0x000fe20007800000 */
[----:B------:R-:W2:Y:S01]  /*14b50*/  SHFL.BFLY PT, R99, R88, 0x1, 0x1f ;  /* 0x0c201f0058637f89 */ /* 0x000ea200000e0000 */
[----:B------:R-:W-:-:S02]  /*14b60*/  FMNMX R102, R78, R98, !PT ;  /* 0x000000624e667209 */ /* 0x000fc40007800000 */
[----:B------:R-:W-:Y:S02]  /*14b70*/  LEA R77, R77, UR6, 0x4 ;  /* 0x000000064d4d7c11 */ /* 0x000fe4000f8e20ff */
[----:B------:R-:W-:Y:S01]  /*14b80*/  FMNMX R33, R33, R105, !PT ;  /* 0x0000006921217209 */ /* 0x000fe20007800000 */
[----:B------:R-:W-:Y:S01]  /*14b90*/  IMAD.IADD R105, R123, 0x1, R118 ;  /* 0x000000017b697824 */ /* 0x000fe200078e0276 */
[----:B------:R-:W-:Y:S01]  /*14ba0*/  BAR.SYNC.DEFER_BLOCKING 0x0 ;  /* 0x0000000000007b1d */ /* 0x000fe20000010000 */
[----:B------:R-:W-:Y:S02]  /*14bb0*/  LEA.HI R78, R34, 0x18, RZ, 0x1e ;  /* 0x00000018224e7811 */ /* 0x000fe400078ff0ff */
[----:B------:R-:W-:Y:S01]  /*14bc0*/  FMNMX R31, R31, R104, !PT ;  /* 0x000000681f1f7209 */ /* 0x000fe20007800000 */
[----:B------:R-:W-:Y:S01]  /*14bd0*/  IMAD.IADD R104, R118, 0x1, R76 ;  /* 0x0000000176687824 */ /* 0x000fe200078e024c */
[----:B------:R-:W-:Y:S02]  /*14be0*/  FMNMX R22, R22, R109, !PT ;  /* 0x0000006d16167209 */ /* 0x000fe40007800000 */
[----:B------:R-:W-:-:S02]  /*14bf0*/  IADD3 R109, PT, PT, R118, R77, RZ ;  /* 0x0000004d766d7210 */ /* 0x000fc40007ffe0ff */
[----:B------:R-:W-:Y:S01]  /*14c00*/  LEA R78, R78, UR6, 0x4 ;  /* 0x000000064e4e7c11 */ /* 0x000fe2000f8e20ff */
[----:B------:R-:W2:Y:S01]  /*14c10*/  SHFL.BFLY PT, R97, R89, 0x1, 0x1f ;  /* 0x0c201f0059617f89 */ /* 0x000ea200000e0000 */
[----:B0-----:R-:W-:Y:S02]  /*14c20*/  FMNMX R21, R21, R108, !PT ;  /* 0x0000006c15157209 */ /* 0x001fe40007800000 */
[----:B-1----:R-:W-:Y:S01]  /*14c30*/  FMNMX R16, R16, R112, !PT ;  /* 0x0000007010107209 */ /* 0x002fe20007800000 */
[----:B------:R-:W-:Y:S01]  /*14c40*/  IMAD.IADD R108, R118, 0x1, R78 ;  /* 0x00000001766c7824 */ /* 0x000fe200078e024e */
[----:B------:R-:W-:Y:S01]  /*14c50*/  FMNMX R57, R57, R106, !PT ;  /* 0x0000006a39397209 */ /* 0x000fe20007800000 */
[----:B------:R-:W-:Y:S04]  /*14c60*/  @P6 STS [R105+0x40000], R75 ;  /* 0x0400004b69006388 */ /* 0x000fe80000000800 */
[----:B------:R-:W-:Y:S04]  /*14c70*/  @P6 STS [R104+0x40000], R74 ;  /* 0x0400004a68006388 */ /* 0x000fe80000000800 */
[----:B------:R0:W-:Y:S01]  /*14c80*/  @P6 STS [R109+0x40000], R17 ;  /* 0x040000116d006388 */ /* 0x0001e20000000800 */
[----:B------:R-:W-:-:S03]  /*14c90*/  FMNMX R100, R87, R100, !PT ;  /* 0x0000006457647209 */ /* 0x000fc60007800000 */
[----:B------:R-:W1:Y:S01]  /*14ca0*/  SHFL.BFLY PT, R106, R29, 0x1, 0x1f ;  /* 0x0c201f001d6a7f89 */ /* 0x000e6200000e0000 */
[----:B0-----:R-:W-:-:S03]  /*14cb0*/  LEA.HI R17, R34, 0x20, RZ, 0x1e ;  /* 0x0000002022117811 */ /* 0x001fc600078ff0ff */
[----:B------:R0:W-:Y:S01]  /*14cc0*/  @P6 STS [R108+0x40000], R16 ;  /* 0x040000106c006388 */ /* 0x0001e20000000800 */
[----:B------:R-:W-:Y:S02]  /*14cd0*/  LEA R17, R17, UR6, 0x4 ;  /* 0x0000000611117c11 */ /* 0x000fe4000f8e20ff */
[----:B0-----:R-:W-:-:S03]  /*14ce0*/  LEA.HI R16, R34, 0x28, RZ, 0x1e ;  /* 0x0000002822107811 */ /* 0x001fc600078ff0ff */
[----:B------:R-:W-:Y:S01]  /*14cf0*/  IMAD.IADD R87, R118, 0x1, R17 ;  /* 0x0000000176577824 */ /* 0x000fe200078e0211 */
[----:B--2---:R-:W-:Y:S02]  /*14d00*/  FMNMX R43, R43, R107, !PT ;  /* 0x0000006b2b2b7209 */ /* 0x004fe40007800000 */
[----:B------:R-:W-:Y:S01]  /*14d10*/  LEA R16, R16, UR6, 0x4 ;  /* 0x0000000610107c11 */ /* 0x000fe2000f8e20ff */
[----:B------:R-:W0:Y:S01]  /*14d20*/  SHFL.BFLY PT, R107, R27, 0x1, 0x1f ;  /* 0x0c201f001b6b7f89 */ /* 0x000e2200000e0000 */
[----:B------:R-:W-:-:S03]  /*14d30*/  FMNMX R99, R88, R99, !PT ;  /* 0x0000006358637209 */ /* 0x000fc60007800000 */
[----:B------:R2:W-:Y:S01]  /*14d40*/  @P6 STS [R87+0x40000], R20 ;  /* 0x0400001457006388 */ /* 0x0005e20000000800 */
[----:B------:R-:W-:Y:S01]  /*14d50*/  IMAD.IADD R88, R118, 0x1, R16 ;  /* 0x0000000176587824 */ /* 0x000fe200078e0210 */
[----:B------:R-:W-:Y:S02]  /*14d60*/  FMNMX R97, R89, R97, !PT ;  /* 0x0000006159617209 */ /* 0x000fe40007800000 */
[----:B--2---:R-:W-:Y:S02]  /*14d70*/  LEA.HI R20, R34, 0x30, RZ, 0x1e ;  /* 0x0000003022147811 */ /* 0x004fe400078ff0ff */
[----:B------:R2:W-:Y:S02]  /*14d80*/  @P6 STS [R88+0x40000], R19 ;  /* 0x0400001358006388 */ /* 0x0005e40000000800 */
[----:B------:R-:W-:-:S04]  /*14d90*/  LEA R20, R20, UR6, 0x4 ;  /* 0x0000000614147c11 */ /* 0x000fc8000f8e20ff */
[----:B------:R-:W-:Y:S02]  /*14da0*/  IADD3 R89, PT, PT, R118, R20, RZ ;  /* 0x0000001476597210 */ /* 0x000fe40007ffe0ff */
[----:B--2---:R-:W-:-:S04]  /*14db0*/  LEA.HI R19, R34, 0x38, RZ, 0x1e ;  /* 0x0000003822137811 */ /* 0x004fc800078ff0ff */
[----:B------:R-:W-:Y:S01]  /*14dc0*/  LEA R19, R19, UR6, 0x4 ;  /* 0x0000000613137c11 */ /* 0x000fe2000f8e20ff */
[----:B------:R2:W-:Y:S01]  /*14dd0*/  @P6 STS [R89+0x40000], R22 ;  /* 0x0400001659006388 */ /* 0x0005e20000000800 */
[----:B-1----:R-:W-:-:S03]  /*14de0*/  FMNMX R29, R29, R106, !PT ;  /* 0x0000006a1d1d7209 */ /* 0x002fc60007800000 */
[----:B------:R-:W-:Y:S01]  /*14df0*/  IMAD.IADD R106, R118, 0x1, R19 ;  /* 0x00000001766a7824 */ /* 0x000fe200078e0213 */
[----:B--2---:R-:W-:-:S04]  /*14e00*/  LEA.HI R22, R34, 0x40, RZ, 0x1e ;  /* 0x0000004022167811 */ /* 0x004fc800078ff0ff */
[----:B------:R1:W-:Y:S01]  /*14e10*/  @P6 STS [R106+0x40000], R21 ;  /* 0x040000156a006388 */ /* 0x0003e20000000800 */
[----:B------:R-:W-:Y:S02]  /*14e20*/  LEA R22, R22, UR6, 0x4 ;  /* 0x0000000616167c11 */ /* 0x000fe4000f8e20ff */
[----:B0-----:R-:W-:-:S03]  /*14e30*/  FMNMX R27, R27, R107, !PT ;  /* 0x0000006b1b1b7209 */ /* 0x001fc60007800000 */
[----:B------:R-:W-:Y:S01]  /*14e40*/  IMAD.IADD R107, R118, 0x1, R22 ;  /* 0x00000001766b7824 */ /* 0x000fe200078e0216 */
[----:B-1----:R-:W-:-:S04]  /*14e50*/  LEA.HI R21, R34, 0x48, RZ, 0x1e ;  /* 0x0000004822157811 */ /* 0x002fc800078ff0ff */
[----:B------:R-:W-:Y:S01]  /*14e60*/  LEA R21, R21, UR6, 0x4 ;  /* 0x0000000615157c11 */ /* 0x000fe2000f8e20ff */
[----:B------:R0:W-:Y:S04]  /*14e70*/  @P6 STS [R107+0x40000], R27 ;  /* 0x0400001b6b006388 */ /* 0x0001e80000000800 */
[----:B------:R-:W-:Y:S01]  /*14e80*/  IMAD.IADD R74, R118, 0x1, R21 ;  /* 0x00000001764a7824 */ /* 0x000fe200078e0215 */
[----:B0-----:R-:W-:-:S04]  /*14e90*/  LEA.HI R27, R34, 0x50, RZ, 0x1e ;  /* 0x00000050221b7811 */ /* 0x001fc800078ff0ff */
[----:B------:R0:W-:Y:S01]  /*14ea0*/  @P6 STS [R74+0x40000], R29 ;  /* 0x0400001d4a006388 */ /* 0x0001e20000000800 */
[----:B------:R-:W-:Y:S01]  /*14eb0*/  LEA R27, R27, UR6, 0x4 ;  /* 0x000000061b1b7c11 */ /* 0x000fe2000f8e20ff */
[----:B------:R-:W1:Y:S03]  /*14ec0*/  S2R R122, SR_TID.X ;  /* 0x00000000007a7919 */ /* 0x000e660000002100 */
[----:B------:R-:W-:Y:S02]  /*14ed0*/  IADD3 R75, PT, PT, R118, R27, RZ ;  /* 0x0000001b764b7210 */ /* 0x000fe40007ffe0ff */
[----:B0-----:R-:W-:-:S03]  /*14ee0*/  LEA.HI R29, R34, 0x58, RZ, 0x1e ;  /* 0x00000058221d7811 */ /* 0x001fc600078ff0ff */
[----:B------:R0:W-:Y:S01]  /*14ef0*/  @P6 STS [R75+0x40000], R33 ;  /* 0x040000214b006388 */ /* 0x0001e20000000800 */
[----:B------:R-:W-:-:S05]  /*14f00*/  LEA R29, R29, UR6, 0x4 ;  /* 0x000000061d1d7c11 */ /* 0x000fca000f8e20ff */
[----:B------:R-:W-:Y:S01]  /*14f10*/  IMAD.IADD R94, R118, 0x1, R29 ;  /* 0x00000001765e7824 */ /* 0x000fe200078e021d */
[----:B0-----:R-:W-:-:S04]  /*14f20*/  LEA.HI R33, R34, 0x60, RZ, 0x1e ;  /* 0x0000006022217811 */ /* 0x001fc800078ff0ff */
[----:B------:R-:W-:Y:S01]  /*14f30*/  LEA R33, R33, UR6, 0x4 ;  /* 0x0000000621217c11 */ /* 0x000fe2000f8e20ff */
[----:B------:R0:W-:Y:S04]  /*14f40*/  @P6 STS [R94+0x40000], R31 ;  /* 0x0400001f5e006388 */ /* 0x0001e80000000800 */
[----:B------:R-:W-:Y:S01]  /*14f50*/  IMAD.IADD R95, R118, 0x1, R33 ;  /* 0x00000001765f7824 */ /* 0x000fe200078e0221 */
[----:B0-----:R-:W-:-:S04]  /*14f60*/  LEA.HI R31, R34, 0x68, RZ, 0x1e ;  /* 0x00000068221f7811 */ /* 0x001fc800078ff0ff */
[----:B------:R0:W-:Y:S01]  /*14f70*/  @P6 STS [R95+0x40000], R25 ;  /* 0x040000195f006388 */ /* 0x0001e20000000800 */
[----:B------:R-:W-:Y:S02]  /*14f80*/  LEA R31, R31, UR6, 0x4 ;  /* 0x000000061f1f7c11 */ /* 0x000fe4000f8e20ff */
[----:B------:R-:W-:-:S03]  /*14f90*/  LEA.HI R112, R34, 0x78, RZ, 0x1e ;  /* 0x0000007822707811 */ /* 0x000fc600078ff0ff */
[----:B------:R-:W-:Y:S01]  /*14fa0*/  IMAD.IADD R96, R118, 0x1, R31 ;  /* 0x0000000176607824 */ /* 0x000fe200078e021f */
[C---:B0-----:R-:W-:Y:S02]  /*14fb0*/  LEA.HI R25, R34.reuse, 0x70, RZ, 0x1e ;  /* 0x0000007022197811 */ /* 0x041fe400078ff0ff */
[----:B------:R-:W-:Y:S02]  /*14fc0*/  LEA.HI R98, R34, 0x80, RZ, 0x1e ;  /* 0x0000008022627811 */ /* 0x000fe400078ff0ff */
[----:B------:R-:W-:Y:S01]  /*14fd0*/  LEA R25, R25, UR6, 0x4 ;  /* 0x0000000619197c11 */ /* 0x000fe2000f8e20ff */
[----:B------:R0:W-:Y:S01]  /*14fe0*/  @P6 STS [R96+0x40000], R97 ;  /* 0x0400006160006388 */ /* 0x0001e20000000800 */
[----:B------:R-:W-:-:S03]  /*14ff0*/  LEA R34, R112, UR6, 0x4 ;  /* 0x0000000670227c11 */ /* 0x000fc6000f8e20ff */
[----:B------:R-:W2:Y:S01]  /*15000*/  SHFL.BFLY PT, R112, R35, 0x1, 0x1f ;  /* 0x0c201f0023707f89 */ /* 0x000ea200000e0000 */
[----:B0-----:R-:W-:Y:S02]  /*15010*/  IADD3 R97, PT, PT, R118, R25, RZ ;  /* 0x0000001976617210 */ /* 0x001fe40007ffe0ff */
[----:B-1----:R-:W-:-:S03]  /*15020*/  LOP3.LUT R119, R122, 0x1c, RZ, 0xc0, !PT ;  /* 0x0000001c7a777812 */ /* 0x002fc600078ec0ff */
[----:B------:R0:W-:Y:S01]  /*15030*/  @P6 STS [R97+0x40000], R79 ;  /* 0x0400004f61006388 */ /* 0x0001e20000000800 */
[----:B------:R-:W-:Y:S02]  /*15040*/  LEA.HI R119, R119, 0x88, RZ, 0x1e ;  /* 0x0000008877777811 */ /* 0x000fe400078ff0ff */
[----:B0-----:R-:W-:Y:S01]  /*15050*/  LEA R79, R98, UR6, 0x4 ;  /* 0x00000006624f7c11 */ /* 0x001fe2000f8e20ff */
[----:B------:R-:W-:Y:S01]  /*15060*/  IMAD.IADD R98, R118, 0x1, R34 ;  /* 0x0000000176627824 */ /* 0x000fe200078e0222 */
[----:B------:R-:W-:-:S04]  /*15070*/  LEA R119, R119, UR6, 0x4 ;  /* 0x0000000677777c11 */ /* 0x000fc8000f8e20ff */
[----:B------:R0:W-:Y:S02]  /*15080*/  @P6 STS [R98+0x40000], R99 ;  /* 0x0400006362006388 */ /* 0x0001e40000000800 */
[----:B0-----:R-:W-:-:S05]  /*15090*/  IMAD.IADD R99, R118, 0x1, R79 ;  /* 0x0000000176637824 */ /* 0x001fca00078e024f */
[----:B------:R0:W-:Y:S01]  /*150a0*/  @P6 STS [R99+0x40000], R100 ;  /* 0x0400006463006388 */ /* 0x0001e20000000800 */
[----:B--2---:R-:W-:-:S03]  /*150b0*/  FMNMX R35, R35, R112, !PT ;  /* 0x0000007023237209 */ /* 0x004fc60007800000 */
[----:B------:R-:W2:Y:S01]  /*150c0*/  LDL R112, [R1+0x72c] ;  /* 0x00072c0001707983 */ /* 0x000ea20000100800 */
[----:B0-----:R-:W-:-:S05]  /*150d0*/  IMAD.IADD R100, R118, 0x1, R119 ;  /* 0x0000000176647824 */ /* 0x001fca00078e0277 */
[----:B------:R0:W-:Y:S04]  /*150e0*/  @P6 STS [R100+0x40000], R102 ;  /* 0x0400006664006388 */ /* 0x0001e80000000800 */
[----:B------:R1:W-:Y:S04]  /*150f0*/  @P6 STS [R15+0x40000], R103 ;  /* 0x040000670f006388 */ /* 0x0003e80000000800 */
[----:B---3--:R3:W-:Y:S04]  /*15100*/  @P6 STS [R47+0x40000], R110 ;  /* 0x0400006e2f006388 */ /* 0x0087e80000000800 */
[----:B0-----:R-:W2:Y:S04]  /*15110*/  LDL R102, [R1+0x730] ;  /* 0x0007300001667983 */ /* 0x001ea80000100800 */
[----:B-1----:R-:W2:Y:S04]  /*15120*/  LDL.LU R15, [R1+0xc48] ;  /* 0x000c4800010f7983 */ /* 0x002ea80000300800 */
[----:B------:R-:W2:Y:S04]  /*15130*/  LDL R103, [R1+0x734] ;  /* 0x0007340001677983 */ /* 0x000ea80000100800 */
[----:B---3--:R-:W3:Y:S04]  /*15140*/  LDL.LU R47, [R1+0xc44] ;  /* 0x000c4400012f7983 */ /* 0x008ee80000300800 */
[----:B------:R-:W2:Y:S04]  /*15150*/  LDL R110, [R1+0x738] ;  /* 0x00073800016e7983 */ /* 0x000ea80000100800 */
[----:B------:R0:W-:Y:S04]  /*15160*/  @P6 STS [R124+0x40000], R111 ;  /* 0x0400006f7c006388 */ /* 0x0001e80000000800 */
[----:B0-----:R-:W2:Y:S04]  /*15170*/  LDL.LU R124, [R1+0xc40] ;  /* 0x000c4000017c7983 */ /* 0x001ea80000300800 */
[----:B------:R-:W2:Y:S04]  /*15180*/  LDL R111, [R1+0x73c] ;  /* 0x00073c00016f7983 */ /* 0x000ea80000100800 */
[----:B----4-:R0:W-:Y:S04]  /*15190*/  @P6 STS [R125+0x40000], R35 ;  /* 0x040000237d006388 */ /* 0x0101e80000000800 */
[----:B0-----:R-:W4:Y:S04]  /*151a0*/  LDL.LU R125, [R1+0xc3c] ;  /* 0x000c3c00017d7983 */ /* 0x001f280000300800 */
[----:B------:R-:W0:Y:S04]  /*151b0*/  SHFL.BFLY PT, R113, R43, 0x1, 0x1f ;  /* 0x0c201f002b717f89 */ /* 0x000e2800000e0000 */
[----:B------:R-:W1:Y:S04]  /*151c0*/  SHFL.BFLY PT, R114, R57, 0x1, 0x1f ;  /* 0x0c201f0039727f89 */ /* 0x000e6800000e0000 */
[----:B------:R-:W1:Y:S04]  /*151d0*/  SHFL.BFLY PT, R115, R61, 0x1, 0x1f ;  /* 0x0c201f003d737f89 */ /* 0x000e6800000e0000 */
[----:B------:R-:W1:Y:S04]  /*151e0*/  SHFL.BFLY PT, R116, R63, 0x1, 0x1f ;  /* 0x0c201f003f747f89 */ /* 0x000e6800000e0000 */
[----:B------:R-:W1:Y:S01]  /*151f0*/  SHFL.BFLY PT, R117, R72, 0x1, 0x1f ;  /* 0x0c201f0048757f89 */ /* 0x000e6200000e0000 */
[----:B0-----:R-:W-:-:S02]  /*15200*/  FMNMX R35, R43, R113, !PT ;  /* 0x000000712b237209 */ /* 0x001fc40007800000 */
[----:B-1----:R-:W-:Y:S02]  /*15210*/  FMNMX R43, R57, R114, !PT ;  /* 0x00000072392b7209 */ /* 0x002fe40007800000 */
[----:B------:R-:W-:Y:S02]  /*15220*/  FMNMX R57, R61, R115, !PT ;  /* 0x000000733d397209 */ /* 0x000fe40007800000 */
[----:B------:R-:W-:Y:S02]  /*15230*/  FMNMX R63, R63, R116, !PT ;  /* 0x000000743f3f7209 */ /* 0x000fe40007800000 */
[----:B------:R-:W-:Y:S01]  /*15240*/  FMNMX R61, R72, R117, !PT ;  /* 0x00000075483d7209 */ /* 0x000fe20007800000 */
[----:B------:R-:W0:Y:S04]  /*15250*/  SHFL.BFLY PT, R118, R73, 0x1, 0x1f ;  /* 0x0c201f0049767f89 */ /* 0x000e2800000e0000 */
[----:B------:R-:W1:Y:S04]  /*15260*/  SHFL.BFLY PT, R119, R91, 0x1, 0x1f ;  /* 0x0c201f005b777f89 */ /* 0x000e6800000e0000 */
[----:B------:R-:W0:Y:S04]  /*15270*/  SHFL.BFLY PT, R120, R92, 0x1, 0x1f ;  /* 0x0c201f005c787f89 */ /* 0x000e2800000e0000 */
[----:B------:R-:W0:Y:S04]  /*15280*/  SHFL.BFLY PT, R121, R93, 0x1, 0x1f ;  /* 0x0c201f005d797f89 */ /* 0x000e2800000e0000 */
[----:B------:R-:W0:Y:S04]  /*15290*/  SHFL.BFLY PT, R122, R101, 0x1, 0x1f ;  /* 0x0c201f00657a7f89 */ /* 0x000e2800000e0000 */
[----:B--2---:R-:W-:Y:S04]  /*152a0*/  @P6 STS [R111+0x40000], R35 ;  /* 0x040000236f006388 */ /* 0x004fe80000000800 */
[----:B------:R-:W-:Y:S04]  /*152b0*/  @P6 STS [R110+0x40000], R43 ;  /* 0x0400002b6e006388 */ /* 0x000fe80000000800 */
[----:B------:R2:W-:Y:S04]  /*152c0*/  @P6 STS [R103+0x40000], R57 ;  /* 0x0400003967006388 */ /* 0x0005e80000000800 */
[----:B------:R1:W-:Y:S04]  /*152d0*/  @P6 STS [R102+0x40000], R63 ;  /* 0x0400003f66006388 */ /* 0x0003e80000000800 */
[----:B------:R3:W-:Y:S01]  /*152e0*/  @P6 STS [R112+0x40000], R61 ;  /* 0x0400003d70006388 */ /* 0x0007e20000000800 */
[----:B----4-:R-:W-:-:S02]  /*152f0*/  LOP3.LUT R116, R125, 0x1c, RZ, 0xc0, !PT ;  /* 0x0000001c7d747812 */ /* 0x010fc400078ec0ff */
[----:B------:R-:W-:Y:S01]  /*15300*/  LOP3.LUT R114, R125, 0x1c, RZ, 0xc0, !PT ;  /* 0x0000001c7d727812 */ /* 0x000fe200078ec0ff */
[----:B--2---:R-:W2:Y:S01]  /*15310*/  LDL R103, [R1+0x314] ;  /* 0x0003140001677983 */ /* 0x004ea20000100800 */
[----:B0-----:R-:W-:Y:S02]  /*15320*/  FMNMX R35, R73, R118, !PT ;  /* 0x0000007649237209 */ /* 0x001fe40007800000 */
[--C-:B------:R-:W-:Y:S01]  /*15330*/  SHF.R.U32.HI R115, RZ, 0x3, R125.reuse ;  /* 0x00000003ff737819 */ /* 0x100fe2000001167d */
[----:B-1----:R-:W4:Y:S01]  /*15340*/  LDL R102, [R1+0x318] ;  /* 0x0003180001667983 */ /* 0x002f220000100800 */
[----:B---3--:R-:W0:Y:S01]  /*15350*/  S2R R112, SR_TID.X ;  /* 0x0000000000707919 */ /* 0x008e220000002100 */
[----:B------:R-:W-:Y:S02]  /*15360*/  LEA.HI R116, R116, 0xe0, RZ, 0x1e ;  /* 0x000000e074747811 */ /* 0x000fe400078ff0ff */
[----:B------:R-:W-:Y:S02]  /*15370*/  LEA.HI R114, R114, 0xe8, RZ, 0x1e ;  /* 0x000000e872727811 */ /* 0x000fe400078ff0ff */
[----:B------:R-:W-:-:S02]  /*15380*/  SHF.R.U32.HI R113, RZ, 0x3, R125 ;  /* 0x00000003ff717819 */ /* 0x000fc4000001167d */
[----:B------:R-:W-:Y:S02]  /*15390*/  SHF.R.U32.HI R72, RZ, 0x3, R125 ;  /* 0x00000003ff487819 */ /* 0x000fe4000001167d */
[----:B------:R-:W-:Y:S02]  /*153a0*/  LEA R116, R116, UR6, 0x4 ;  /* 0x0000000674747c11 */ /* 0x000fe4000f8e20ff */
[----:B------:R-:W-:Y:S02]  /*153b0*/  LOP3.LUT R115, R115, 0xc, RZ, 0xc0, !PT ;  /* 0x0000000c73737812 */ /* 0x000fe400078ec0ff */
[----:B------:R-:W-:Y:S02]  /*153c0*/  LEA R114, R114, UR6, 0x4 ;  /* 0x0000000672727c11 */ /* 0x000fe4000f8e20ff */
[----:B0-----:R-:W-:Y:S02]  /*153d0*/  LOP3.LUT R111, R112, 0x1c, RZ, 0xc0, !PT ;  /* 0x0000001c706f7812 */ /* 0x001fe400078ec0ff */
[----:B------:R-:W-:-:S02]  /*153e0*/  SHF.R.U32.HI R110, RZ, 0x3, R112 ;  /* 0x00000003ff6e7819 */ /* 0x000fc40000011670 */
[----:B------:R-:W-:Y:S02]  /*153f0*/  LEA.HI R111, R111, 0xd8, RZ, 0x1e ;  /* 0x000000d86f6f7811 */ /* 0x000fe400078ff0ff */
[----:B------:R-:W-:Y:S02]  /*15400*/  LOP3.LUT R110, R110, 0xc, RZ, 0xc0, !PT ;  /* 0x0000000c6e6e7812 */ /* 0x000fe400078ec0ff */
[----:B------:R-:W-:Y:S02]  /*15410*/  LEA R111, R111, UR6, 0x4 ;  /* 0x000000066f6f7c11 */ /* 0x000fe4000f8e20ff */
[C---:B------:R-:W-:Y:S02]  /*15420*/  LOP3.LUT R112, R125.reuse, 0x1c, RZ, 0xc0, !PT ;  /* 0x0000001c7d707812 */ /* 0x040fe400078ec0ff */
[----:B------:R-:W-:Y:S02]  /*15430*/  IADD3 R110, PT, PT, R110, R111, RZ ;  /* 0x0000006f6e6e7210 */ /* 0x000fe40007ffe0ff */
[----:B------:R-:W-:-:S02]  /*15440*/  LOP3.LUT R111, R125, 0x1c, RZ, 0xc0, !PT ;  /* 0x0000001c7d6f7812 */ /* 0x000fc400078ec0ff */
[----:B------:R-:W-:Y:S01]  /*15450*/  LEA.HI R112, R112, 0xf0, RZ, 0x1e ;  /* 0x000000f070707811 */ /* 0x000fe200078ff0ff */
[----:B------:R0:W-:Y:S01]  /*15460*/  @P6 STS [R110+0x40000], R35 ;  /* 0x040000236e006388 */ /* 0x0001e20000000800 */
[----:B------:R-:W-:Y:S02]  /*15470*/  LEA.HI R111, R111, 0xf8, RZ, 0x1e ;  /* 0x000000f86f6f7811 */ /* 0x000fe400078ff0ff */
[----:B------:R-:W-:Y:S02]  /*15480*/  LOP3.LUT R113, R113, 0xc, RZ, 0xc0, !PT ;  /* 0x0000000c71717812 */ /* 0x000fe400078ec0ff */
[----:B------:R-:W-:Y:S02]  /*15490*/  LEA R112, R112, UR6, 0x4 ;  /* 0x0000000670707c11 */ /* 0x000fe4000f8e20ff */
[----:B------:R-:W-:Y:S02]  /*154a0*/  LOP3.LUT R72, R72, 0xc, RZ, 0xc0, !PT ;  /* 0x0000000c48487812 */ /* 0x000fe400078ec0ff */
[----:B0-----:R-:W-:Y:S01]  /*154b0*/  SHF.R.U32.HI R110, RZ, 0x3, R125 ;  /* 0x00000003ff6e7819 */ /* 0x001fe2000001167d */
[----:B------:R-:W-:Y:S01]  /*154c0*/  IMAD.IADD R115, R115, 0x1, R116 ;  /* 0x0000000173737824 */ /* 0x000fe200078e0274 */
[----:B------:R-:W-:-:S02]  /*154d0*/  LEA R111, R111, UR6, 0x4 ;  /* 0x000000066f6f7c11 */ /* 0x000fc4000f8e20ff */
[----:B------:R-:W-:Y:S01]  /*154e0*/  LOP3.LUT R110, R110, 0xc, RZ, 0xc0, !PT ;  /* 0x0000000c6e6e7812 */ /* 0x000fe200078ec0ff */
[----:B------:R-:W-:Y:S01]  /*154f0*/  IMAD.IADD R113, R113, 0x1, R114 ;  /* 0x0000000171717824 */ /* 0x000fe200078e0272 */
[----:B------:R-:W-:Y:S01]  /*15500*/  FMNMX R43, R91, R119, !PT ;  /* 0x000000775b2b7209 */ /* 0x000fe20007800000 */
[----:B------:R-:W-:Y:S01]  /*15510*/  IMAD.IADD R72, R72, 0x1, R112 ;  /* 0x0000000148487824 */ /* 0x000fe200078e0270 */
[----:B------:R-:W-:Y:S02]  /*15520*/  FMNMX R57, R92, R120, !PT ;  /* 0x000000785c397209 */ /* 0x000fe40007800000 */
[----:B------:R-:W-:Y:S02]  /*15530*/  FMNMX R61, R93, R121, !PT ;  /* 0x000000795d3d7209 */ /* 0x000fe40007800000 */
[----:B------:R-:W-:Y:S02]  /*15540*/  FMNMX R63, R101, R122, !PT ;  /* 0x0000007a653f7209 */ /* 0x000fe40007800000 */
[----:B------:R-:W-:Y:S01]  /*15550*/  IADD3 R110, PT, PT, R110, R111, RZ ;  /* 0x0000006f6e6e7210 */ /* 0x000fe20007ffe0ff */
[----:B------:R-:W-:Y:S04]  /*15560*/  @P6 STS [R115+0x40000], R43 ;  /* 0x0400002b73006388 */ /* 0x000fe80000000800 */
[----:B------:R-:W-:Y:S04]  /*15570*/  @P6 STS [R113+0x40000], R57 ;  /* 0x0400003971006388 */ /* 0x000fe80000000800 */
[----:B------:R0:W-:Y:S04]  /*15580*/  @P6 STS [R72+0x40000], R61 ;  /* 0x0400003d48006388 */ /* 0x0001e80000000800 */
[----:B------:R-:W-:Y:S01]  /*15590*/  @P6 STS [R110+0x40000], R63 ;  /* 0x0400003f6e006388 */ /* 0x000fe20000000800 */
[----:B0-----:R-:W-:Y:S01]  /*155a0*/  LEA R61, R124, UR6, 0x2 ;  /* 0x000000067c3d7c11 */ /* 0x001fe2000f8e10ff */
[----:B------:R-:W-:Y:S06]  /*155b0*/  BAR.SYNC.DEFER_BLOCKING 0x0 ;  /* 0x0000000000007b1d */ /* 0x000fec0000010000 */
[----:B------:R-:W0:Y:S01]  /*155c0*/  LDS R35, [R61+0x40000] ;  /* 0x040000003d237984 */ /* 0x000e220000000800 */
[----:B------:R-:W1:Y:S03]  /*155d0*/  S2R R72, SR_TID.X ;  /* 0x0000000000487919 */ /* 0x000e660000002100 */
[----:B0-----:R-:W0:Y:S02]  /*155e0*/  SHFL.BFLY PT, R43, R35, 0x2, 0x1f ;  /* 0x0c401f00232b7f89 */ /* 0x001e2400000e0000 */
[----:B0-----:R-:W-:-:S05]  /*155f0*/  FMNMX R35, R35, R43, !PT ;  /* 0x0000002b23237209 */ /* 0x001fca0007800000 */
[----:B------:R-:W0:Y:S01]  /*15600*/  SHFL.BFLY PT, R43, R35, 0x1, 0x1f ;  /* 0x0c201f00232b7f89 */ /* 0x000e2200000e0000 */
[----:B-1----:R-:W-:Y:S01]  /*15610*/  IMAD.SHL.U32 R57, R72, 0x4, RZ ;  /* 0x0000000448397824 */ /* 0x002fe200078e00ff */
[----:B0-----:R-:W-:Y:S01]  /*15620*/  FMNMX R43, R35, R43, !PT ;  /* 0x0000002b232b7209 */ /* 0x001fe20007800000 */
[----:B------:R-:W-:-:S05]  /*15630*/  IMAD.U32 R35, RZ, RZ, UR6 ;  /* 0x00000006ff237e24 */ /* 0x000fca000f8e00ff */
[----:B------:R-:W-:Y:S01]  /*15640*/  IADD3 R35, PT, PT, R35, 0x800, R57 ;  /* 0x0000080023237810 */ /* 0x000fe20007ffe039 */
[----:B------:R-:W-:Y:S04]  /*15650*/  @!P5 STS [R61+0x40000], R43 ;  /* 0x0400002b3d00d388 */ /* 0x000fe80000000800 */
[----:B------:R-:W0:Y:S04]  /*15660*/  LDS R43, [R35+0x40000] ;  /* 0x04000000232b7984 */ /* 0x000e280000000800 */
[----:B0-----:R-:W0:Y:S02]  /*15670*/  SHFL.BFLY PT, R57, R43, 0x2, 0x1f ;  /* 0x0c401f002b397f89 */ /* 0x001e2400000e0000 */
[----:B0-----:R-:W-:-:S05]  /*15680*/  FMNMX R43, R43, R57, !PT ;  /* 0x000000392b2b7209 */ /* 0x001fca0007800000 */
[----:B------:R-:W0:Y:S02]  /*15690*/  SHFL.BFLY PT, R57, R43, 0x1, 0x1f ;  /* 0x0c201f002b397f89 */ /* 0x000e2400000e0000 */
[----:B0-----:R-:W-:-:S05]  /*156a0*/  FMNMX R43, R43, R57, !PT ;  /* 0x000000392b2b7209 */ /* 0x001fca0007800000 */
[----:B------:R-:W-:Y:S01]  /*156b0*/  @!P5 STS [R35+0x40000], R43 ;  /* 0x0400002b2300d388 */ /* 0x000fe20000000800 */
[----:B------:R-:W-:Y:S06]  /*156c0*/  BAR.SYNC.DEFER_BLOCKING 0x0 ;  /* 0x0000000000007b1d */ /* 0x000fec0000010000 */
[----:B------:R-:W2:Y:S04]  /*156d0*/  LDS R57, [R123+0x40000] ;  /* 0x040000007b397984 */ /* 0x000ea80000000800 */
[----:B------:R-:W4:Y:S04]  /*156e0*/  LDS R43, [R76+0x40000] ;  /* 0x040000004c2b7984 */ /* 0x000f280000000800 */
[----:B------:R-:W-:Y:S04]  /*156f0*/  STL [R1+0xc14], R76 ;  /* 0x000c144c01007387 */ /* 0x000fe80000100800 */
[----:B------:R-:W-:Y:S04]  /*15700*/  LDS R118, [R16+0x40000] ;  /* 0x0400000010767984 */ /* 0x000fe80000000800 */
[----:B------:R-:W-:Y:S04]  /*15710*/  LDS R121, [R22+0x40000] ;  /* 0x0400000016797984 */ /* 0x000fe80000000800 */
[----:B------:R-:W-:Y:S04]  /*15720*/  LDS R113, [R77+0x40000] ;  /* 0x040000004d717984 */ /* 0x000fe80000000800 */
[----:B------:R-:W-:Y:S04]  /*15730*/  LDS R116, [R78+0x40000] ;  /* 0x040000004e747984 */ /* 0x000fe80000000800 */
[----:B------:R-:W-:Y:S04]  /*15740*/  LDS R117, [R17+0x40000] ;  /* 0x0400000011757984 */ /* 0x000fe80000000800 */
[----:B------:R-:W-:Y:S04]  /*15750*/  LDS R119, [R20+0x40000] ;  /* 0x0400000014777984 */ /* 0x000fe80000000800 */
[----:B------:R-:W-:Y:S01]  /*15760*/  LDS R120, [R19+0x40000] ;  /* 0x0400000013787984 */ /* 0x000fe20000000800 */
[----:B--2---:R-:W-:-:S03]  /*15770*/  FMNMX R61, R57, R103, !PT ;  /* 0x00000067393d7209 */ /* 0x004fc60007800000 */
[----:B------:R-:W-:Y:S01]  /*15780*/  LDS R122, [R21+0x40000] ;  /* 0x04000000157a7984 */ /* 0x000fe20000000800 */
[----:B----4-:R-:W-:Y:S01]  /*15790*/  FMNMX R63, R43, R102, !PT ;  /* 0x000000662b3f7209 */ /* 0x010fe20007800000 */
[--C-:B------:R-:W-:Y:S01]  /*157a0*/  FADD R15, R15, -R61.reuse ;  /* 0x8000003d0f0f7221 */ /* 0x100fe20000000000 */
[----:B------:R-:W0:Y:S01]  /*157b0*/  S2R R102, SR_TID.X ;  /* 0x0000000000667919 */ /* 0x000e220000002100 */
[----:B------:R-:W-:Y:S02]  /*157c0*/  FADD R43, R47, -R61 ;  /* 0x8000003d2f2b7221 */ /* 0x000fe40000000000 */
[----:B------:R-:W-:Y:S01]  /*157d0*/  FMUL R15, R15, 1.4426950216293334961 ;  /* 0x3fb8aa3b0f0f7820 */ /* 0x000fe20000400000 */
[----:B------:R-:W-:Y:S03]  /*157e0*/  LDS R123, [R27+0x40000] ;  /* 0x040000001b7b7984 */ /* 0x000fe60000000800 */
[----:B------:R1:W2:Y:S01]  /*157f0*/  MUFU.EX2 R57, R15 ;  /* 0x0000000f00397308 */ /* 0x0002a20000000800 */
[----:B------:R3:W-:Y:S04]  /*15800*/  STL [R1+0x42c], R61 ;  /* 0x00042c3d01007387 */ /* 0x0007e80000100800 */
[----:B------:R-:W-:Y:S01]  /*15810*/  LDS R124, [R29+0x40000] ;  /* 0x040000001d7c7984 */ /* 0x000fe20000000800 */
[----:B-1----:R-:W-:-:S03]  /*15820*/  FMUL R15, R43, 1.4426950216293334961 ;  /* 0x3fb8aa3b2b0f7820 */ /* 0x002fc60000400000 */
[----:B------:R-:W-:Y:S01]  /*15830*/  LDS R125, [R33+0x40000] ;  /* 0x04000000217d7984 */ /* 0x000fe20000000800 */
[----:B---3--:R1:W3:Y:S01]  /*15840*/  MUFU.EX2 R61, R15 ;  /* 0x0000000f003d7308 */ /* 0x0082e20000000800 */
[--C-:B------:R-:W-:Y:S02]  /*15850*/  FADD R14, R14, -R63.reuse ;  /* 0x8000003f0e0e7221 */ /* 0x100fe40000000000 */
[----:B------:R-:W-:Y:S02]  /*15860*/  STL [R1+0x428], R63 ;  /* 0x0004283f01007387 */ /* 0x000fe40000100800 */
[----:B------:R-:W-:Y:S02]  /*15870*/  FMUL R14, R14, 1.4426950216293334961 ;  /* 0x3fb8aa3b0e0e7820 */ /* 0x000fe40000400000 */
[----:B------:R-:W-:Y:S01]  /*15880*/  LDS R112, [R31+0x40000] ;  /* 0x040000001f707984 */ /* 0x000fe20000000800 */
[----:B-1----:R-:W-:-:S03]  /*15890*/  FADD R15, R67, -R63 ;  /* 0x8000003f430f7221 */ /* 0x002fc60000000000 */
[----:B--2---:R0:W-:Y:S01]  /*158a0*/  STL [R1+0xcc], R57 ;  /* 0x0000cc3901007387 */ /* 0x0041e20000100800 */
[----:B------:R-:W-:Y:S01]  /*158b0*/  FMUL R15, R15, 1.4426950216293334961 ;  /* 0x3fb8aa3b0f0f7820 */ /* 0x000fe20000400000 */
[----:B------:R-:W1:Y:S02]  /*158c0*/  MUFU.EX2 R14, R14 ;  /* 0x0000000e000e7308 */ /* 0x000e640000000800 */
[----:B------:R-:W-:Y:S01]  /*158d0*/  LDS R111, [R25+0x40000] ;  /* 0x04000000196f7984 */ /* 0x000fe20000000800 */
[----:B---3--:R-:W-:-:S03]  /*158e0*/  FADD R43, R57, R61 ;  /* 0x0000003d392b7221 */ /* 0x008fc60000000000 */
[----:B------:R2:W-:Y:S01]  /*158f0*/  STL [R1+0xc8], R61 ;  /* 0x0000c83d01007387 */ /* 0x0005e20000100800 */
[----:B0-----:R-:W-:Y:S01]  /*15900*/  LOP3.LUT R57, R102, 0x1c, RZ, 0xc0, !PT ;  /* 0x0000001c66397812 */ /* 0x001fe200078ec0ff */
[----:B------:R-:W0:Y:S02]  /*15910*/  MUFU.EX2 R47, R15 ;  /* 0x0000000f002f7308 */ /* 0x000e240000000800 */
[----:B------:R-:W-:Y:S01]  /*15920*/  LDS R91, [R34+0x40000] ;  /* 0x04000000225b7984 */ /* 0x000fe20000000800 */
[----:B------:R-:W-:-:S03]  /*15930*/  LEA.HI R57, R57, 0x98, RZ, 0x1e ;  /* 0x0000009839397811 */ /* 0x000fc600078ff0ff */
[----:B------:R-:W-:Y:S01]  /*15940*/  LDS R92, [R79+0x40000] ;  /* 0x040000004f5c7984 */ /* 0x000fe20000000800 */
[----:B--2---:R-:W-:-:S04]  /*15950*/  LOP3.LUT R61, R102, 0x1c, RZ, 0xc0, !PT ;  /* 0x0000001c663d7812 */ /* 0x004fc800078ec0ff */
[----:B------:R-:W-:Y:S02]  /*15960*/  LEA.HI R61, R61, 0x90, RZ, 0x1e ;  /* 0x000000903d3d7811 */ /* 0x000fe400078ff0ff */
[----:B------:R-:W-:Y:S02]  /*15970*/  LEA R57, R57, UR6, 0x4 ;  /* 0x0000000639397c11 */ /* 0x000fe4000f8e20ff */
[----:B------:R-:W-:Y:S02]  /*15980*/  LEA R61, R61, UR6, 0x4 ;  /* 0x000000063d3d7c11 */ /* 0x000fe4000f8e20ff */
[----:B------:R-:W-:Y:S01]  /*15990*/  LOP3.LUT R102, R102, 0x1c, RZ, 0xc0, !PT ;  /* 0x0000001c66667812 */ /* 0x000fe200078ec0ff */
[----:B------:R2:W-:Y:S04]  /*159a0*/  LDS R110, [R57+0x40000] ;  /* 0x04000000396e7984 */ /* 0x0005e80000000800 */
[----:B------:R3:W-:Y:S01]  /*159b0*/  LDS R103, [R61+0x40000] ;  /* 0x040000003d677984 */ /* 0x0007e20000000800 */
[----:B--2---:R-:W-:-:S02]  /*159c0*/  LOP3.LUT R57, R0, 0x1c, RZ, 0xc0, !PT ;  /* 0x0000001c00397812 */ /* 0x004fc400078ec0ff */
[C---:B---3--:R-:W-:Y:S02]  /*159d0*/  LOP3.LUT R61, R0.reuse, 0x1c, RZ, 0xc0, !PT ;  /* 0x0000001c003d7812 */ /* 0x048fe400078ec0ff */
[----:B------:R-:W-:Y:S01]  /*159e0*/  LOP3.LUT R0, R0, 0x1c, RZ, 0xc0, !PT ;  /* 0x0000001c00007812 */ /* 0x000fe200078ec0ff */
[----:B-1----:R-:W-:Y:S01]  /*159f0*/  STL [R1+0xc4], R14 ;  /* 0x0000c40e01007387 */ /* 0x002fe20000100800 */
[----:B------:R-:W-:Y:S02]  /*15a00*/  LEA.HI R102, R102, 0x88, RZ, 0x1e ;  /* 0x0000008866667811 */ /* 0x000fe400078ff0ff */
[----:B------:R-:W-:Y:S01]  /*15a10*/  LEA.HI R0, R0, 0xa0, RZ, 0x1e ;  /* 0x000000a000007811 */ /* 0x000fe200078ff0ff */
[----:B0-----:R-:W-:Y:S01]  /*15a20*/  STL [R1+0xc0], R47 ;  /* 0x0000c02f01007387 */ /* 0x001fe20000100800 */
[----:B------:R-:W-:-:S03]  /*15a30*/  LEA R102, R102, UR6, 0x4 ;  /* 0x0000000666667c11 */ /* 0x000fc6000f8e20ff */
[----:B------:R-:W-:Y:S01]  /*15a40*/  STL [R1+0xc18], R77 ;  /* 0x000c184d01007387 */ /* 0x000fe20000100800 */
[----:B------:R-:W-:-:S03]  /*15a50*/  LEA R0, R0, UR6, 0x4 ;  /* 0x0000000600007c11 */ /* 0x000fc6000f8e20ff */
[----:B------:R-:W-:Y:S04]  /*15a60*/  STL [R1+0xc1c], R78 ;  /* 0x000c1c4e01007387 */ /* 0x000fe80000100800 */
[----:B------:R-:W-:Y:S04]  /*15a70*/  STL [R1+0xc20], R17 ;  /* 0x000c201101007387 */ /* 0x000fe80000100800 */
[----:B------:R0:W-:Y:S04]  /*15a80*/  STL [R1+0xc24], R16 ;  /* 0x000c241001007387 */ /* 0x0001e80000100800 */
[----:B------:R-:W-:Y:S04]  /*15a90*/  STL [R1+0xc28], R20 ;  /* 0x000c281401007387 */ /* 0x000fe80000100800 */
[----:B------:R-:W-:Y:S04]  /*15aa0*/  STL [R1+0xc2c], R19 ;  /* 0x000c2c1301007387 */ /* 0x000fe80000100800 */
[----:B------:R-:W-:Y:S04]  /*15ab0*/  STL [R1+0xc30], R22 ;  /* 0x000c301601007387 */ /* 0x000fe80000100800 */
[----:B------:R-:W-:Y:S04]  /*15ac0*/  STL [R1+0xc34], R21 ;  /* 0x000c341501007387 */ /* 0x000fe80000100800 */
[----:B------:R-:W-:Y:S04]  /*15ad0*/  LDS R93, [R102+0x40000] ;  /* 0x04000000665d7984 */ /* 0x000fe80000000800 */
[----:B------:R-:W-:Y:S04]  /*15ae0*/  STL [R1+0xc38], R27 ;  /* 0x000c381b01007387 */ /* 0x000fe80000100800 */
[----:B------:R1:W-:Y:S04]  /*15af0*/  LDS R102, [R0+0x40000] ;  /* 0x0400000000667984 */ /* 0x0003e80000000800 */
[----:B0-----:R-:W2:Y:S04]  /*15b00*/  LDL R16, [R1+0x688] ;  /* 0x0006880001107983 */ /* 0x001ea80000100800 */
[----:B-1----:R-:W3:Y:S04]  /*15b10*/  LDL R0, [R1+0x644] ;  /* 0x0006440001007983 */ /* 0x002ee80000100800 */
[----:B------:R-:W4:Y:S01]  /*15b20*/  LDL.LU R22, [R1+0x2e4] ;  /* 0x0002e40001167983 */ /* 0x000f220000300800 */
[----:B------:R-:W-:-:S05]  /*15b30*/  FADD R14, R14, R47 ;  /* 0x0000002f0e0e7221 */ /* 0x000fca0000000000 */
[----:B------:R-:W0:Y:S04]  /*15b40*/  SHFL.BFLY PT, R15, R14, 0x2, 0x1f ;  /* 0x0c401f000e0f7f89 */ /* 0x000e2800000e0000 */
[----:B------:R-:W1:Y:S01]  /*15b50*/  SHFL.BFLY PT, R47, R43, 0x2, 0x1f ;  /* 0x0c401f002b2f7f89 */ /* 0x000e6200000e0000 */
[----:B------:R-:W1:Y:S01]  /*15b60*/  S2R R76, SR_TID.X ;  /* 0x00000000004c7919 */ /* 0x000e620000002100 */
[----:B------:R-:W-:Y:S02]  /*15b70*/  LEA.HI R57, R57, 0xb0, RZ, 0x1e ;  /* 0x000000b039397811 */ /* 0x000fe400078ff0ff */
[----:B------:R-:W-:Y:S02]  /*15b80*/  LEA.HI R61, R61, 0xa8, RZ, 0x1e ;  /* 0x000000a83d3d7811 */ /* 0x000fe400078ff0ff */
[----:B------:R-:W-:Y:S01]  /*15b90*/  LEA R57, R57, UR6, 0x4 ;  /* 0x0000000639397c11 */ /* 0x000fe2000f8e20ff */
[----:B0-----:R-:W-:Y:S01]  /*15ba0*/  FADD R14, R14, R15 ;  /* 0x0000000f0e0e7221 */ /* 0x001fe20000000000 */
[----:B------:R-:W-:-:S03]  /*15bb0*/  LEA R61, R61, UR6, 0x4 ;  /* 0x000000063d3d7c11 */ /* 0x000fc6000f8e20ff */
[----:B------:R0:W-:Y:S04]  /*15bc0*/  LDS R73, [R57+0x40000] ;  /* 0x0400000039497984 */ /* 0x0001e80000000800 */
[----:B------:R-:W1:Y:S02]  /*15bd0*/  SHFL.BFLY PT, R15, R14, 0x1, 0x1f ;  /* 0x0c201f000e0f7f89 */ /* 0x000e6400000e0000 */
[----:B-1----:R-:W-:Y:S01]  /*15be0*/  FADD R43, R43, R47 ;  /* 0x0000002f2b2b7221 */ /* 0x002fe20000000000 */
[C---:B------:R-:W-:Y:S01]  /*15bf0*/  LOP3.LUT R63, R72.reuse, 0x1c, RZ, 0xc0, !PT ;  /* 0x0000001c483f7812 */ /* 0x040fe200078ec0ff */
[----:B------:R1:W-:Y:S01]  /*15c00*/  LDS R101, [R61+0x40000] ;  /* 0x040000003d657984 */ /* 0x0003e20000000800 */
[C---:B0-----:R-:W-:Y:S02]  /*15c10*/  LOP3.LUT R57, R72.reuse, 0x1c, RZ, 0xc0, !PT ;  /* 0x0000001c48397812 */ /* 0x041fe400078ec0ff */
[----:B------:R-:W-:Y:S01]  /*15c20*/  LEA.HI R63, R63, 0xb8, RZ, 0x1e ;  /* 0x000000b83f3f7811 */ /* 0x000fe200078ff0ff */
[----:B------:R-:W0:Y:S01]  /*15c30*/  SHFL.BFLY PT, R47, R43, 0x1, 0x1f ;  /* 0x0c201f002b2f7f89 */ /* 0x000e2200000e0000 */
[----:B-1----:R-:W-:-:S02]  /*15c40*/  LOP3.LUT R61, R72, 0x1c, RZ, 0xc0, !PT ;  /* 0x0000001c483d7812 */ /* 0x002fc400078ec0ff */
[----:B------:R-:W-:Y:S02]  /*15c50*/  LEA.HI R57, R57, 0xc8, RZ, 0x1e ;  /* 0x000000c839397811 */ /* 0x000fe400078ff0ff */
[----:B------:R-:W-:Y:S02]  /*15c60*/  LEA.HI R61, R61, 0xc0, RZ, 0x1e ;  /* 0x000000c03d3d7811 */ /* 0x000fe400078ff0ff */
[----:B------:R-:W-:Y:S02]  /*15c70*/  LEA R63, R63, UR6, 0x4 ;  /* 0x000000063f3f7c11 */ /* 0x000fe4000f8e20ff */
[----:B------:R-:W-:Y:S02]  /*15c80*/  LEA R61, R61, UR6, 0x4 ;  /* 0x000000063d3d7c11 */ /* 0x000fe4000f8e20ff */
[----:B------:R-:W-:Y:S01]  /*15c90*/  LEA R57, R57, UR6, 0x4 ;  /* 0x0000000639397c11 */ /* 0x000fe2000f8e20ff */
[----:B------:R-:W-:Y:S01]  /*15ca0*/  LDS R72, [R63+0x40000] ;  /* 0x040000003f487984 */ /* 0x000fe20000000800 */
[----:B------:R-:W-:Y:S01]  /*15cb0*/  FADD R115, R14, R15 ;  /* 0x0000000f0e737221 */ /* 0x000fe20000000000 */
[----:B------:R-:W-:-:S02]  /*15cc0*/  LOP3.LUT R14, R76, 0x1c, RZ, 0xc0, !PT ;  /* 0x0000001c4c0e7812 */ /* 0x000fc400078ec0ff */
[----:B------:R1:W-:Y:S01]  /*15cd0*/  LDS R67, [R61+0x40000] ;  /* 0x040000003d437984 */ /* 0x0003e20000000800 */
[C---:B------:R-:W-:Y:S02]  /*15ce0*/  LOP3.LUT R15, R76.reuse, 0x1c, RZ, 0xc0, !PT ;  /* 0x0000001c4c0f7812 */ /* 0x040fe400078ec0ff */
[C---:B------:R-:W-:Y:S01]  /*15cf0*/  LOP3.LUT R17, R76.reuse, 0x1c, RZ, 0xc0, !PT ;  /* 0x0000001c4c117812 */ /* 0x040fe200078ec0ff */
[----:B------:R0:W-:Y:S01]  /*15d00*/  LDS R63, [R57+0x40000] ;  /* 0x04000000393f7984 */ /* 0x0001e20000000800 */
[C---:B------:R-:W-:Y:S02]  /*15d10*/  LOP3.LUT R77, R76.reuse, 0x1c, RZ, 0xc0, !PT ;  /* 0x0000001c4c4d7812 */ /* 0x040fe400078ec0ff */
[C---:B-1----:R-:W-:Y:S02]  /*15d20*/  LOP3.LUT R61, R76.reuse, 0x1c, RZ, 0xc0, !PT ;  /* 0x0000001c4c3d7812 */ /* 0x042fe400078ec0ff */
[----:B0-----:R-:W-:Y:S02]  /*15d30*/  LOP3.LUT R57, R76, 0x1c, RZ, 0xc0, !PT ;  /* 0x0000001c4c397812 */ /* 0x001fe400078ec0ff */
[----:B------:R-:W-:-:S02]  /*15d40*/  LEA.HI R61, R61, 0xd8, RZ, 0x1e ;  /* 0x000000d83d3d7811 */ /* 0x000fc400078ff0ff */
[----:B------:R-:W-:Y:S02]  /*15d50*/  LEA.HI R57, R57, 0xd0, RZ, 0x1e ;  /* 0x000000d039397811 */ /* 0x000fe400078ff0ff */
[----:B------:R-:W-:Y:S02]  /*15d60*/  LEA.HI R14, R14, 0xf8, RZ, 0x1e ;  /* 0x000000f80e0e7811 */ /* 0x000fe400078ff0ff */
[----:B------:R-:W-:Y:S02]  /*15d70*/  LEA.HI R17, R17, 0xe8, RZ, 0x1e ;  /* 0x000000e811117811 */ /* 0x000fe400078ff0ff */
[----:B------:R-:W-:Y:S02]  /*15d80*/  LEA.HI R15, R15, 0xf0, RZ, 0x1e ;  /* 0x000000f00f0f7811 */ /* 0x000fe400078ff0ff */
[----:B------:R-:W-:Y:S02]  /*15d90*/  LEA.HI R77, R77, 0xe0, RZ, 0x1e ;  /* 0x000000e04d4d7811 */ /* 0x000fe400078ff0ff */
[----:B------:R-:W-:-:S02]  /*15da0*/  LEA R57, R57, UR6, 0x4 ;  /* 0x0000000639397c11 */ /* 0x000fc4000f8e20ff */
[----:B------:R-:W-:Y:S02]  /*15db0*/  LEA R61, R61, UR6, 0x4 ;  /* 0x000000063d3d7c11 */ /* 0x000fe4000f8e20ff */
[----:B------:R-:W-:Y:S02]  /*15dc0*/  LEA R17, R17, UR6, 0x4 ;  /* 0x0000000611117c11 */ /* 0x000fe4000f8e20ff */
[----:B------:R-:W-:Y:S01]  /*15dd0*/  LEA R15, R15, UR6, 0x4 ;  /* 0x000000060f0f7c11 */ /* 0x000fe2000f8e20ff */
[----:B------:R-:W-:Y:S01]  /*15de0*/  FADD R114, R43, R47 ;  /* 0x0000002f2b727221 */ /* 0x000fe20000000000 */
[----:B------:R-:W-:Y:S01]  /*15df0*/  LEA R14, R14, UR6, 0x4 ;  /* 0x000000060e0e7c11 */ /* 0x000fe2000f8e20ff */
[----:B------:R2:W-:Y:S01]  /*15e00*/  LDS R43, [R17+0x40000] ;  /* 0x04000000112b7984 */ /* 0x0005e20000000800 */
[----:B------:R-:W-:-:S03]  /*15e10*/  LEA R77, R77, UR6, 0x4 ;  /* 0x000000064d4d7c11 */ /* 0x000fc6000f8e20ff */
[----:B------:R-:W-:Y:S04]  /*15e20*/  LDS R57, [R57+0x40000] ;  /* 0x0400000039397984 */ /* 0x000fe80000000800 */
[----:B------:R-:W-:Y:S04]  /*15e30*/  LDS R61, [R61+0x40000] ;  /* 0x040000003d3d7984 */ /* 0x000fe80000000800 */
[----:B------:R-:W-:Y:S04]  /*15e40*/  LDS R47, [R77+0x40000] ;  /* 0x040000004d2f7984 */ /* 0x000fe80000000800 */
[----:B------:R-:W-:Y:S04]  /*15e50*/  LDS R15, [R15+0x40000] ;  /* 0x040000000f0f7984 */ /* 0x000fe80000000800 */
[----:B------:R-:W-:Y:S01]  /*15e60*/  LDS R14, [R14+0x40000] ;  /* 0x040000000e0e7984 */ /* 0x000fe20000000800 */
[----:B------:R-:W-:Y:S06]  /*15e70*/  BAR.SYNC.DEFER_BLOCKING 0x0 ;  /* 0x0000000000007b1d */ /* 0x000fec0000010000 */
[----:B------:R-:W-:Y:S04]  /*15e80*/  @P6 STS [R105+0x40000], R114 ;  /* 0x0400007269006388 */ /* 0x000fe80000000800 */
[----:B------:R-:W-:Y:S01]  /*15e90*/  @P6 STS [R104+0x40000], R115 ;  /* 0x0400007368006388 */ /* 0x000fe20000000800 */
[----:B---3--:R-:W-:-:S05]  /*15ea0*/  FMNMX R0, R113, R0, !PT ;  /* 0x0000000071007209 */ /* 0x008fca0007800000 */
[--C-:B------:R-:W-:Y:S01]  /*15eb0*/  FADD R12, R12, -R0.reuse ;  /* 0x800000000c0c7221 */ /* 0x100fe20000000000 */
[----:B------:R-:W-:-:S03]  /*15ec0*/  FADD R65, R65, -R0 ;  /* 0x8000000041417221 */ /* 0x000fc60000000000 */
[----:B------:R-:W-:Y:S01]  /*15ed0*/  FMUL R12, R12, 1.4426950216293334961 ;  /* 0x3fb8aa3b0c0c7820 */ /* 0x000fe20000400000 */
[----:B------:R0:W-:Y:S01]  /*15ee0*/  STL [R1+0x424], R0 ;  /* 0x0004240001007387 */ /* 0x0001e20000100800 */
[----:B--2---:R-:W-:-:S03]  /*15ef0*/  FMNMX R17, R116, R16, !PT ;  /* 0x0000001074117209 */ /* 0x004fc60007800000 */
[----:B------:R-:W2:Y:S01]  /*15f00*/  LDL.LU R116, [R1+0x310] ;  /* 0x0003100001747983 */ /* 0x000ea20000300800 */
[----:B0-----:R0:W1:Y:S02]  /*15f10*/  MUFU.EX2 R0, R12 ;  /* 0x0000000c00007308 */ /* 0x0010640000000800 */
[----:B0-----:R-:W-:-:S06]  /*15f20*/  FMUL R12, R65, 1.4426950216293334961 ;  /* 0x3fb8aa3b410c7820 */ /* 0x001fcc0000400000 */
[----:B------:R0:W3:Y:S01]  /*15f30*/  MUFU.EX2 R16, R12 ;  /* 0x0000000c00107308 */ /* 0x0000e20000000800 */
[--C-:B------:R-:W-:Y:S01]  /*15f40*/  FADD R13, R13, -R17.reuse ;  /* 0x800000110d0d7221 */ /* 0x100fe20000000000 */
[----:B-1----:R-:W-:Y:S04]  /*15f50*/  STL [R1+0xbc], R0 ;  /* 0x0000bc0001007387 */ /* 0x002fe80000100800 */
[----:B------:R1:W-:Y:S01]  /*15f60*/  STL [R1+0x420], R17 ;  /* 0x0004201101007387 */ /* 0x0003e20000100800 */
[----:B0-----:R-:W-:Y:S01]  /*15f70*/  FADD R12, R66, -R17 ;  /* 0x80000011420c7221 */ /* 0x001fe20000000000 */
[----:B------:R-:W-:Y:S02]  /*15f80*/  FMUL R13, R13, 1.4426950216293334961 ;  /* 0x3fb8aa3b0d0d7820 */ /* 0x000fe40000400000 */
[----:B---3--:R0:W-:Y:S04]  /*15f90*/  STL [R1+0xac], R16 ;  /* 0x0000ac1001007387 */ /* 0x0081e80000100800 */
[----:B------:R-:W0:Y:S01]  /*15fa0*/  LDL.LU R20, [R1+0x300] ;  /* 0x0003000001147983 */ /* 0x000e220000300800 */
[----:B------:R-:W-:Y:S01]  /*15fb0*/  FMUL R12, R12, 1.4426950216293334961 ;  /* 0x3fb8aa3b0c0c7820 */ /* 0x000fe20000400000 */
[----:B------:R-:W3:Y:S08]  /*15fc0*/  MUFU.EX2 R114, R13 ;  /* 0x0000000d00727308 */ /* 0x000ef00000000800 */
[----:B------:R-:W1:Y:S01]  /*15fd0*/  MUFU.EX2 R115, R12 ;  /* 0x0000000c00737308 */ /* 0x000e620000000800 */
[----:B----4-:R-:W-:-:S05]  /*15fe0*/  FMNMX R19, R117, R22, !PT ;  /* 0x0000001675137209 */ /* 0x010fca0007800000 */
[----:B------:R-:W-:Y:S04]  /*15ff0*/  STL [R1+0x41c], R19 ;  /* 0x00041c1301007387 */ /* 0x000fe80000100800 */
[----:B---3--:R-:W-:Y:S04]  /*16000*/  STL [R1+0xa8], R114 ;  /* 0x0000a87201007387 */ /* 0x008fe80000100800 */
[----:B-1----:R-:W-:Y:S04]  /*16010*/  STL [R1+0xa4], R115 ;  /* 0x0000a47301007387 */ /* 0x002fe80000100800 */
[----:B------:R-:W3:Y:S04]  /*16020*/  LDL.LU R17, [R1+0x304] ;  /* 0x0003040001117983 */ /* 0x000ee80000300800 */
[----:B------:R-:W4:Y:S01]  /*16030*/  LDL.LU R77, [R1+0x308] ;  /* 0x00030800014d7983 */ /* 0x000f220000300800 */
[----:B------:R-:W-:-:S04]  /*16040*/  FADD R11, R11, -R19 ;  /* 0x800000130b0b7221 */ /* 0x000fc80000000000 */
[----:B------:R-:W-:Y:S01]  /*16050*/  FMUL R12, R11, 1.4426950216293334961 ;  /* 0x3fb8aa3b0b0c7820 */ /* 0x000fe20000400000 */
[----:B------:R-:W-:-:S03]  /*16060*/  FADD R11, R0, R16 ;  /* 0x00000010000b7221 */ /* 0x000fc60000000000 */
[----:B------:R1:W-:Y:S01]  /*16070*/  MUFU.EX2 R66, R12 ;  /* 0x0000000c00427308 */ /* 0x0003e20000000800 */
[----:B------:R-:W-:Y:S01]  /*16080*/  FADD R13, R64, -R19 ;  /* 0x80000013400d7221 */ /* 0x000fe20000000000 */
[----:B-1----:R-:W1:Y:S03]  /*16090*/  SHFL.BFLY PT, R12, R11, 0x2, 0x1f ;  /* 0x0c401f000b0c7f89 */ /* 0x002e6600000e0000 */
[----:B------:R-:W-:-:S04]  /*160a0*/  FMUL R13, R13, 1.4426950216293334961 ;  /* 0x3fb8aa3b0d0d7820 */ /* 0x000fc80000400000 */
[----:B------:R1:W-:Y:S01]  /*160b0*/  MUFU.EX2 R113, R13 ;  /* 0x0000000d00717308 */ /* 0x0003e20000000800 */
[----:B--2---:R-:W-:-:S05]  /*160c0*/  FMNMX R76, R118, R116, !PT ;  /* 0x00000074764c7209 */ /* 0x004fca0007800000 */
[--C-:B------:R-:W-:Y:S01]  /*160d0*/  FADD R9, R9, -R76.reuse ;  /* 0x8000004c09097221 */ /* 0x100fe20000000000 */
[----:B-1----:R-:W-:-:S03]  /*160e0*/  FADD R13, R82, -R76 ;  /* 0x8000004c520d7221 */ /* 0x002fc60000000000 */
[----:B------:R-:W-:-:S04]  /*160f0*/  FMUL R9, R9, 1.4426950216293334961 ;  /* 0x3fb8aa3b09097820 */ /* 0x000fc80000400000 */
[----:B------:R1:W-:Y:S02]  /*16100*/  MUFU.EX2 R0, R9 ;  /* 0x0000000900007308 */ /* 0x0003e40000000800 */
[----:B-1----:R-:W-:-:S06]  /*16110*/  FMUL R9, R13, 1.4426950216293334961 ;  /* 0x3fb8aa3b0d097820 */ /* 0x002fcc0000400000 */
[----:B------:R1:W2:Y:S01]  /*16120*/  MUFU.EX2 R65, R9 ;  /* 0x0000000900417308 */ /* 0x0002a20000000800 */
[----:B0-----:R-:W-:-:S05]  /*16130*/  FMNMX R16, R119, R20, !PT ;  /* 0x0000001477107209 */ /* 0x001fca0007800000 */
[--C-:B------:R-:W-:Y:S01]  /*16140*/  FADD R10, R10, -R16.reuse ;  /* 0x800000100a0a7221 */ /* 0x100fe20000000000 */
[----:B------:R-:W-:-:S03]  /*16150*/  FADD R13, R80, -R16 ;  /* 0x80000010500d7221 */ /* 0x000fc60000000000 */
[----:B------:R-:W-:Y:S01]  /*16160*/  FMUL R10, R10, 1.4426950216293334961 ;  /* 0x3fb8aa3b0a0a7820 */ /* 0x000fe20000400000 */
[----:B-1----:R-:W-:-:S03]  /*16170*/  FADD R9, R11, R12 ;  /* 0x0000000c0b097221 */ /* 0x002fc60000000000 */
[----:B------:R0:W-:Y:S02]  /*16180*/  MUFU.EX2 R21, R10 ;  /* 0x0000000a00157308 */ /* 0x0001e40000000800 */
[----:B0-----:R-:W-:-:S06]  /*16190*/  FMUL R10, R13, 1.4426950216293334961 ;  /* 0x3fb8aa3b0d0a7820 */ /* 0x001fcc0000400000 */
[----:B------:R0:W1:Y:S02]  /*161a0*/  MUFU.EX2 R105, R10 ;  /* 0x0000000a00697308 */ /* 0x0000640000000800 */
[----:B0-----:R-:W0:Y:S01]  /*161b0*/  SHFL.BFLY PT, R10, R9, 0x1, 0x1f ;  /* 0x0c201f00090a7f89 */ /* 0x001e2200000e0000 */
[----:B---3--:R-:W-:-:S05]  /*161c0*/  FMNMX R78, R120, R17, !PT ;  /* 0x00000011784e7209 */ /* 0x008fca0007800000 */
[--C-:B------:R-:W-:Y:S01]  /*161d0*/  FADD R11, R84, -R78.reuse ;  /* 0x8000004e540b7221 */ /* 0x100fe20000000000 */
[----:B------:R-:W-:Y:S01]  /*161e0*/  FADD R12, R81, -R78 ;  /* 0x8000004e510c7221 */ /* 0x000fe20000000000 */
[----:B----4-:R-:W-:Y:S02]  /*161f0*/  FMNMX R121, R121, R77, !PT ;  /* 0x0000004d79797209 */ /* 0x010fe40007800000 */
[----:B------:R-:W-:Y:S01]  /*16200*/  FMUL R11, R11, 1.4426950216293334961 ;  /* 0x3fb8aa3b0b0b7820 */ /* 0x000fe20000400000 */
[----:B------:R-:W-:Y:S01]  /*16210*/  FMUL R12, R12, 1.4426950216293334961 ;  /* 0x3fb8aa3b0c0c7820 */ /* 0x000fe20000400000 */
[----:B--2---:R-:W-:Y:S02]  /*16220*/  FADD R13, R0, R65 ;  /* 0x00000041000d7221 */ /* 0x004fe40000000000 */
[----:B------:R2:W3:Y:S01]  /*16230*/  MUFU.EX2 R27, R11 ;  /* 0x0000000b001b7308 */ /* 0x0004e20000000800 */
[----:B------:R-:W-:Y:S01]  /*16240*/  STL [R1+0x418], R76 ;  /* 0x0004184c01007387 */ /* 0x000fe20000100800 */
[----:B------:R-:W-:Y:S01]  /*16250*/  FADD R80, R58, -R121 ;  /* 0x800000793a507221 */ /* 0x000fe20000000000 */
[----:B------:R-:W-:-:S02]  /*16260*/  FADD R58, R66, R113 ;  /* 0x00000071423a7221 */ /* 0x000fc40000000000 */
[----:B------:R0:W-:Y:S01]  /*16270*/  STL [R1+0x9c], R66 ;  /* 0x00009c4201007387 */ /* 0x0001e20000100800 */
[----:B--2---:R-:W-:Y:S02]  /*16280*/  FADD R11, R83, -R121 ;  /* 0x80000079530b7221 */ /* 0x004fe40000000000 */
[----:B------:R2:W4:Y:S01]  /*16290*/  MUFU.EX2 R104, R12 ;  /* 0x0000000c00687308 */ /* 0x0005220000000800 */
[----:B------:R-:W-:Y:S01]  /*162a0*/  STL [R1+0x98], R113 ;  /* 0x0000987101007387 */ /* 0x000fe20000100800 */
[----:B------:R-:W-:-:S03]  /*162b0*/  FMUL R11, R11, 1.4426950216293334961 ;  /* 0x3fb8aa3b0b0b7820 */ /* 0x000fc60000400000 */
[----:B------:R-:W-:Y:S01]  /*162c0*/  STL [R1+0x414], R16 ;  /* 0x0004141001007387 */ /* 0x000fe20000100800 */
[----:B0-----:R-:W-:Y:S01]  /*162d0*/  FADD R66, R9, R10 ;  /* 0x0000000a09427221 */ /* 0x001fe20000000000 */
[----:B------:R-:W-:Y:S02]  /*162e0*/  FMUL R9, R80, 1.4426950216293334961 ;  /* 0x3fb8aa3b50097820 */ /* 0x000fe40000400000 */
[----:B--2---:R-:W0:Y:S01]  /*162f0*/  SHFL.BFLY PT, R12, R13, 0x2, 0x1f ;  /* 0x0c401f000d0c7f89 */ /* 0x004e2200000e0000 */
[----:B-1----:R-:W-:-:S03]  /*16300*/  FADD R10, R21, R105 ;  /* 0x00000069150a7221 */ /* 0x002fc60000000000 */
[----:B------:R1:W-:Y:S04]  /*16310*/  STL [R1+0x94], R0 ;  /* 0x0000940001007387 */ /* 0x0003e80000100800 */
[----:B------:R-:W-:Y:S04]  /*16320*/  STL [R1+0x90], R65 ;  /* 0x0000904101007387 */ /* 0x000fe80000100800 */
[----:B------:R-:W-:Y:S01]  /*16330*/  STL [R1+0x410], R78 ;  /* 0x0004104e01007387 */ /* 0x000fe20000100800 */
[----:B-1----:R-:W1:Y:S03]  /*16340*/  MUFU.EX2 R0, R11 ;  /* 0x0000000b00007308 */ /* 0x002e660000000800 */
[----:B------:R2:W-:Y:S05]  /*16350*/  STL [R1+0x8c], R21 ;  /* 0x00008c1501007387 */ /* 0x0005ea0000100800 */
[----:B--2---:R-:W2:Y:S01]  /*16360*/  MUFU.EX2 R21, R9 ;  /* 0x0000000900157308 */ /* 0x004ea20000000800 */
[----:B------:R-:W-:Y:S04]  /*16370*/  STL [R1+0x88], R105 ;  /* 0x0000886901007387 */ /* 0x000fe80000100800 */
[----:B------:R-:W-:Y:S04]  /*16380*/  STL [R1+0x40c], R121 ;  /* 0x00040c7901007387 */ /* 0x000fe80000100800 */
[----:B---3--:R3:W-:Y:S01]  /*16390*/  STL [R1+0x84], R27 ;  /* 0x0000841b01007387 */ /* 0x0087e20000100800 */
[----:B0-----:R-:W-:-:S03]  /*163a0*/  FADD R13, R13, R12 ;  /* 0x0000000c0d0d7221 */ /* 0x001fc60000000000 */
[----:B----4-:R-:W-:Y:S01]  /*163b0*/  STL [R1+0x7c], R104 ;  /* 0x00007c6801007387 */ /* 0x010fe20000100800 */
[----:B------:R-:W-:-:S03]  /*163c0*/  FADD R12, R27, R104 ;  /* 0x000000681b0c7221 */ /* 0x000fc60000000000 */
[----:B-1----:R-:W-:Y:S04]  /*163d0*/  STL [R1+0x78], R0 ;  /* 0x0000780001007387 */ /* 0x002fe80000100800 */
[----:B--2---:R-:W-:Y:S04]  /*163e0*/  STL [R1+0x74], R21 ;  /* 0x0000741501007387 */ /* 0x004fe80000100800 */
[----:B------:R-:W2:Y:S04]  /*163f0*/  LDL.LU R119, [R1] ;  /* 0x0000000001777983 */ /* 0x000ea80000300800 */
[----:B------:R-:W4:Y:S04]  /*16400*/  LDL R118, [R1+0x68c] ;  /* 0x00068c0001767983 */ /* 0x000f280000100800 */
[----:B------:R-:W2:Y:S04]  /*16410*/  LDL R113, [R1+0x6a0] ;  /* 0x0006a00001717983 */ /* 0x000ea80000100800 */
[----:B---3--:R-:W3:Y:S04]  /*16420*/  LDL.LU R27, [R1+0x3c] ;  /* 0x00003c00011b7983 */ /* 0x008ee80000300800 */
[----:B------:R-:W2:Y:S04]  /*16430*/  LDL.LU R84, [R1+0x5c] ;  /* 0x00005c0001547983 */ /* 0x000ea80000300800 */
[----:B------:R-:W2:Y:S04]  /*16440*/  LDL.LU R82, [R1+0x60] ;  /* 0x0000600001527983 */ /* 0x000ea80000300800 */
[----:B------:R-:W2:Y:S01]  /*16450*/  LDL.LU R120, [R1+0x30c] ;  /* 0x00030c0001787983 */ /* 0x000ea20000300800 */
[----:B------:R-:W-:-:S03]  /*16460*/  FADD R64, R114, R115 ;  /* 0x0000007372407221 */ /* 0x000fc60000000000 */
[----:B------:R-:W0:Y:S04]  /*16470*/  SHFL.BFLY PT, R11, R58, 0x2, 0x1f ;  /* 0x0c401f003a0b7f89 */ /* 0x000e2800000e0000 */
[----:B------:R-:W1:Y:S04]  /*16480*/  SHFL.BFLY PT, R65, R64, 0x2, 0x1f ;  /* 0x0c401f0040417f89 */ /* 0x000e6800000e0000 */
[----:B------:R-:W1:Y:S04]  /*16490*/  SHFL.BFLY PT, R9, R10, 0x2, 0x1f ;  /* 0x0c401f000a097f89 */ /* 0x000e6800000e0000 */
[----:B------:R0:W-:Y:S02]  /*164a0*/  @P6 STS [R109+0x40000], R66 ;  /* 0x040000426d006388 */ /* 0x0001e40000000800 */
[----:B0-----:R-:W-:Y:S01]  /*164b0*/  FADD R66, R0, R21 ;  /* 0x0000001500427221 */ /* 0x001fe20000000000 */
[----:B------:R-:W-:Y:S01]  /*164c0*/  FADD R11, R58, R11 ;  /* 0x0000000b3a0b7221 */ /* 0x000fe20000000000 */
[----:B-1----:R-:W-:-:S02]  /*164d0*/  FADD R65, R64, R65 ;  /* 0x0000004140417221 */ /* 0x002fc40000000000 */
[----:B------:R-:W0:Y:S01]  /*164e0*/  SHFL.BFLY PT, R64, R12, 0x2, 0x1f ;  /* 0x0c401f000c407f89 */ /* 0x000e2200000e0000 */
[----:B------:R-:W-:-:S03]  /*164f0*/  FADD R10, R10, R9 ;  /* 0x000000090a0a7221 */ /* 0x000fc60000000000 */
[----:B------:R-:W1:Y:S04]  /*16500*/  SHFL.BFLY PT, R58, R66, 0x2, 0x1f ;  /* 0x0c401f00423a7f89 */ /* 0x000e6800000e0000 */
[----:B------:R-:W1:Y:S04]  /*16510*/  SHFL.BFLY PT, R9, R65, 0x1, 0x1f ;  /* 0x0c201f0041097f89 */ /* 0x000e6800000e0000 */
[----:B------:R-:W1:Y:S01]  /*16520*/  SHFL.BFLY PT, R80, R11, 0x1, 0x1f ;  /* 0x0c201f000b507f89 */ /* 0x000e6200000e0000 */
[----:B0-----:R-:W-:-:S03]  /*16530*/  FADD R12, R12, R64 ;  /* 0x000000400c0c7221 */ /* 0x001fc60000000000 */
[----:B------:R-:W0:Y:S01]  /*16540*/  SHFL.BFLY PT, R64, R10, 0x1, 0x1f ;  /* 0x0c201f000a407f89 */ /* 0x000e2200000e0000 */
[----:B-1----:R-:W-:-:S03]  /*16550*/  FADD R66, R66, R58 ;  /* 0x0000003a42427221 */ /* 0x002fc60000000000 */
[----:B------:R-:W1:Y:S01]  /*16560*/  SHFL.BFLY PT, R58, R13, 0x1, 0x1f ;  /* 0x0c201f000d3a7f89 */ /* 0x000e6200000e0000 */
[----:B------:R-:W-:-:S03]  /*16570*/  FADD R9, R65, R9 ;  /* 0x0000000941097221 */ /* 0x000fc60000000000 */
[----:B------:R-:W1:Y:S01]  /*16580*/  SHFL.BFLY PT, R65, R12, 0x1, 0x1f ;  /* 0x0c201f000c417f89 */ /* 0x000e6200000e0000 */
[----:B------:R-:W-:-:S03]  /*16590*/  FADD R11, R11, R80 ;  /* 0x000000500b0b7221 */ /* 0x000fc60000000000 */
[----:B------:R-:W1:Y:S04]  /*165a0*/  SHFL.BFLY PT, R80, R66, 0x1, 0x1f ;  /* 0x0c201f0042507f89 */ /* 0x000e6800000e0000 */
[----:B------:R1:W-:Y:S04]  /*165b0*/  @P6 STS [R108+0x40000], R9 ;  /* 0x040000096c006388 */ /* 0x0003e80000000800 */
[----:B------:R1:W-:Y:S01]  /*165c0*/  @P6 STS [R87+0x40000], R11 ;  /* 0x0400000b57006388 */ /* 0x0003e20000000800 */
[----:B0-----:R-:W-:Y:S01]  /*165d0*/  FADD R10, R10, R64 ;  /* 0x000000400a0a7221 */ /* 0x001fe20000000000 */
[----:B-1----:R-:W-:Y:S01]  /*165e0*/  FADD R13, R13, R58 ;  /* 0x0000003a0d0d7221 */ /* 0x002fe20000000000 */
[----:B------:R-:W-:-:S04]  /*165f0*/  FADD R9, R12, R65 ;  /* 0x000000410c097221 */ /* 0x000fc80000000000 */
[----:B------:R-:W-:Y:S04]  /*16600*/  @P6 STS [R88+0x40000], R13 ;  /* 0x0400000d58006388 */ /* 0x000fe80000000800 */
[----:B------:R-:W-:Y:S04]  /*16610*/  @P6 STS [R89+0x40000], R10 ;  /* 0x0400000a59006388 */ /* 0x000fe80000000800 */
[----:B------:R0:W-:Y:S01]  /*16620*/  @P6 STS [R106+0x40000], R9 ;  /* 0x040000096a006388 */ /* 0x0001e20000000800 */
[----:B------:R-:W-:-:S03]  /*16630*/  FADD R11, R66, R80 ;  /* 0x00000050420b7221 */ /* 0x000fc60000000000 */
[----:B------:R-:W4:Y:S04]  /*16640*/  LDL.LU R65, [R1+0x58] ;  /* 0x0000580001417983 */ /* 0x000f280000300800 */
[----:B------:R-:W4:Y:S01]  /*16650*/  LDL.LU R66, [R1+0x50] ;  /* 0x0000500001427983 */ /* 0x000f220000300800 */
[----:B--2---:R-:W-:-:S05]  /*16660*/  FMNMX R117, R122, R120, !PT ;  /* 0x000000787a757209 */ /* 0x004fca0007800000 */
[----:B------:R-:W-:-:S04]  /*16670*/  FADD R5, R5, -R117 ;  /* 0x8000007505057221 */ /* 0x000fc80000000000 */
[----:B0-----:R-:W-:-:S04]  /*16680*/  FMUL R9, R5, 1.4426950216293334961 ;  /* 0x3fb8aa3b05097820 */ /* 0x001fc80000400000 */
[----:B------:R-:W0:Y:S01]  /*16690*/  MUFU.EX2 R114, R9 ;  /* 0x0000000900727308 */ /* 0x000e220000000800 */
[----:B---3--:R-:W-:Y:S01]  /*166a0*/  FMNMX R21, R123, R27, !PT ;  /* 0x0000001b7b157209 */ /* 0x008fe20007800000 */
[----:B------:R-:W-:Y:S01]  /*166b0*/  STL [R1+0x404], R117 ;  /* 0x0004047501007387 */ /* 0x000fe20000100800 */
[----:B------:R-:W-:-:S03]  /*166c0*/  FMNMX R81, R124, R82, !PT ;  /* 0x000000527c517209 */ /* 0x000fc60007800000 */
[----:B------:R-:W-:Y:S04]  /*166d0*/  STL [R1+0x400], R21 ;  /* 0x0004001501007387 */ /* 0x000fe80000100800 */
[----:B0-----:R-:W-:Y:S04]  /*166e0*/  STL [R1+0x68], R114 ;  /* 0x0000687201007387 */ /* 0x001fe80000100800 */
[----:B------:R-:W2:Y:S01]  /*166f0*/  LDL.LU R124, [R1+0x54] ;  /* 0x00005400017c7983 */ /* 0x000ea20000300800 */
[----:B------:R-:W-:Y:S01]  /*16700*/  FADD R5, R44, -R117 ;  /* 0x800000752c057221 */ /* 0x000fe20000000000 */
[----:B------:R-:W-:-:S03]  /*16710*/  FADD R6, R6, -R21 ;  /* 0x8000001506067221 */ /* 0x000fc60000000000 */
[----:B------:R-:W-:Y:S01]  /*16720*/  FMUL R5, R5, 1.4426950216293334961 ;  /* 0x3fb8aa3b05057820 */ /* 0x000fe20000400000 */
[----:B------:R-:W-:-:S03]  /*16730*/  FMUL R6, R6, 1.4426950216293334961 ;  /* 0x3fb8aa3b06067820 */ /* 0x000fc60000400000 */
[----:B------:R0:W1:Y:S08]  /*16740*/  MUFU.EX2 R115, R5 ;  /* 0x0000000500737308 */ /* 0x0000700000000800 */
[----:B------:R3:W1:Y:S01]  /*16750*/  MUFU.EX2 R104, R6 ;  /* 0x0000000600687308 */ /* 0x0006620000000800 */
[----:B0-----:R-:W-:-:S04]  /*16760*/  FADD R5, R59, -R21 ;  /* 0x800000153b057221 */ /* 0x001fc80000000000 */
[----:B------:R-:W-:Y:S01]  /*16770*/  FMUL R5, R5, 1.4426950216293334961 ;  /* 0x3fb8aa3b05057820 */ /* 0x000fe20000400000 */
[----:B---3--:R-:W-:-:S03]  /*16780*/  FADD R6, R8, -R81 ;  /* 0x8000005108067221 */ /* 0x008fc60000000000 */
[----:B------:R-:W0:Y:S01]  /*16790*/  MUFU.EX2 R105, R5 ;  /* 0x0000000500697308 */ /* 0x000e220000000800 */
[----:B------:R-:W-:Y:S01]  /*167a0*/  FMUL R6, R6, 1.4426950216293334961 ;  /* 0x3fb8aa3b06067820 */ /* 0x000fe20000400000 */
[----:B------:R-:W-:-:S06]  /*167b0*/  FMNMX R83, R91, R84, !PT ;  /* 0x000000545b537209 */ /* 0x000fcc0007800000 */
[----:B------:R4:W3:Y:S01]  /*167c0*/  MUFU.EX2 R0, R6 ;  /* 0x0000000600007308 */ /* 0x0008e20000000800 */
[----:B-1----:R-:W-:Y:S04]  /*167d0*/  STL [R1+0x38], R115 ;  /* 0x0000387301007387 */ /* 0x002fe80000100800 */
[----:B------:R-:W-:Y:S01]  /*167e0*/  STL [R1+0x3fc], R81 ;  /* 0x0003fc5101007387 */ /* 0x000fe20000100800 */
[----:B----4-:R-:W-:Y:S02]  /*167f0*/  FMNMX R6, R92, R118, !PT ;  /* 0x000000765c067209 */ /* 0x010fe40007800000 */
[----:B------:R-:W-:-:S05]  /*16800*/  FMNMX R125, R125, R66, !PT ;  /* 0x000000427d7d7209 */ /* 0x000fca0007800000 */
[----:B------:R-:W-:Y:S01]  /*16810*/  FADD R4, R4, -R125 ;  /* 0x8000007d04047221 */ /* 0x000fe20000000000 */
[----:B------:R-:W-:-:S03]  /*16820*/  FMNMX R64, R111, R65, !PT ;  /* 0x000000416f407209 */ /* 0x000fc60007800000 */
[----:B------:R-:W-:-:S04]  /*16830*/  FMUL R4, R4, 1.4426950216293334961 ;  /* 0x3fb8aa3b04047820 */ /* 0x000fc80000400000 */
[----:B------:R-:W-:Y:S01]  /*16840*/  MUFU.EX2 R109, R4 ;  /* 0x00000004006d7308 */ /* 0x000fe20000000800 */
[----:B------:R-:W-:Y:S01]  /*16850*/  FADD R7, R7, -R125 ;  /* 0x8000007d07077221 */ /* 0x000fe20000000000 */
[----:B------:R-:W-:Y:S03]  /*16860*/  STL [R1+0x2c], R104 ;  /* 0x00002c6801007387 */ /* 0x000fe60000100800 */
[----:B------:R-:W-:Y:S01]  /*16870*/  FMUL R7, R7, 1.4426950216293334961 ;  /* 0x3fb8aa3b07077820 */ /* 0x000fe20000400000 */
[----:B0-----:R-:W-:Y:S01]  /*16880*/  STL [R1+0x28], R105 ;  /* 0x0000286901007387 */ /* 0x001fe20000100800 */
[----:B------:R-:W-:Y:S02]  /*16890*/  FADD R5, R46, -R81 ;  /* 0x800000512e057221 */ /* 0x000fe40000000000 */
[----:B------:R0:W-:Y:S01]  /*168a0*/  MUFU.EX2 R88, R7 ;  /* 0x0000000700587308 */ /* 0x0001e20000000800 */
[----:B------:R-:W-:Y:S04]  /*168b0*/  STL [R1+0x3f8], R125 ;  /* 0x0003f87d01007387 */ /* 0x000fe80000100800 */
[----:B---3--:R-:W-:Y:S01]  /*168c0*/  STL [R1+0xc], R0 ;  /* 0x00000c0001007387 */ /* 0x008fe20000100800 */
[----:B0-----:R-:W-:Y:S01]  /*168d0*/  FMNMX R7, R93, R113, !PT ;  /* 0x000000715d077209 */ /* 0x001fe20007800000 */
[----:B------:R-:W-:-:S04]  /*168e0*/  FMUL R5, R5, 1.4426950216293334961 ;  /* 0x3fb8aa3b05057820 */ /* 0x000fc80000400000 */
[----:B------:R-:W0:Y:S02]  /*168f0*/  MUFU.EX2 R87, R5 ;  /* 0x0000000500577308 */ /* 0x000e240000000800 */
[----:B0-----:R-:W-:Y:S01]  /*16900*/  FADD R44, R0, R87 ;  /* 0x00000057002c7221 */ /* 0x001fe20000000000 */
[----:B--2---:R-:W-:-:S05]  /*16910*/  FMNMX R80, R112, R124, !PT ;  /* 0x0000007c70507209 */ /* 0x004fca0007800000 */
[----:B------:R-:W-:-:S04]  /*16920*/  FADD R3, R3, -R80 ;  /* 0x8000005003037221 */ /* 0x000fc80000000000 */
[----:B------:R-:W-:Y:S01]  /*16930*/  FMUL R4, R3, 1.4426950216293334961 ;  /* 0x3fb8aa3b03047820 */ /* 0x000fe20000400000 */
[----:B------:R-:W-:-:S04]  /*16940*/  FADD R3, R90, -R64 ;  /* 0x800000405a037221 */ /* 0x000fc80000000000 */
[----:B------:R-:W-:-:S04]  /*16950*/  FMUL R3, R3, 1.4426950216293334961 ;  /* 0x3fb8aa3b03037820 */ /* 0x000fc80000400000 */
[----:B------:R0:W-:Y:S02]  /*16960*/  MUFU.EX2 R90, R3 ;  /* 0x00000003005a7308 */ /* 0x0001e40000000800 */
[----:B0-----:R-:W-:-:S04]  /*16970*/  FADD R3, R119, -R83 ;  /* 0x8000005377037221 */ /* 0x001fc80000000000 */
[----:B------:R-:W-:Y:S01]  /*16980*/  FMUL R3, R3, 1.4426950216293334961 ;  /* 0x3fb8aa3b03037820 */ /* 0x000fe20000400000 */
[----:B------:R-:W-:Y:S03]  /*16990*/  STL [R1+0x3f4], R80 ;  /* 0x0003f45001007387 */ /* 0x000fe60000100800 */
[----:B------:R0:W-:Y:S01]  /*169a0*/  MUFU.EX2 R91, R3 ;  /* 0x00000003005b7308 */ /* 0x0001e20000000800 */
[----:B------:R-:W-:Y:S04]  /*169b0*/  STL [R1+0x3f0], R64 ;  /* 0x0003f04001007387 */ /* 0x000fe80000100800 */
[----:B------:R-:W-:Y:S01]  /*169c0*/  STL [R1+0x3ec], R83 ;  /* 0x0003ec5301007387 */ /* 0x000fe20000100800 */
[----:B0-----:R-:W-:-:S02]  /*169d0*/  FADD R3, R45, -R6 ;  /* 0x800000062d037221 */ /* 0x001fc40000000000 */
[----:B------:R0:W-:Y:S01]  /*169e0*/  MUFU.EX2 R108, R4 ;  /* 0x00000004006c7308 */ /* 0x0001e20000000800 */
[----:B------:R1:W-:Y:S04]  /*169f0*/  STL [R1+0x3e8], R6 ;  /* 0x0003e80601007387 */ /* 0x0003e80000100800 */
[----:B------:R2:W-:Y:S01]  /*16a00*/  STL [R1+0x3e4], R7 ;  /* 0x0003e40701007387 */ /* 0x0005e20000100800 */
[----:B0-----:R-:W-:Y:S01]  /*16a10*/  FMUL R4, R3, 1.4426950216293334961 ;  /* 0x3fb8aa3b03047820 */ /* 0x001fe20000400000 */
[----:B------:R-:W-:Y:S01]  /*16a20*/  FADD R3, R71, -R6 ;  /* 0x8000000647037221 */ /* 0x000fe20000000000 */
[--C-:B-1----:R-:W-:Y:S01]  /*16a30*/  FADD R6, R68, -R7.reuse ;  /* 0x8000000744067221 */ /* 0x102fe20000000000 */
[----:B------:R-:W3:Y:S01]  /*16a40*/  LDL R71, [R1+0x6a8] ;  /* 0x0006a80001477983 */ /* 0x000ee20000100800 */
[----:B--2---:R-:W-:-:S03]  /*16a50*/  FADD R7, R69, -R7 ;  /* 0x8000000745077221 */ /* 0x004fc60000000000 */
[----:B------:R-:W2:Y:S04]  /*16a60*/  LDL R0, [R1+0x6ac] ;  /* 0x0006ac0001007983 */ /* 0x000ea80000100800 */
[----:B------:R-:W4:Y:S01]  /*16a70*/  LDL R69, [R1+0x6a4] ;  /* 0x0006a40001457983 */ /* 0x000f220000100800 */
[----:B------:R-:W-:-:S03]  /*16a80*/  FADD R2, R2, -R64 ;  /* 0x8000004002027221 */ /* 0x000fc60000000000 */
[----:B------:R0:W-:Y:S01]  /*16a90*/  @P6 STS [R107+0x40000], R11 ;  /* 0x0400000b6b006388 */ /* 0x0001e20000000800 */
[----:B------:R-:W-:Y:S01]  /*16aa0*/  FMUL R2, R2, 1.4426950216293334961 ;  /* 0x3fb8aa3b02027820 */ /* 0x000fe20000400000 */
[----:B------:R1:W-:Y:S01]  /*16ab0*/  MUFU.EX2 R92, R4 ;  /* 0x00000004005c7308 */ /* 0x0003e20000000800 */
[----:B------:R-:W-:Y:S01]  /*16ac0*/  FADD R5, R86, -R80 ;  /* 0x8000005056057221 */ /* 0x000fe20000000000 */
[----:B------:R-:W-:Y:S01]  /*16ad0*/  FADD R45, R88, R109 ;  /* 0x0000006d582d7221 */ /* 0x000fe20000000000 */
[----:B------:R-:W-:Y:S04]  /*16ae0*/  SHFL.BFLY PT, R58, R44, 0x2, 0x1f ;  /* 0x0c401f002c3a7f89 */ /* 0x000fe800000e0000 */
[----:B------:R-:W2:Y:S01]  /*16af0*/  LDL R68, [R1+0x6b0] ;  /* 0x0006b00001447983 */ /* 0x000ea20000100800 */
[----:B0-----:R0:W-:Y:S01]  /*16b00*/  MUFU.EX2 R107, R2 ;  /* 0x00000002006b7308 */ /* 0x0011e20000000800 */
[----:B-1----:R-:W-:Y:S01]  /*16b10*/  FMUL R4, R3, 1.4426950216293334961 ;  /* 0x3fb8aa3b03047820 */ /* 0x002fe20000400000 */
[----:B------:R-:W-:Y:S01]  /*16b20*/  FADD R3, R104, R105 ;  /* 0x0000006968037221 */ /* 0x000fe20000000000 */
[----:B------:R-:W2:Y:S01]  /*16b30*/  LDL R59, [R1+0x6b4] ;  /* 0x0006b400013b7983 */ /* 0x000ea20000100800 */
[----:B0-----:R-:W-:-:S04]  /*16b40*/  FADD R2, R85, -R83 ;  /* 0x8000005355027221 */ /* 0x001fc80000000000 */
[----:B------:R-:W-:Y:S01]  /*16b50*/  FMUL R2, R2, 1.4426950216293334961 ;  /* 0x3fb8aa3b02027820 */ /* 0x000fe20000400000 */
[----:B------:R-:W-:Y:S01]  /*16b60*/  FMUL R5, R5, 1.4426950216293334961 ;  /* 0x3fb8aa3b05057820 */ /* 0x000fe20000400000 */
[----:B------:R0:W-:Y:S08]  /*16b70*/  MUFU.EX2 R105, R4 ;  /* 0x0000000400697308 */ /* 0x0001f00000000800 */
[----:B------:R1:W-:Y:S01]  /*16b80*/  MUFU.EX2 R106, R2 ;  /* 0x00000002006a7308 */ /* 0x0003e20000000800 */
[----:B0-----:R-:W0:Y:S01]  /*16b90*/  SHFL.BFLY PT, R4, R3, 0x2, 0x1f ;  /* 0x0c401f0003047f89 */ /* 0x001e2200000e0000 */
[----:B-1----:R-:W-:-:S06]  /*16ba0*/  FADD R2, R114, R115 ;  /* 0x0000007372027221 */ /* 0x002fcc0000000000 */
[----:B------:R1:W0:Y:S02]  /*16bb0*/  MUFU.EX2 R89, R5 ;  /* 0x0000000500597308 */ /* 0x0002240000000800 */
[----:B-1----:R-:W1:Y:S01]  /*16bc0*/  SHFL.BFLY PT, R5, R2, 0x2, 0x1f ;  /* 0x0c401f0002057f89 */ /* 0x002e6200000e0000 */
[----:B------:R-:W-:Y:S01]  /*16bd0*/  FMUL R6, R6, 1.4426950216293334961 ;  /* 0x3fb8aa3b06067820 */ /* 0x000fe20000400000 */
[----:B------:R-:W-:Y:S02]  /*16be0*/  FMUL R7, R7, 1.4426950216293334961 ;  /* 0x3fb8aa3b07077820 */ /* 0x000fe40000400000 */
[----:B------:R-:W1:Y:S02]  /*16bf0*/  SHFL.BFLY PT, R46, R45, 0x2, 0x1f ;  /* 0x0c401f002d2e7f89 */ /* 0x000e6400000e0000 */
[----:B------:R0:W-:Y:S02]  /*16c00*/  MUFU.EX2 R93, R6 ;  /* 0x00000006005d7308 */ /* 0x0001e40000000800 */
[----:B0-----:R-:W-:-:S06]  /*16c10*/  FADD R3, R3, R4 ;  /* 0x0000000403037221 */ /* 0x001fcc0000000000 */
[----:B------:R0:W1:Y:S01]  /*16c20*/  MUFU.EX2 R104, R7 ;  /* 0x0000000700687308 */ /* 0x0000620000000800 */
[----:B------:R-:W-:Y:S01]  /*16c30*/  FADD R4, R89, R108 ;  /* 0x0000006c59047221 */ /* 0x000fe20000000000 */
[----:B------:R-:W-:-:S04]  /*16c40*/  FADD R6, R91, R106 ;  /* 0x0000006a5b067221 */ /* 0x000fc80000000000 */
[----:B------:R-:W1:Y:S01]  /*16c50*/  SHFL.BFLY PT, R8, R4, 0x2, 0x1f ;  /* 0x0c401f0004087f89 */ /* 0x000e6200000e0000 */
[----:B0-----:R-:W-:Y:S01]  /*16c60*/  FADD R7, R92, R105 ;  /* 0x000000695c077221 */ /* 0x001fe20000000000 */
[----:B-1----:R-:W-:Y:S01]  /*16c70*/  FADD R2, R2, R5 ;  /* 0x0000000502027221 */ /* 0x002fe20000000000 */
[----:B------:R-:W-:Y:S01]  /*16c80*/  FADD R5, R90, R107 ;  /* 0x0000006b5a057221 */ /* 0x000fe20000000000 */
[----:B------:R-:W0:Y:S04]  /*16c90*/  SHFL.BFLY PT, R10, R6, 0x2, 0x1f ;  /* 0x0c401f00060a7f89 */ /* 0x000e2800000e0000 */
[----:B------:R-:W1:Y:S01]  /*16ca0*/  SHFL.BFLY PT, R12, R7, 0x2, 0x1f ;  /* 0x0c401f00070c7f89 */ /* 0x000e6200000e0000 */
[----:B------:R-:W-:-:S03]  /*16cb0*/  FADD R11, R93, R104 ;  /* 0x000000685d0b7221 */ /* 0x000fc60000000000 */
[----:B------:R-:W1:Y:S01]  /*16cc0*/  SHFL.BFLY PT, R9, R5, 0x2, 0x1f ;  /* 0x0c401f0005097f89 */ /* 0x000e6200000e0000 */
[----:B------:R-:W-:Y:S01]  /*16cd0*/  FADD R44, R44, R58 ;  /* 0x0000003a2c2c7221 */ /* 0x000fe20000000000 */
[----:B------:R-:W-:Y:S02]  /*16ce0*/  FADD R58, R45, R46 ;  /* 0x0000002e2d3a7221 */ /* 0x000fe40000000000 */
[----:B------:R-:W1:Y:S04]  /*16cf0*/  SHFL.BFLY PT, R13, R11, 0x2, 0x1f ;  /* 0x0c401f000b0d7f89 */ /* 0x000e6800000e0000 */
[----:B------:R-:W1:Y:S04]  /*16d00*/  SHFL.BFLY PT, R45, R3, 0x1, 0x1f ;  /* 0x0c201f00032d7f89 */ /* 0x000e6800000e0000 */
[----:B------:R-:W1:Y:S01]  /*16d10*/  SHFL.BFLY PT, R46, R2, 0x1, 0x1f ;  /* 0x0c201f00022e7f89 */ /* 0x000e6200000e0000 */
[----:B------:R-:W-:Y:S01]  /*16d20*/  FADD R4, R4, R8 ;  /* 0x0000000804047221 */ /* 0x000fe20000000000 */
[----:B0-----:R-:W-:-:S02]  /*16d30*/  FADD R10, R6, R10 ;  /* 0x0000000a060a7221 */ /* 0x001fc40000000000 */
[----:B------:R-:W0:Y:S01]  /*16d40*/  SHFL.BFLY PT, R6, R44, 0x1, 0x1f ;  /* 0x0c201f002c067f89 */ /* 0x000e2200000e0000 */
[----:B-1----:R-:W-:-:S03]  /*16d50*/  FADD R7, R7, R12 ;  /* 0x0000000c07077221 */ /* 0x002fc60000000000 */
[----:B------:R-:W1:Y:S01]  /*16d60*/  SHFL.BFLY PT, R12, R58, 0x1, 0x1f ;  /* 0x0c201f003a0c7f89 */ /* 0x000e6200000e0000 */
[----:B------:R-:W-:-:S03]  /*16d70*/  FADD R5, R5, R9 ;  /* 0x0000000905057221 */ /* 0x000fc60000000000 */
[----:B------:R-:W0:Y:S01]  /*16d80*/  SHFL.BFLY PT, R9, R4, 0x1, 0x1f ;  /* 0x0c201f0004097f89 */ /* 0x000e2200000e0000 */
[----:B------:R-:W-:-:S03]  /*16d90*/  FADD R11, R11, R13 ;  /* 0x0000000d0b0b7221 */ /* 0x000fc60000000000 */
[----:B------:R-:W1:Y:S01]  /*16da0*/  SHFL.BFLY PT, R8, R5, 0x1, 0x1f ;  /* 0x0c201f0005087f89 */ /* 0x000e6200000e0000 */
[----:B------:R-:W-:-:S03]  /*16db0*/  FADD R3, R3, R45 ;  /* 0x0000002d03037221 */ /* 0x000fc60000000000 */
[----:B------:R-:W-:Y:S01]  /*16dc0*/  SHFL.BFLY PT, R45, R7, 0x1, 0x1f ;  /* 0x0c201f00072d7f89 */ /* 0x000fe200000e0000 */
[----:B------:R-:W-:-:S03]  /*16dd0*/  FADD R2, R2, R46 ;  /* 0x0000002e02027221 */ /* 0x000fc60000000000 */
[----:B------:R-:W1:Y:S04]  /*16de0*/  SHFL.BFLY PT, R13, R10, 0x1, 0x1f ;  /* 0x0c201f000a0d7f89 */ /* 0x000e6800000e0000 */
[----:B------:R-:W1:Y:S04]  /*16df0*/  SHFL.BFLY PT, R46, R11, 0x1, 0x1f ;  /* 0x0c201f000b2e7f89 */ /* 0x000e6800000e0000 */
[----:B------:R-:W-:Y:S04]  /*16e00*/  STL [R1+0xbc0], R87 ;  /* 0x000bc05701007387 */ /* 0x000fe80000100800 */
[----:B------:R-:W-:Y:S01]  /*16e10*/  STL [R1+0xbb4], R88 ;  /* 0x000bb45801007387 */ /* 0x000fe20000100800 */
[----:B0-----:R-:W-:-:S03]  /*16e20*/  FADD R6, R44, R6 ;  /* 0x000000062c067221 */ /* 0x001fc60000000000 */
[----:B------:R-:W-:Y:S04]  /*16e30*/  STL [R1+0xbb0], R109 ;  /* 0x000bb06d01007387 */ /* 0x000fe80000100800 */
[----:B------:R-:W-:Y:S04]  /*16e40*/  STL [R1+0xbbc], R89 ;  /* 0x000bbc5901007387 */ /* 0x000fe80000100800 */
[----:B------:R-:W-:Y:S04]  /*16e50*/  STL [R1+0xbb8], R108 ;  /* 0x000bb86c01007387 */ /* 0x000fe80000100800 */
[----:B------:R-:W-:Y:S04]  /*16e60*/  STL [R1+0xbc8], R90 ;  /* 0x000bc85a01007387 */ /* 0x000fe80000100800 */
[----:B------:R1:W-:Y:S04]  /*16e70*/  @P6 STS [R74+0x40000], R2 ;  /* 0x040000024a006388 */ /* 0x0003e80000000800 */
[----:B------:R-:W-:Y:S04]  /*16e80*/  STL [R1+0xbc4], R107 ;  /* 0x000bc46b01007387 */ /* 0x000fe80000100800 */
[----:B------:R0:W-:Y:S01]  /*16e90*/  @P6 STS [R75+0x40000], R3 ;  /* 0x040000034b006388 */ /* 0x0001e20000000800 */
[----:B-1----:R-:W-:-:S03]  /*16ea0*/  FADD R2, R58, R12 ;  /* 0x0000000c3a027221 */ /* 0x002fc60000000000 */
[----:B------:R-:W-:Y:S04]  /*16eb0*/  STL [R1+0xbd0], R91 ;  /* 0x000bd05b01007387 */ /* 0x000fe80000100800 */
[----:B------:R-:W-:Y:S01]  /*16ec0*/  STL [R1+0xbcc], R106 ;  /* 0x000bcc6a01007387 */ /* 0x000fe20000100800 */
[----:B0-----:R-:W-:-:S03]  /*16ed0*/  FADD R3, R4, R9 ;  /* 0x0000000904037221 */ /* 0x001fc60000000000 */
[----:B------:R-:W-:Y:S01]  /*16ee0*/  STL [R1+0xbd8], R92 ;  /* 0x000bd85c01007387 */ /* 0x000fe20000100800 */
[----:B------:R-:W-:-:S03]  /*16ef0*/  FADD R5, R5, R8 ;  /* 0x0000000805057221 */ /* 0x000fc60000000000 */
[----:B------:R-:W-:Y:S04]  /*16f00*/  STL [R1+0xbd4], R105 ;  /* 0x000bd46901007387 */ /* 0x000fe80000100800 */
[----:B------:R-:W-:Y:S04]  /*16f10*/  @P6 STS [R94+0x40000], R6 ;  /* 0x040000065e006388 */ /* 0x000fe80000000800 */
[----:B------:R-:W-:Y:S04]  /*16f20*/  STL [R1+0xbe0], R93 ;  /* 0x000be05d01007387 */ /* 0x000fe80000100800 */
[----:B------:R0:W-:Y:S04]  /*16f30*/  @P6 STS [R95+0x40000], R2 ;  /* 0x040000025f006388 */ /* 0x0001e80000000800 */
[----:B------:R-:W-:Y:S04]  /*16f40*/  STL [R1+0xbdc], R104 ;  /* 0x000bdc6801007387 */ /* 0x000fe80000100800 */
[----:B------:R1:W-:Y:S01]  /*16f50*/  @P6 STS [R96+0x40000], R3 ;  /* 0x0400000360006388 */ /* 0x0003e20000000800 */
[----:B0-----:R-:W-:Y:S01]  /*16f60*/  FADD R2, R10, R13 ;  /* 0x0000000d0a027221 */ /* 0x001fe20000000000 */
[----:B------:R-:W-:-:S02]  /*16f70*/  FADD R4, R11, R46 ;  /* 0x0000002e0b047221 */ /* 0x000fc40000000000 */
[----:B------:R-:W-:Y:S01]  /*16f80*/  @P6 STS [R97+0x40000], R5 ;  /* 0x0400000561006388 */ /* 0x000fe20000000800 */
[----:B-1----:R-:W-:-:S03]  /*16f90*/  FADD R3, R7, R45 ;  /* 0x0000002d07037221 */ /* 0x002fc60000000000 */
[----:B------:R-:W-:Y:S04]  /*16fa0*/  @P6 STS [R98+0x40000], R2 ;  /* 0x0400000262006388 */ /* 0x000fe80000000800 */
[----:B------:R-:W-:Y:S04]  /*16fb0*/  @P6 STS [R99+0x40000], R3 ;  /* 0x0400000363006388 */ /* 0x000fe80000000800 */
[----:B------:R3:W-:Y:S01]  /*16fc0*/  @P6 STS [R100+0x40000], R4 ;  /* 0x0400000464006388 */ /* 0x0007e20000000800 */
[----:B----4-:R-:W-:-:S05]  /*16fd0*/  FMNMX R69, R103, R69, !PT ;  /* 0x0000004567457209 */ /* 0x010fca0007800000 */
[----:B------:R-:W-:Y:S04]  /*16fe0*/  STL [R1+0x3e0], R69 ;  /* 0x0003e04501007387 */ /* 0x000fe80000100800 */
[----:B------:R-:W4:Y:S01]  /*16ff0*/  LDL R7, [R1+0x6b8] ;  /* 0x0006b80001077983 */ /* 0x000f220000100800 */
[----:B---3--:R-:W-:Y:S02]  /*17000*/  FMNMX R4, R110, R71, !PT ;  /* 0x000000476e047209 */ /* 0x008fe40007800000 */
[----:B--2---:R-:W-:-:S03]  /*17010*/  FMNMX R5, R102, R0, !PT ;  /* 0x0000000066057209 */ /* 0x004fc60007800000 */
[----:B------:R0:W-:Y:S04]  /*17020*/  STL [R1+0x3dc], R4 ;  /* 0x0003dc0401007387 */ /* 0x0001e80000100800 */
[----:B------:R-:W2:Y:S01]  /*17030*/  LDL R0, [R1+0x6bc] ;  /* 0x0006bc0001007983 */ /* 0x000ea20000100800 */
[--C-:B------:R-:W-:Y:S01]  /*17040*/  FADD R2, R30, -R69.reuse ;  /* 0x800000451e027221 */ /* 0x100fe20000000000 */
[----:B------:R-:W-:-:S03]  /*17050*/  FADD R3, R70, -R69 ;  /* 0x8000004546037221 */ /* 0x000fc60000000000 */
[----:B------:R-:W-:Y:S01]  /*17060*/  FMUL R2, R2, 1.4426950216293334961 ;  /* 0x3fb8aa3b02027820 */ /* 0x000fe20000400000 */
[----:B------:R-:W-:-:S03]  /*17070*/  FMUL R3, R3, 1.4426950216293334961 ;  /* 0x3fb8aa3b03037820 */ /* 0x000fc60000400000 */
[----:B------:R1:W3:Y:S02]  /*17080*/  MUFU.EX2 R94, R2 ;  /* 0x00000002005e7308 */ /* 0x0002e40000000800 */
[----:B-1----:R-:W-:-:S06]  /*17090*/  FADD R2, R28, -R4 ;  /* 0x800000041c027221 */ /* 0x002fcc0000000000 */
[----:B------:R1:W2:Y:S02]  /*170a0*/  MUFU.EX2 R103, R3 ;  /* 0x0000000300677308 */ /* 0x0002a40000000800 */
[----:B-1----:R-:W-:Y:S01]  /*170b0*/  FMUL R3, R2, 1.4426950216293334961 ;  /* 0x3fb8aa3b02037820 */ /* 0x002fe20000400000 */
[----:B------:R-:W-:-:S05]  /*170c0*/  FADD R2, R62, -R4 ;  /* 0x800000043e027221 */ /* 0x000fca0000000000 */
[----:B------:R1:W2:Y:S01]  /*170d0*/  MUFU.EX2 R95, R3 ;  /* 0x00000003005f7308 */ /* 0x0002a20000000800 */
[----:B0-----:R-:W-:Y:S01]  /*170e0*/  FMNMX R4, R101, R68, !PT ;  /* 0x0000004465047209 */ /* 0x001fe20007800000 */
[----:B-1----:R-:W-:Y:S01]  /*170f0*/  FMUL R3, R2, 1.4426950216293334961 ;  /* 0x3fb8aa3b02037820 */ /* 0x002fe20000400000 */
[----:B------:R-:W-:-:S05]  /*17100*/  FADD R2, R52, -R5 ;  /* 0x8000000534027221 */ /* 0x000fca0000000000 */
[----:B------:R0:W1:Y:S01]  /*17110*/  MUFU.EX2 R102, R3 ;  /* 0x0000000300667308 */ /* 0x0000620000000800 */
[----:B------:R-:W-:Y:S01]  /*17120*/  FMUL R2, R2, 1.4426950216293334961 ;  /* 0x3fb8aa3b02027820 */ /* 0x000fe20000400000 */
[----:B0-----:R-:W-:-:S06]  /*17130*/  FADD R3, R56, -R5 ;  /* 0x8000000538037221 */ /* 0x001fcc0000000000 */
[----:B------:R0:W1:Y:S01]  /*17140*/  MUFU.EX2 R100, R2 ;  /* 0x0000000200647308 */ /* 0x0000620000000800 */
[----:B------:R-:W-:Y:S01]  /*17150*/  FMUL R3, R3, 1.4426950216293334961 ;  /* 0x3fb8aa3b03037820 */ /* 0x000fe20000400000 */
[----:B------:R-:W-:Y:S01]  /*17160*/  FMNMX R8, R73, R59, !PT ;  /* 0x0000003b49087209 */ /* 0x000fe20007800000 */
[----:B0-----:R-:W-:-:S05]  /*17170*/  FADD R2, R38, -R4 ;  /* 0x8000000426027221 */ /* 0x001fca0000000000 */
[----:B------:R0:W1:Y:S01]  /*17180*/  MUFU.EX2 R101, R3 ;  /* 0x0000000300657308 */ /* 0x0000620000000800 */
[----:B------:R1:W-:Y:S04]  /*17190*/  STL [R1+0x3d8], R5 ;  /* 0x0003d80501007387 */ /* 0x0003e80000100800 */
[----:B------:R-:W3:Y:S01]  /*171a0*/  LDL R6, [R1+0x6c0] ;  /* 0x0006c00001067983 */ /* 0x000ee20000100800 */
[----:B0-----:R-:W-:Y:S01]  /*171b0*/  FMUL R3, R2, 1.4426950216293334961 ;  /* 0x3fb8aa3b02037820 */ /* 0x001fe20000400000 */
[----:B------:R-:W-:-:S03]  /*171c0*/  FADD R2, R60, -R4 ;  /* 0x800000043c027221 */ /* 0x000fc60000000000 */
[----:B------:R0:W2:Y:S01]  /*171d0*/  MUFU.EX2 R99, R3 ;  /* 0x0000000300637308 */ /* 0x0000a20000000800 */
[----:B------:R0:W-:Y:S04]  /*171e0*/  STL [R1+0x3d4], R4 ;  /* 0x0003d40401007387 */ /* 0x0001e80000100800 */
[----:B-1----:R-:W3:Y:S01]  /*171f0*/  LDL R5, [R1+0x6c8] ;  /* 0x0006c80001057983 */ /* 0x002ee20000100800 */
[----:B0-----:R-:W-:Y:S01]  /*17200*/  FMUL R3, R2, 1.4426950216293334961 ;  /* 0x3fb8aa3b02037820 */ /* 0x001fe20000400000 */
[--C-:B------:R-:W-:Y:S02]  /*17210*/  FADD R2, R36, -R8.reuse ;  /* 0x8000000824027221 */ /* 0x100fe40000000000 */
[----:B------:R-:W3:Y:S01]  /*17220*/  LDL R4, [R1+0x6c4] ;  /* 0x0006c40001047983 */ /* 0x000ee20000100800 */
[----:B------:R0:W1:Y:S01]  /*17230*/  MUFU.EX2 R98, R3 ;  /* 0x0000000300627308 */ /* 0x0000620000000800 */
[----:B------:R-:W-:Y:S01]  /*17240*/  FMUL R2, R2, 1.4426950216293334961 ;  /* 0x3fb8aa3b02027820 */ /* 0x000fe20000400000 */
[----:B0-----:R-:W-:-:S06]  /*17250*/  FADD R3, R55, -R8 ;  /* 0x8000000837037221 */ /* 0x001fcc0000000000 */
[----:B------:R0:W0:Y:S01]  /*17260*/  MUFU.EX2 R97, R2 ;  /* 0x0000000200617308 */ /* 0x0000220000000800 */
[----:B------:R-:W-:-:S07]  /*17270*/  FMUL R3, R3, 1.4426950216293334961 ;  /* 0x3fb8aa3b03037820 */ /* 0x000fce0000400000 */
[----:B------:R0:W0:Y:S01]  /*17280*/  MUFU.EX2 R96, R3 ;  /* 0x0000000300607308 */ /* 0x0000220000000800 */
[----:B------:R-:W-:Y:S01]  /*17290*/  STL [R1+0x3d0], R8 ;  /* 0x0003d00801007387 */ /* 0x000fe20000100800 */
[----:B----4-:R-:W-:-:S05]  /*172a0*/  FMNMX R7, R72, R7, !PT ;  /* 0x0000000748077209 */ /* 0x010fca0007800000 */
[----:B0-----:R-:W-:-:S04]  /*172b0*/  FADD R2, R49, -R7 ;  /* 0x8000000731027221 */ /* 0x001fc80000000000 */
[----:B------:R-:W-:Y:S01]  /*172c0*/  FMUL R3, R2, 1.4426950216293334961 ;  /* 0x3fb8aa3b02037820 */ /* 0x000fe20000400000 */
[----:B------:R-:W-:Y:S01]  /*172d0*/  FADD R2, R51, -R7 ;  /* 0x8000000733027221 */ /* 0x000fe20000000000 */
[----:B--2---:R-:W-:Y:S02]  /*172e0*/  FMNMX R0, R67, R0, !PT ;  /* 0x0000000043007209 */ /* 0x004fe40007800000 */
[----:B------:R0:W-:Y:S01]  /*172f0*/  MUFU.EX2 R74, R3 ;  /* 0x00000003004a7308 */ /* 0x0001e20000000800 */
[----:B------:R-:W-:Y:S01]  /*17300*/  STL [R1+0x3cc], R7 ;  /* 0x0003cc0701007387 */ /* 0x000fe20000100800 */
[----:B0-----:R-:W-:-:S03]  /*17310*/  FMUL R3, R2, 1.4426950216293334961 ;  /* 0x3fb8aa3b02037820 */ /* 0x001fc60000400000 */
[----:B------:R0:W-:Y:S01]  /*17320*/  STL [R1+0x3c8], R0 ;  /* 0x0003c80001007387 */ /* 0x0001e20000100800 */
[--C-:B------:R-:W-:Y:S02]  /*17330*/  FADD R2, R50, -R0.reuse ;  /* 0x8000000032027221 */ /* 0x100fe40000000000 */
[----:B------:R2:W-:Y:S02]  /*17340*/  MUFU.EX2 R75, R3 ;  /* 0x00000003004b7308 */ /* 0x0005e40000000800 */
[----:B--2---:R-:W-:Y:S02]  /*17350*/  FADD R3, R53, -R0 ;  /* 0x8000000035037221 */ /* 0x004fe40000000000 */
[----:B0-----:R-:W2:Y:S01]  /*17360*/  LDL R0, [R1+0x6cc] ;  /* 0x0006cc0001007983 */ /* 0x001ea20000100800 */
[----:B------:R-:W-:Y:S01]  /*17370*/  FMUL R2, R2, 1.4426950216293334961 ;  /* 0x3fb8aa3b02027820 */ /* 0x000fe20000400000 */
[----:B------:R-:W-:-:S03]  /*17380*/  FMUL R3, R3, 1.4426950216293334961 ;  /* 0x3fb8aa3b03037820 */ /* 0x000fc60000400000 */
[----:B------:R0:W-:Y:S08]  /*17390*/  MUFU.EX2 R68, R2 ;  /* 0x0000000200447308 */ /* 0x0001f00000000800 */
[----:B------:R4:W0:Y:S01]  /*173a0*/  MUFU.EX2 R69, R3 ;  /* 0x0000000300457308 */ /* 0x0008220000000800 */
[----:B---3--:R-:W-:-:S05]  /*173b0*/  FMNMX R6, R63, R6, !PT ;  /* 0x000000063f067209 */ /* 0x008fca0007800000 */
[----:B0-----:R-:W-:-:S04]  /*173c0*/  FADD R2, R48, -R6 ;  /* 0x8000000630027221 */ /* 0x001fc80000000000 */
[----:B----4-:R-:W-:Y:S01]  /*173d0*/  FMUL R3, R2, 1.4426950216293334961 ;  /* 0x3fb8aa3b02037820 */ /* 0x010fe20000400000 */
[----:B------:R-:W-:Y:S03]  /*173e0*/  STL [R1+0x3c4], R6 ;  /* 0x0003c40601007387 */ /* 0x000fe60000100800 */
[----:B------:R0:W-:Y:S01]  /*173f0*/  MUFU.EX2 R70, R3 ;  /* 0x0000000300467308 */ /* 0x0001e20000000800 */
[----:B------:R-:W-:Y:S02]  /*17400*/  FMNMX R12, R61, R5, !PT ;  /* 0x000000053d0c7209 */ /* 0x000fe40007800000 */
[----:B------:R-:W-:-:S05]  /*17410*/  FMNMX R4, R57, R4, !PT ;  /* 0x0000000439047209 */ /* 0x000fca0007800000 */
[----:B------:R3:W-:Y:S01]  /*17420*/  STL [R1+0x3c0], R4 ;  /* 0x0003c00401007387 */ /* 0x0007e20000100800 */
[----:B0-----:R-:W-:-:S03]  /*17430*/  FADD R3, R26, -R4 ;  /* 0x800000041a037221 */ /* 0x001fc60000000000 */
[----:B------:R2:W-:Y:S04]  /*17440*/  STL [R1+0x3bc], R12 ;  /* 0x0003bc0c01007387 */ /* 0x0005e80000100800 */
[----:B------:R-:W4:Y:S01]  /*17450*/  LDL R11, [R1+0x6d0] ;  /* 0x0006d000010b7983 */ /* 0x000f220000100800 */
[----:B---3--:R-:W-:-:S03]  /*17460*/  FADD R4, R54, -R4 ;  /* 0x8000000436047221 */ /* 0x008fc60000000000 */
[----:B------:R-:W3:Y:S01]  /*17470*/  LDL R10, [R1+0x6d4] ;  /* 0x0006d400010a7983 */ /* 0x000ee20000100800 */
[----:B------:R-:W-:-:S03]  /*17480*/  FMUL R8, R4, 1.4426950216293334961 ;  /* 0x3fb8aa3b04087820 */ /* 0x000fc60000400000 */
[----:B------:R-:W-:Y:S01]  /*17490*/  STL [R1+0xbe8], R94 ;  /* 0x000be85e01007387 */ /* 0x000fe20000100800 */
[--C-:B------:R-:W-:Y:S01]  /*174a0*/  FADD R5, R32, -R12.reuse ;  /* 0x8000000c20057221 */ /* 0x100fe20000000000 */
[----:B------:R0:W-:Y:S02]  /*174b0*/  MUFU.EX2 R73, R8 ;  /* 0x0000000800497308 */ /* 0x0001e40000000800 */
[----:B------:R-:W-:Y:S04]  /*174c0*/  STL [R1+0xbe4], R103 ;  /* 0x000be46701007387 */ /* 0x000fe80000100800 */
[----:B------:R-:W-:Y:S01]  /*174d0*/  STL [R1+0xbf0], R95 ;  /* 0x000bf05f01007387 */ /* 0x000fe20000100800 */
[----:B0-----:R-:W-:-:S03]  /*174e0*/  FADD R8, R41, -R12 ;  /* 0x8000000c29087221 */ /* 0x001fc60000000000 */
[----:B------:R-:W-:Y:S04]  /*174f0*/  STL [R1+0xbec], R102 ;  /* 0x000bec6601007387 */ /* 0x000fe80000100800 */
[----:B------:R-:W-:Y:S04]  /*17500*/  STL [R1+0xbf8], R100 ;  /* 0x000bf86401007387 */ /* 0x000fe80000100800 */
[----:B------:R-:W-:Y:S01]  /*17510*/  STL [R1+0xbf4], R101 ;  /* 0x000bf46501007387 */ /* 0x000fe20000100800 */
[----:B--2---:R-:W-:-:S03]  /*17520*/  FMNMX R12, R47, R0, !PT ;  /* 0x000000002f0c7209 */ /* 0x004fc60007800000 */
[----:B------:R-:W2:Y:S04]  /*17530*/  LDL R0, [R1+0x6d8] ;  /* 0x0006d80001007983 */ /* 0x000ea80000100800 */
[----:B------:R-:W-:Y:S04]  /*17540*/  STL [R1+0x3b8], R12 ;  /* 0x0003b80c01007387 */ /* 0x000fe80000100800 */
[----:B------:R-:W2:Y:S04]  /*17550*/  LDL.LU R118, [R1+0x4] ;  /* 0x0000040001767983 */ /* 0x000ea80000300800 */
[----:B------:R-:W2:Y:S01]  /*17560*/  LDL.LU R122, [R1+0x8] ;  /* 0x00000800017a7983 */ /* 0x000ea20000300800 */
[----:B------:R-:W-:-:S04]  /*17570*/  FADD R2, R42, -R6 ;  /* 0x800000062a027221 */ /* 0x000fc80000000000 */
[----:B------:R-:W-:-:S04]  /*17580*/  FMUL R2, R2, 1.4426950216293334961 ;  /* 0x3fb8aa3b02027820 */ /* 0x000fc80000400000 */
[----:B------:R0:W1:Y:S02]  /*17590*/  MUFU.EX2 R71, R2 ;  /* 0x0000000200477308 */ /* 0x0000640000000800 */
[----:B0-----:R-:W-:-:S05]  /*175a0*/  FADD R2, R94, R103 ;  /* 0x000000675e027221 */ /* 0x001fca0000000000 */
[----:B------:R-:W0:Y:S01]  /*175b0*/  SHFL.BFLY PT, R7, R2, 0x2, 0x1f ;  /* 0x0c401f0002077f89 */ /* 0x000e2200000e0000 */
[----:B------:R-:W-:-:S04]  /*175c0*/  FMUL R9, R5, 1.4426950216293334961 ;  /* 0x3fb8aa3b05097820 */ /* 0x000fc80000400000 */
[----:B------:R1:W-:Y:S02]  /*175d0*/  MUFU.EX2 R111, R9 ;  /* 0x00000009006f7308 */ /* 0x0003e40000000800 */
[----:B-1----:R-:W-:Y:S01]  /*175e0*/  FMUL R9, R8, 1.4426950216293334961 ;  /* 0x3fb8aa3b08097820 */ /* 0x002fe20000400000 */
[----:B------:R-:W-:Y:S01]  /*175f0*/  FADD R8, R24, -R12 ;  /* 0x8000000c18087221 */ /* 0x000fe20000000000 */
[----:B0-----:R-:W-:-:S03]  /*17600*/  FADD R2, R2, R7 ;  /* 0x0000000702027221 */ /* 0x001fc60000000000 */
[----:B------:R-:W-:Y:S01]  /*17610*/  FMUL R7, R8, 1.4426950216293334961 ;  /* 0x3fb8aa3b08077820 */ /* 0x000fe20000400000 */
[----:B----4-:R-:W-:Y:S02]  /*17620*/  FMNMX R8, R43, R11, !PT ;  /* 0x0000000b2b087209 */ /* 0x010fe40007800000 */
[----:B---3--:R-:W-:-:S03]  /*17630*/  FMNMX R13, R15, R10, !PT ;  /* 0x0000000a0f0d7209 */ /* 0x008fc60007800000 */
[----:B------:R-:W-:Y:S04]  /*17640*/  STL [R1+0x3b4], R8 ;  /* 0x0003b40801007387 */ /* 0x000fe80000100800 */
[----:B------:R-:W-:Y:S04]  /*17650*/  STL [R1+0x3b0], R13 ;  /* 0x0003b00d01007387 */ /* 0x000fe80000100800 */
[----:B------:R-:W-:Y:S04]  /*17660*/  STL [R1+0xc00], R99 ;  /* 0x000c006301007387 */ /* 0x000fe80000100800 */
[----:B------:R-:W-:Y:S04]  /*17670*/  STL [R1+0xbfc], R98 ;  /* 0x000bfc6201007387 */ /* 0x000fe80000100800 */
[----:B------:R-:W-:Y:S04]  /*17680*/  STL [R1+0xc08], R97 ;  /* 0x000c086101007387 */ /* 0x000fe80000100800 */
[----:B------:R-:W-:Y:S01]  /*17690*/  STL [R1+0xc04], R96 ;  /* 0x000c046001007387 */ /* 0x000fe20000100800 */
[----:B------:R-:W-:Y:S01]  /*176a0*/  FMUL R3, R3, 1.4426950216293334961 ;  /* 0x3fb8aa3b03037820 */ /* 0x000fe20000400000 */
[----:B------:R-:W-:-:S03]  /*176b0*/  FADD R4, R100, R101 ;  /* 0x0000006564047221 */ /* 0x000fc60000000000 */
[----:B------:R0:W1:Y:S02]  /*176c0*/  MUFU.EX2 R72, R3 ;  /* 0x0000000300487308 */ /* 0x0000640000000800 */
[----:B------:R-:W3:Y:S01]  /*176d0*/  SHFL.BFLY PT, R5, R4, 0x2, 0x1f ;  /* 0x0c401f0004057f89 */ /* 0x000ee200000e0000 */
[----:B0-----:R-:W-:Y:S01]  /*176e0*/  FADD R3, R95, R102 ;  /* 0x000000665f037221 */ /* 0x001fe20000000000 */
[----:B--2---:R-:W-:-:S05]  /*176f0*/  FMNMX R0, R14, R0, !PT ;  /* 0x000000000e007209 */ /* 0x004fca0007800000 */
[----:B------:R-:W-:Y:S04]  /*17700*/  STL [R1+0x36c], R0 ;  /* 0x00036c0001007387 */ /* 0x000fe80000100800 */
[----:B------:R-:W2:Y:S04]  /*17710*/  LDL R105, [R1+0x74c] ;  /* 0x00074c0001697983 */ /* 0x000ea80000100800 */
[----:B------:R-:W4:Y:S04]  /*17720*/  LDL R92, [R1+0x748] ;  /* 0x00074800015c7983 */ /* 0x000f280000100800 */
        /* <DEDUP_REMOVED lines=12> */
[----:B------:R-:W0:Y:S01]  /*177f0*/  SHFL.BFLY PT, R6, R3, 0x2, 0x1f ;  /* 0x0c401f0003067f89 */ /* 0x000e2200000e0000 */
[----:B---3--:R-:W-:Y:S01]  /*17800*/  FADD R4, R4, R5 ;  /* 0x0000000504047221 */ /* 0x008fe20000000000 */
[--C-:B------:R-:W-:Y:S01]  /*17810*/  FADD R5, R18, -R8.reuse ;  /* 0x8000000812057221 */ /* 0x100fe20000000000 */
[----:B------:R3:W-:Y:S01]  /*17820*/  MUFU.EX2 R115, R7 ;  /* 0x0000000700737308 */ /* 0x0007e20000000800 */
[----:B------:R-:W1:Y:S02]  /*17830*/  SHFL.BFLY PT, R11, R2, 0x1, 0x1f ;  /* 0x0c201f00020b7f89 */ /* 0x000e6400000e0000 */
[----:B------:R-:W-:Y:S01]  /*17840*/  FMUL R5, R5, 1.4426950216293334961 ;  /* 0x3fb8aa3b05057820 */ /* 0x000fe20000400000 */
[----:B---3--:R-:W-:-:S04]  /*17850*/  FADD R7, R39, -R8 ;  /* 0x8000000827077221 */ /* 0x008fc80000000000 */
[----:B------:R3:W-:Y:S01]  /*17860*/  MUFU.EX2 R113, R5 ;  /* 0x0000000500717308 */ /* 0x0007e20000000800 */
[----:B0-----:R-:W-:Y:S01]  /*17870*/  FADD R3, R3, R6 ;  /* 0x0000000603037221 */ /* 0x001fe20000000000 */
[----:B------:R-:W-:-:S04]  /*17880*/  FADD R6, R40, -R12 ;  /* 0x8000000c28067221 */ /* 0x000fc80000000000 */
[----:B------:R-:W-:Y:S01]  /*17890*/  FMUL R6, R6, 1.4426950216293334961 ;  /* 0x3fb8aa3b06067820 */ /* 0x000fe20000400000 */
[----:B------:R-:W-:Y:S01]  /*178a0*/  FMUL R7, R7, 1.4426950216293334961 ;  /* 0x3fb8aa3b07077820 */ /* 0x000fe20000400000 */
[----:B---3--:R-:W-:Y:S02]  /*178b0*/  FADD R5, R99, R98 ;  /* 0x0000006263057221 */ /* 0x008fe40000000000 */
[----:B------:R0:W-:Y:S01]  /*178c0*/  MUFU.EX2 R114, R6 ;  /* 0x0000000600727308 */ /* 0x0001e20000000800 */
[----:B------:R-:W-:Y:S01]  /*178d0*/  SHFL.BFLY PT, R10, R3, 0x1, 0x1f ;  /* 0x0c201f00030a7f89 */ /* 0x000fe200000e0000 */
[----:B0-----:R-:W-:-:S06]  /*178e0*/  FADD R6, R97, R96 ;  /* 0x0000006061067221 */ /* 0x001fcc0000000000 */
[----:B------:R0:W-:Y:S01]  /*178f0*/  MUFU.EX2 R112, R7 ;  /* 0x0000000700707308 */ /* 0x0001e20000000800 */
[----:B------:R-:W3:Y:S07]  /*17900*/  SHFL.BFLY PT, R8, R5, 0x2, 0x1f ;  /* 0x0c401f0005087f89 */ /* 0x000eee00000e0000 */
[----:B------:R1:W3:Y:S01]  /*17910*/  MUFU.EX2 R110, R9 ;  /* 0x00000009006e7308 */ /* 0x0002e20000000800 */
[----:B0-----:R-:W0:Y:S04]  /*17920*/  SHFL.BFLY PT, R7, R6, 0x2, 0x1f ;  /* 0x0c401f0006077f89 */ /* 0x001e2800000e0000 */
[----:B-1----:R-:W1:Y:S01]  /*17930*/  SHFL.BFLY PT, R9, R4, 0x1, 0x1f ;  /* 0x0c201f0004097f89 */ /* 0x002e6200000e0000 */
[----:B------:R-:W-:Y:S01]  /*17940*/  FADD R12, R23, -R13 ;  /* 0x8000000d170c7221 */ /* 0x000fe20000000000 */
[----:B------:R-:W-:Y:S01]  /*17950*/  FADD R2, R2, R11 ;  /* 0x0000000b02027221 */ /* 0x000fe20000000000 */
[----:B------:R-:W-:-:S02]  /*17960*/  FADD R11, R122, -R0 ;  /* 0x800000007a0b7221 */ /* 0x000fc40000000000 */
[----:B------:R-:W-:Y:S01]  /*17970*/  FMUL R12, R12, 1.4426950216293334961 ;  /* 0x3fb8aa3b0c0c7820 */ /* 0x000fe20000400000 */
[----:B------:R-:W-:Y:S01]  /*17980*/  FADD R13, R37, -R13 ;  /* 0x8000000d250d7221 */ /* 0x000fe20000000000 */
[----:B------:R-:W-:Y:S02]  /*17990*/  FMUL R11, R11, 1.4426950216293334961 ;  /* 0x3fb8aa3b0b0b7820 */ /* 0x000fe40000400000 */
[----:B------:R0:W-:Y:S01]  /*179a0*/  MUFU.EX2 R119, R12 ;  /* 0x0000000c00777308 */ /* 0x0001e20000000800 */
[----:B------:R-:W-:Y:S01]  /*179b0*/  FMUL R13, R13, 1.4426950216293334961 ;  /* 0x3fb8aa3b0d0d7820 */ /* 0x000fe20000400000 */
[----:B---3--:R-:W-:Y:S01]  /*179c0*/  FADD R5, R5, R8 ;  /* 0x0000000805057221 */ /* 0x008fe20000000000 */
[----:B------:R-:W-:Y:S01]  /*179d0*/  FADD R8, R68, R69 ;  /* 0x0000004544087221 */ /* 0x000fe20000000000 */
[----:B0-----:R-:W-:Y:S01]  /*179e0*/  FADD R12, R118, -R0 ;  /* 0x80000000760c7221 */ /* 0x001fe20000000000 */
[----:B------:R-:W-:-:S03]  /*179f0*/  FADD R6, R6, R7 ;  /* 0x0000000706067221 */ /* 0x000fc60000000000 */
[----:B------:R0:W-:Y:S01]  /*17a00*/  MUFU.EX2 R122, R11 ;  /* 0x0000000b007a7308 */ /* 0x0001e20000000800 */
[----:B------:R-:W-:Y:S01]  /*17a10*/  FADD R7, R74, R75 ;  /* 0x0000004b4a077221 */ /* 0x000fe20000000000 */
[----:B------:R-:W-:Y:S01]  /*17a20*/  FMUL R12, R12, 1.4426950216293334961 ;  /* 0x3fb8aa3b0c0c7820 */ /* 0x000fe20000400000 */
[----:B------:R-:W-:Y:S01]  /*17a30*/  FADD R3, R3, R10 ;  /* 0x0000000a03037221 */ /* 0x000fe20000000000 */
[----:B-1----:R-:W-:Y:S01]  /*17a40*/  FADD R4, R4, R9 ;  /* 0x0000000904047221 */ /* 0x002fe20000000000 */
[----:B------:R-:W-:Y:S01]  /*17a50*/  FADD R9, R70, R71 ;  /* 0x0000004746097221 */ /* 0x000fe20000000000 */
[----:B------:R-:W-:Y:S01]  /*17a60*/  FADD R10, R72, R73 ;  /* 0x00000049480a7221 */ /* 0x000fe20000000000 */
[----:B0-----:R-:W-:Y:S01]  /*17a70*/  FADD R11, R111, R110 ;  /* 0x0000006e6f0b7221 */ /* 0x001fe20000000000 */
[----:B------:R0:W1:Y:S01]  /*17a80*/  MUFU.EX2 R118, R13 ;  /* 0x0000000d00767308 */ /* 0x0000620000000800 */
[----:B------:R-:W-:Y:S01]  /*17a90*/  FADD R14, R113, R112 ;  /* 0x00000070710e7221 */ /* 0x000fe20000000000 */
[----:B------:R-:W3:Y:S06]  /*17aa0*/  SHFL.BFLY PT, R37, R7, 0x2, 0x1f ;  /* 0x0c401f0007257f89 */ /* 0x000eec00000e0000 */
[----:B------:R1:W3:Y:S01]  /*17ab0*/  MUFU.EX2 R123, R12 ;  /* 0x0000000c007b7308 */ /* 0x0002e20000000800 */
[----:B0-----:R-:W-:Y:S01]  /*17ac0*/  FADD R13, R115, R114 ;  /* 0x00000072730d7221 */ /* 0x001fe20000000000 */
[----:B------:R-:W-:Y:S04]  /*17ad0*/  SHFL.BFLY PT, R26, R8, 0x2, 0x1f ;  /* 0x0c401f00081a7f89 */ /* 0x000fe800000e0000 */
[----:B------:R-:W-:Y:S04]  /*17ae0*/  SHFL.BFLY PT, R24, R9, 0x2, 0x1f ;  /* 0x0c401f0009187f89 */ /* 0x000fe800000e0000 */
[----:B-1----:R-:W0:Y:S04]  /*17af0*/  SHFL.BFLY PT, R12, R11, 0x2, 0x1f ;  /* 0x0c401f000b0c7f89 */ /* 0x002e2800000e0000 */
[----:B------:R-:W1:Y:S04]  /*17b00*/  SHFL.BFLY PT, R23, R10, 0x2, 0x1f ;  /* 0x0c401f000a177f89 */ /* 0x000e6800000e0000 */
[----:B------:R-:W1:Y:S04]  /*17b10*/  SHFL.BFLY PT, R15, R14, 0x2, 0x1f ;  /* 0x0c401f000e0f7f89 */ /* 0x000e6800000e0000 */
[----:B------:R-:W1:Y:S01]  /*17b20*/  SHFL.BFLY PT, R18, R13, 0x2, 0x1f ;  /* 0x0c401f000d127f89 */ /* 0x000e6200000e0000 */
[----:B------:R-:W-:Y:S01]  /*17b30*/  FADD R28, R119, R118 ;  /* 0x00000076771c7221 */ /* 0x000fe20000000000 */
[----:B---3--:R-:W-:-:S04]  /*17b40*/  FADD R30, R123, R122 ;  /* 0x0000007a7b1e7221 */ /* 0x008fc80000000000 */
[----:B------:R-:W3:Y:S04]  /*17b50*/  SHFL.BFLY PT, R36, R28, 0x2, 0x1f ;  /* 0x0c401f001c247f89 */ /* 0x000ee800000e0000 */
[----:B------:R-:W3:Y:S01]  /*17b60*/  SHFL.BFLY PT, R32, R30, 0x2, 0x1f ;  /* 0x0c401f001e207f89 */ /* 0x000ee200000e0000 */
[----:B------:R-:W-:Y:S01]  /*17b70*/  FADD R7, R7, R37 ;  /* 0x0000002507077221 */ /* 0x000fe20000000000 */
[----:B0-----:R-:W-:Y:S01]  /*17b80*/  FADD R11, R11, R12 ;  /* 0x0000000c0b0b7221 */ /* 0x001fe20000000000 */
[----:B------:R-:W-:Y:S01]  /*17b90*/  FADD R8, R8, R26 ;  /* 0x0000001a08087221 */ /* 0x000fe20000000000 */
[----:B------:R-:W0:Y:S01]  /*17ba0*/  SHFL.BFLY PT, R12, R5, 0x1, 0x1f ;  /* 0x0c201f00050c7f89 */ /* 0x000e2200000e0000 */
[----:B------:R-:W-:Y:S01]  /*17bb0*/  FADD R9, R9, R24 ;  /* 0x0000001809097221 */ /* 0x000fe20000000000 */
[----:B-1----:R-:W-:Y:S01]  /*17bc0*/  FADD R10, R10, R23 ;  /* 0x000000170a0a7221 */ /* 0x002fe20000000000 */
[----:B------:R-:W-:-:S02]  /*17bd0*/  FADD R14, R14, R15 ;  /* 0x0000000f0e0e7221 */ /* 0x000fc40000000000 */
[----:B------:R-:W1:Y:S01]  /*17be0*/  SHFL.BFLY PT, R15, R6, 0x1, 0x1f ;  /* 0x0c201f00060f7f89 */ /* 0x000e6200000e0000 */
[----:B------:R-:W-:-:S03]  /*17bf0*/  FADD R13, R13, R18 ;  /* 0x000000120d0d7221 */ /* 0x000fc60000000000 */
[----:B------:R-:W1:Y:S04]  /*17c00*/  SHFL.BFLY PT, R18, R7, 0x1, 0x1f ;  /* 0x0c201f0007127f89 */ /* 0x000e6800000e0000 */
[----:B------:R-:W-:Y:S04]  /*17c10*/  SHFL.BFLY PT, R23, R8, 0x1, 0x1f ;  /* 0x0c201f0008177f89 */ /* 0x000fe800000e0000 */
[----:B------:R-:W-:Y:S04]  /*17c20*/  SHFL.BFLY PT, R24, R9, 0x1, 0x1f ;  /* 0x0c201f0009187f89 */ /* 0x000fe800000e0000 */
[----:B------:R-:W1:Y:S01]  /*17c30*/  SHFL.BFLY PT, R26, R10, 0x1, 0x1f ;  /* 0x0c201f000a1a7f89 */ /* 0x000e6200000e0000 */
[----:B---3--:R-:W-:Y:S01]  /*17c40*/  FADD R28, R28, R36 ;  /* 0x000000241c1c7221 */ /* 0x008fe20000000000 */
[----:B------:R-:W-:-:S02]  /*17c50*/  FADD R30, R30, R32 ;  /* 0x000000201e1e7221 */ /* 0x000fc40000000000 */
[----:B------:R-:W3:Y:S01]  /*17c60*/  SHFL.BFLY PT, R32, R11, 0x1, 0x1f ;  /* 0x0c201f000b207f89 */ /* 0x000ee200000e0000 */
[----:B0-----:R-:W-:-:S03]  /*17c70*/  FADD R5, R5, R12 ;  /* 0x0000000c05057221 */ /* 0x001fc60000000000 */
[----:B------:R-:W0:Y:S04]  /*17c80*/  SHFL.BFLY PT, R36, R13, 0x1, 0x1f ;  /* 0x0c201f000d247f89 */ /* 0x000e2800000e0000 */
[----:B------:R-:W0:Y:S04]  /*17c90*/  SHFL.BFLY PT, R37, R14, 0x1, 0x1f ;  /* 0x0c201f000e257f89 */ /* 0x000e2800000e0000 */
[----:B------:R-:W0:Y:S04]  /*17ca0*/  SHFL.BFLY PT, R38, R28, 0x1, 0x1f ;  /* 0x0c201f001c267f89 */ /* 0x000e2800000e0000 */
[----:B------:R-:W0:Y:S04]  /*17cb0*/  SHFL.BFLY PT, R39, R30, 0x1, 0x1f ;  /* 0x0c201f001e277f89 */ /* 0x000e2800000e0000 */
[----:B--2---:R1:W-:Y:S04]  /*17cc0*/  @P6 STS [R105+0x40000], R2 ;  /* 0x0400000269006388 */ /* 0x0043e80000000800 */
[----:B----4-:R2:W-:Y:S04]  /*17cd0*/  @P6 STS [R92+0x40000], R3 ;  /* 0x040000035c006388 */ /* 0x0105e80000000800 */
[----:B------:R4:W-:Y:S01]  /*17ce0*/  @P6 STS [R106+0x40000], R4 ;  /* 0x040000046a006388 */ /* 0x0009e20000000800 */
[----:B-1----:R-:W-:-:S03]  /*17cf0*/  FADD R2, R6, R15 ;  /* 0x0000000f06027221 */ /* 0x002fc60000000000 */
[----:B------:R1:W-:Y:S01]  /*17d00*/  @P6 STS [R91+0x40000], R5 ;  /* 0x040000055b006388 */ /* 0x0003e20000000800 */
[----:B--2---:R-:W-:Y:S01]  /*17d10*/  FADD R3, R7, R18 ;  /* 0x0000001207037221 */ /* 0x004fe20000000000 */
[----:B------:R-:W-:Y:S01]  /*17d20*/  FADD R6, R10, R26 ;  /* 0x0000001a0a067221 */ /* 0x000fe20000000000 */
[----:B----4-:R-:W-:Y:S01]  /*17d30*/  FADD R4, R8, R23 ;  /* 0x0000001708047221 */ /* 0x010fe20000000000 */
[----:B------:R3:W-:Y:S01]  /*17d40*/  @P6 STS [R107+0x40000], R2 ;  /* 0x040000026b006388 */ /* 0x0007e20000000800 */
[----:B-1----:R-:W-:-:S03]  /*17d50*/  FADD R5, R9, R24 ;  /* 0x0000001809057221 */ /* 0x002fc60000000000 */
[----:B------:R0:W-:Y:S04]  /*17d60*/  @P6 STS [R90+0x40000], R3 ;  /* 0x040000035a006388 */ /* 0x0001e80000000800 */
[----:B------:R-:W-:Y:S04]  /*17d70*/  @P6 STS [R108+0x40000], R4 ;  /* 0x040000046c006388 */ /* 0x000fe80000000800 */
[----:B------:R-:W-:Y:S04]  /*17d80*/  @P6 STS [R89+0x40000], R5 ;  /* 0x0400000559006388 */ /* 0x000fe80000000800 */
[----:B------:R1:W-:Y:S01]  /*17d90*/  @P6 STS [R59+0x40000], R6 ;  /* 0x040000063b006388 */ /* 0x0003e20000000800 */
[----:B---3--:R-:W-:Y:S01]  /*17da0*/  FADD R2, R11, R32 ;  /* 0x000000200b027221 */ /* 0x008fe20000000000 */
[----:B0-----:R-:W-:Y:S01]  /*17db0*/  FADD R3, R13, R36 ;  /* 0x000000240d037221 */ /* 0x001fe20000000000 */
[----:B-1----:R-:W0:Y:S01]  /*17dc0*/  S2R R59, SR_TID.X ;  /* 0x00000000003b7919 */ /* 0x002e220000002100 */
[----:B------:R-:W-:Y:S01]  /*17dd0*/  FADD R4, R14, R37 ;  /* 0x000000250e047221 */ /* 0x000fe20000000000 */
[----:B------:R-:W-:Y:S01]  /*17de0*/  FADD R5, R28, R38 ;  /* 0x000000261c057221 */ /* 0x000fe20000000000 */
[----:B------:R-:W-:Y:S01]  /*17df0*/  FADD R6, R30, R39 ;  /* 0x000000271e067221 */ /* 0x000fe20000000000 */
[----:B------:R-:W-:Y:S04]  /*17e00*/  @P6 STS [R109+0x40000], R2 ;  /* 0x040000026d006388 */ /* 0x000fe80000000800 */
[----:B------:R-:W-:Y:S04]  /*17e10*/  @P6 STS [R88+0x40000], R3 ;  /* 0x0400000358006388 */ /* 0x000fe80000000800 */
[----:B------:R-:W-:Y:S04]  /*17e20*/  @P6 STS [R87+0x40000], R4 ;  /* 0x0400000457006388 */ /* 0x000fe80000000800 */
[----:B------:R-:W-:Y:S04]  /*17e30*/  @P6 STS [R85+0x40000], R5 ;  /* 0x0400000555006388 */ /* 0x000fe80000000800 */
[----:B------:R-:W-:Y:S01]  /*17e40*/  @P6 STS [R86+0x40000], R6 ;  /* 0x0400000656006388 */ /* 0x000fe20000000800 */
[----:B------:R-:W-:Y:S01]  /*17e50*/  BAR.SYNC.DEFER_BLOCKING 0x0 ;  /* 0x0000000000007b1d */ /* 0x000fe20000010000 */
[----:B0-----:R-:W-:-:S04]  /*17e60*/  LOP3.LUT R59, R59, 0x1ff, RZ, 0xc0, !PT ;  /* 0x000001ff3b3b7812 */ /* 0x001fc800078ec0ff */
[----:B------:R-:W-:-:S05]  /*17e70*/  LEA R59, R59, UR6, 0x2 ;  /* 0x000000063b3b7c11 */ /* 0x000fca000f8e10ff */
[----:B------:R-:W0:Y:S04]  /*17e80*/  LDS R2, [R59+0x40000] ;  /* 0x040000003b027984 */ /* 0x000e280000000800 */
[----:B0-----:R-:W0:Y:S02]  /*17e90*/  SHFL.BFLY PT, R3, R2, 0x2, 0x1f ;  /* 0x0c401f0002037f89 */ /* 0x001e2400000e0000 */
[----:B0-----:R-:W-:-:S05]  /*17ea0*/  FADD R3, R2, R3 ;  /* 0x0000000302037221 */ /* 0x001fca0000000000 */
[----:B------:R-:W0:Y:S02]  /*17eb0*/  SHFL.BFLY PT, R2, R3, 0x1, 0x1f ;  /* 0x0c201f0003027f89 */ /* 0x000e2400000e0000 */
[----:B0-----:R-:W-:-:S05]  /*17ec0*/  FADD R2, R3, R2 ;  /* 0x0000000203027221 */ /* 0x001fca0000000000 */
[----:B------:R-:W-:Y:S04]  /*17ed0*/  @!P5 STS [R59+0x40000], R2 ;  /* 0x040000023b00d388 */ /* 0x000fe80000000800 */
[----:B------:R-:W0:Y:S04]  /*17ee0*/  LDS R2, [R35+0x40000] ;  /* 0x0400000023027984 */ /* 0x000e280000000800 */
[----:B0-----:R-:W0:Y:S02]  /*17ef0*/  SHFL.BFLY PT, R3, R2, 0x2, 0x1f ;  /* 0x0c401f0002037f89 */ /* 0x001e2400000e0000 */
[----:B0-----:R-:W-:-:S05]  /*17f00*/  FADD R3, R2, R3 ;  /* 0x0000000302037221 */ /* 0x001fca0000000000 */
[----:B------:R-:W0:Y:S04]  /*17f10*/  SHFL.BFLY PT, R2, R3, 0x1, 0x1f ;  /* 0x0c201f0003027f89 */ /* 0x000e2800000e0000 */
[----:B------:R1:W-:Y:S04]  /*17f20*/  STL [R1+0xba0], R0 ;  /* 0x000ba00001007387 */ /* 0x0003e80000100800 */
[----:B------:R-:W-:Y:S04]  /*17f30*/  STL [R1+0xc10], R74 ;  /* 0x000c104a01007387 */ /* 0x000fe80000100800 */
[----:B------:R-:W-:Y:S01]  /*17f40*/  STL [R1+0xc0c], R75 ;  /* 0x000c0c4b01007387 */ /* 0x000fe20000100800 */
[----:B0-----:R-:W-:Y:S01]  /*17f50*/  FADD R2, R3, R2 ;  /* 0x0000000203027221 */ /* 0x001fe20000000000 */
[----:B------:R-:W-:-:S02]  /*17f60*/  FADD R3, -R21, R27 ;  /* 0x0000001b15037221 */ /* 0x000fc40000000100 */
[----:B------:R-:W2:Y:S04]  /*17f70*/  LDL.LU R27, [R1+0xc38] ;  /* 0x000c3800011b7983 */ /* 0x000ea80000300800 */
[----:B------:R-:W3:Y:S04]  /*17f80*/  LDL.LU R21, [R1+0xc34] ;  /* 0x000c340001157983 */ /* 0x000ee80000300800 */
[----:B------:R-:W-:Y:S04]  /*17f90*/  @!P5 STS [R35+0x40000], R2 ;  /* 0x040000022300d388 */ /* 0x000fe80000000800 */
[----:B------:R-:W4:Y:S01]  /*17fa0*/  LDL.LU.64 R50, [R1+0x48] ;  /* 0x0000480001327983 */ /* 0x000f220000300a00 */
[----:B------:R-:W-:Y:S06]  /*17fb0*/  BAR.SYNC.DEFER_BLOCKING 0x0 ;  /* 0x0000000000007b1d */ /* 0x000fec0000010000 */
[----:B------:R-:W3:Y:S04]  /*17fc0*/  LDL.LU.64 R48, [R1+0x40] ;  /* 0x0000400001307983 */ /* 0x000ee80000300a00 */
[----:B------:R-:W3:Y:S04]  /*17fd0*/  LDL.LU.64 R46, [R1+0x30] ;  /* 0x00003000012e7983 */ /* 0x000ee80000300a00 */
[----:B------:R-:W3:Y:S04]  /*17fe0*/  LDL.64 R42, [R1+0x990] ;  /* 0x00099000012a7983 */ /* 0x000ee80000100a00 */
[----:B------:R-:W3:Y:S04]  /*17ff0*/  LDL.64 R40, [R1+0x988] ;  /* 0x0009880001287983 */ /* 0x000ee80000100a00 */
[----:B-1----:R-:W3:Y:S04]  /*18000*/  LDL R0, [R1+0x320] ;  /* 0x0003200001007983 */ /* 0x002ee80000100800 */
[----:B------:R-:W3:Y:S04]  /*18010*/  LDL.64 R44, [R1+0x998] ;  /* 0x00099800012c7983 */ /* 0x000ee80000100a00 */
[----:B------:R-:W3:Y:S04]  /*18020*/  LDL.64 R14, [R1+0x978] ;  /* 0x00097800010e7983 */ /* 0x000ee80000100a00 */
[----:B------:R-:W3:Y:S04]  /*18030*/  LDL.64 R38, [R1+0x970] ;  /* 0x0009700001267983 */ /* 0x000ee80000100a00 */
[----:B------:R0:W-:Y:S04]  /*18040*/  LDS R4, [R25+0x40000] ;  /* 0x0400000019047984 */ /* 0x0001e80000000800 */
[----:B------:R-:W3:Y:S04]  /*18050*/  LDL.64 R12, [R1+0x960] ;  /* 0x00096000010c7983 */ /* 0x000ee80000100a00 */
[----:B0-----:R-:W3:Y:S04]  /*18060*/  LDL.64 R24, [R1+0x980] ;  /* 0x0009800001187983 */ /* 0x001ee80000100a00 */
[----:B------:R0:W4:Y:S04]  /*18070*/  LDS R5, [R34+0x40000] ;  /* 0x0400000022057984 */ /* 0x0001280000000800 */
[----:B------:R1:W-:Y:S04]  /*18080*/  LDS R6, [R33+0x40000] ;  /* 0x0400000021067984 */ /* 0x0003e80000000800 */
[----:B------:R0:W3:Y:S04]  /*18090*/  LDS R7, [R31+0x40000] ;  /* 0x040000001f077984 */ /* 0x0000e80000000800 */
[----:B------:R-:W-:Y:S01]  /*180a0*/  LDS R9, [R29+0x40000] ;  /* 0x040000001d097984 */ /* 0x000fe20000000800 */
[----:B------:R-:W-:Y:S01]  /*180b0*/  FMUL R3, R3, 1.4426950216293334961 ;  /* 0x3fb8aa3b03037820 */ /* 0x000fe20000400000 */
[----:B------:R-:W-:Y:S01]  /*180c0*/  FADD R10, -R64, R65 ;  /* 0x00000041400a7221 */ /* 0x000fe20000000100 */
[----:B------:R-:W-:Y:S01]  /*180d0*/  FADD R11, -R83, R84 ;  /* 0x00000054530b7221 */ /* 0x000fe20000000100 */
[----:B------:R-:W-:Y:S01]  /*180e0*/  FADD R2, -R125, R66 ;  /* 0x000000427d027221 */ /* 0x000fe20000000100 */
[----:B------:R-:W3:Y:S01]  /*180f0*/  LDL.64 R36, [R1+0x968] ;  /* 0x0009680001247983 */ /* 0x000ee20000100a00 */
[----:B------:R1:W-:Y:S01]  /*18100*/  MUFU.EX2 R66, R3 ;  /* 0x0000000300427308 */ /* 0x0003e20000000800 */
[----:B------:R-:W-:Y:S01]  /*18110*/  FMUL R10, R10, 1.4426950216293334961 ;  /* 0x3fb8aa3b0a0a7820 */ /* 0x000fe20000400000 */
[----:B------:R-:W-:Y:S01]  /*18120*/  FMUL R11, R11, 1.4426950216293334961 ;  /* 0x3fb8aa3b0b0b7820 */ /* 0x000fe20000400000 */
[----:B------:R-:W-:Y:S01]  /*18130*/  FMUL R2, R2, 1.4426950216293334961 ;  /* 0x3fb8aa3b02027820 */ /* 0x000fe20000400000 */
[----:B0-----:R-:W3:Y:S04]  /*18140*/  LDL.64 R34, [R1+0x958] ;  /* 0x0009580001227983 */ /* 0x001ee80000100a00 */
[----:B-1----:R-:W3:Y:S01]  /*18150*/  LDL.64 R32, [R1+0x950] ;  /* 0x0009500001207983 */ /* 0x002ee20000100a00 */
[----:B------:R-:W-:Y:S01]  /*18160*/  FADD R3, -R80, R124 ;  /* 0x0000007c50037221 */ /* 0x000fe20000000100 */
[----:B------:R-:W-:Y:S03]  /*18170*/  MUFU.EX2 R125, R11 ;  /* 0x0000000b007d7308 */ /* 0x000fe60000000800 */
[----:B------:R-:W-:-:S05]  /*18180*/  FMUL R3, R3, 1.4426950216293334961 ;  /* 0x3fb8aa3b03037820 */ /* 0x000fca0000400000 */
[----:B------:R0:W1:Y:S02]  /*18190*/  MUFU.EX2 R124, R10 ;  /* 0x0000000a007c7308 */ /* 0x0000640000000800 */
[----:B0-----:R-:W-:-:S06]  /*181a0*/  FADD R10, -R81, R82 ;  /* 0x00000052510a7221 */ /* 0x001fcc0000000100 */
[----:B------:R-:W-:Y:S01]  /*181b0*/  MUFU.EX2 R2, R2 ;  /* 0x0000000200027308 */ /* 0x000fe20000000800 */
[----:B------:R-:W-:-:S07]  /*181c0*/  FMUL R10, R10, 1.4426950216293334961 ;  /* 0x3fb8aa3b0a0a7820 */ /* 0x000fce0000400000 */
[----:B------:R-:W3:Y:S08]  /*181d0*/  MUFU.EX2 R3, R3 ;  /* 0x0000000300037308 */ /* 0x000ef00000000800 */
[----:B------:R-:W0:Y:S01]  /*181e0*/  MUFU.EX2 R67, R10 ;  /* 0x0000000a00437308 */ /* 0x000e220000000800 */
[----:B-1----:R-:W-:Y:S04]  /*181f0*/  STL [R1+0xba8], R124 ;  /* 0x000ba87c01007387 */ /* 0x002fe80000100800 */
[----:B--2---:R-:W0:Y:S01]  /*18200*/  LDS R8, [R27+0x40000] ;  /* 0x040000001b087984 */ /* 0x004e220000000800 */
[----:B----4-:R-:W-:-:S05]  /*18210*/  FFMA2 R4, R50.F32x2.HI_LO, R124.F32x2.HI_LO, R4.F32x2.HI_LO ;  /* 0x0000007c32047249 */ /* 0x010fca0000000004 */
[----:B------:R3:W-:Y:S04]  /*18220*/  STL.64 [R1+0x3a8], R4 ;  /* 0x0003a80401007387 */ /* 0x0007e80000100a00 */
[----:B------:R-:W-:Y:S04]  /*18230*/  STL [R1+0xba4], R125 ;  /* 0x000ba47d01007387 */ /* 0x000fe80000100800 */
[----:B------:R-:W2:Y:S01]  /*18240*/  LDL.64 R30, [R1+0x948] ;  /* 0x00094800011e7983 */ /* 0x000ea20000100a00 */
[----:B---3--:R-:W-:-:S03]  /*18250*/  FFMA2 R4, R48.F32x2.HI_LO, R2.F32x2.HI_LO, R6.F32x2.HI_LO ;  /* 0x0000000230047249 */ /* 0x008fc60000000006 */
[----:B------:R-:W-:Y:S04]  /*18260*/  STL [R1+0xbac], R3 ;  /* 0x000bac0301007387 */ /* 0x000fe80000100800 */
[----:B------:R1:W-:Y:S04]  /*18270*/  STL.64 [R1+0x3a0], R4 ;  /* 0x0003a00401007387 */ /* 0x0003e80000100a00 */
[----:B------:R-:W3:Y:S01]  /*18280*/  LDL.64 R28, [R1+0x940] ;  /* 0x00094000011c7983 */ /* 0x000ee20000100a00 */
[----:B0-----:R-:W-:Y:S02]  /*18290*/  FFMA2 R6, R46.F32x2.HI_LO, R66.F32x2.HI_LO, R8.F32x2.HI_LO ;  /* 0x000000422e067249 */ /* 0x001fe40000000008 */
[----:B------:R-:W-:-:S03]  /*182a0*/  IMAD.WIDE R8, R0, 0x2, R40 ;  /* 0x0000000200087825 */ /* 0x000fc600078e0228 */
[----:B------:R0:W-:Y:S01]  /*182b0*/  STL.64 [R1+0x398], R6 ;  /* 0x0003980601007387 */ /* 0x0001e20000100a00 */
[----:B-1----:R-:W-:-:S03]  /*182c0*/  IMAD.WIDE R4, R0, 0x2, R44 ;  /* 0x0000000200047825 */ /* 0x002fc600078e022c */
[----:B------:R1:W4:Y:S04]  /*182d0*/  LDG.E.U16 R105, desc[UR12][R8.64] ;  /* 0x0000000c08697981 */ /* 0x000328000c1e1500 */
[----:B------:R-:W4:Y:S01]  /*182e0*/  LDL.64 R26, [R1+0x938] ;  /* 0x00093800011a7983 */ /* 0x000f220000100a00 */
[----:B0-----:R-:W-:-:S03]  /*182f0*/  IMAD.WIDE R6, R0, 0x2, R42 ;  /* 0x0000000200067825 */ /* 0x001fc600078e022a */
[----:B------:R0:W4:Y:S01]  /*18300*/  LDG.E.U16 R107, desc[UR12][R4.64] ;  /* 0x0000000c046b7981 */ /* 0x000122000c1e1500 */
[----:B-1----:R-:W-:-:S03]  /*18310*/  IMAD.WIDE R8, R0, 0x2, R38 ;  /* 0x0000000200087825 */ /* 0x002fc600078e0226 */
[----:B------:R1:W4:Y:S04]  /*18320*/  LDG.E.U16 R106, desc[UR12][R6.64] ;  /* 0x0000000c066a7981 */ /* 0x000328000c1e1500 */
[----:B------:R1:W4:Y:S01]  /*18330*/  LDG.E.U16 R94, desc[UR12][R8.64] ;  /* 0x0000000c085e7981 */ /* 0x000322000c1e1500 */
[----:B0-----:R-:W-:-:S03]  /*18340*/  IMAD.WIDE R4, R0, 0x2, R24 ;  /* 0x0000000200047825 */ /* 0x001fc600078e0218 */
[----:B------:R-:W4:Y:S01]  /*18350*/  LDL.64 R24, [R1+0x930] ;  /* 0x0009300001187983 */ /* 0x000f220000100a00 */
[----:B-1----:R-:W-:-:S03]  /*18360*/  IMAD.WIDE R6, R0, 0x2, R14 ;  /* 0x0000000200067825 */ /* 0x002fc600078e020e */
[----:B------:R-:W4:Y:S01]  /*18370*/  LDL.64 R14, [R1+0x928] ;  /* 0x00092800010e7983 */ /* 0x000f220000100a00 */
[----:B------:R-:W-:-:S03]  /*18380*/  IMAD.WIDE R8, R0, 0x2, R12 ;  /* 0x0000000200087825 */ /* 0x000fc600078e020c */
[----:B------:R-:W4:Y:S04]  /*18390*/  LDL.64 R12, [R1+0x920] ;  /* 0x00092000010c7983 */ /* 0x000f280000100a00 */
[----:B------:R-:W4:Y:S04]  /*183a0*/  LDL.64 R10, [R1+0x918] ;  /* 0x00091800010a7983 */ /* 0x000f280000100a00 */
[----:B------:R-:W4:Y:S04]  /*183b0*/  LDL.64 R46, [R1+0x910] ;  /* 0x00091000012e7983 */ /* 0x000f280000100a00 */
[----:B------:R-:W4:Y:S04]  /*183c0*/  LDL.64 R40, [R1+0x8f8] ;  /* 0x0008f80001287983 */ /* 0x000f280000100a00 */
[----:B------:R0:W4:Y:S04]  /*183d0*/  LDG.E.U16 R104, desc[UR12][R4.64] ;  /* 0x0000000c04687981 */ /* 0x000128000c1e1500 */
[----:B------:R1:W4:Y:S04]  /*183e0*/  LDG.E.U16 R103, desc[UR12][R6.64] ;  /* 0x0000000c06677981 */ /* 0x000328000c1e1500 */
[----:B------:R1:W4:Y:S01]  /*183f0*/  LDG.E.U16 R92, desc[UR12][R8.64] ;  /* 0x0000000c085c7981 */ /* 0x000322000c1e1500 */
[----:B0-----:R-:W-:-:S03]  /*18400*/  IMAD.WIDE R4, R0, 0x2, R34 ;  /* 0x0000000200047825 */ /* 0x001fc600078e0222 */
[----:B------:R-:W4:Y:S01]  /*18410*/  LDL.64 R34, [R1+0x8e0] ;  /* 0x0008e00001227983 */ /* 0x000f220000100a00 */
[----:B-1----:R-:W-:-:S03]  /*18420*/  IMAD.WIDE R6, R0, 0x2, R36 ;  /* 0x0000000200067825 */ /* 0x002fc600078e0224 */
[----:B------:R-:W4:Y:S01]  /*18430*/  LDG.E.U16 R91, desc[UR12][R4.64] ;  /* 0x0000000c045b7981 */ /* 0x000f22000c1e1500 */
[----:B------:R-:W-:-:S03]  /*18440*/  IMAD.WIDE R8, R0, 0x2, R32 ;  /* 0x0000000200087825 */ /* 0x000fc600078e0220 */
[----:B------:R2:W4:Y:S04]  /*18450*/  LDG.E.U16 R93, desc[UR12][R6.64] ;  /* 0x0000000c065d7981 */ /* 0x000528000c1e1500 */
[----:B------:R4:W4:Y:S04]  /*18460*/  LDG.E.U16 R90, desc[UR12][R8.64] ;  /* 0x0000000c085a7981 */ /* 0x000928000c1e1500 */
[----:B------:R-:W4:Y:S04]  /*18470*/  LDL.64 R44, [R1+0x908] ;  /* 0x00090800012c7983 */ /* 0x000f280000100a00 */
[----:B------:R-:W4:Y:S04]  /*18480*/  LDL.64 R42, [R1+0x900] ;  /* 0x00090000012a7983 */ /* 0x000f280000100a00 */
[----:B------:R-:W4:Y:S04]  /*18490*/  LDL.64 R38, [R1+0x8f0] ;  /* 0x0008f00001267983 */ /* 0x000f280000100a00 */
[----:B------:R-:W4:Y:S04]  /*184a0*/  LDL.64 R36, [R1+0x8e8] ;  /* 0x0008e80001247983 */ /* 0x000f280000100a00 */
[----:B------:R-:W4:Y:S01]  /*184b0*/  LDL.64 R32, [R1+0x8d8] ;  /* 0x0008d80001207983 */ /* 0x000f220000100a00 */
[----:B--2---:R-:W-:-:S03]  /*184c0*/  IMAD.WIDE R6, R0, 0x2, R30 ;  /* 0x0000000200067825 */ /* 0x004fc600078e021e */
[----:B------:R-:W2:Y:S04]  /*184d0*/  LDL.64 R30, [R1+0x8d0] ;  /* 0x0008d000011e7983 */ /* 0x000ea80000100a00 */
[----:B------:R-:W2:Y:S01]  /*184e0*/  LDG.E.U16 R89, desc[UR12][R6.64] ;  /* 0x0000000c06597981 */ /* 0x000ea2000c1e1500 */
[----:B---3--:R-:W-:-:S03]  /*184f0*/  IMAD.WIDE R4, R0, 0x2, R28 ;  /* 0x0000000200047825 */ /* 0x008fc600078e021c */
[----:B------:R-:W3:Y:S04]  /*18500*/  LDL.64 R28, [R1+0x8c8] ;  /* 0x0008c800011c7983 */ /* 0x000ee80000100a00 */
[----:B------:R0:W2:Y:S01]  /*18510*/  LDG.E.U16 R87, desc[UR12][R4.64] ;  /* 0x0000000c04577981 */ /* 0x0000a2000c1e1500 */
[----:B----4-:R-:W-:-:S03]  /*18520*/  IMAD.WIDE R8, R0, 0x2, R26 ;  /* 0x0000000200087825 */ /* 0x010fc600078e021a */
[----:B------:R-:W4:Y:S04]  /*18530*/  LDL.64 R26, [R1+0x8c0] ;  /* 0x0008c000011a7983 */ /* 0x000f280000100a00 */
[----:B------:R1:W2:Y:S01]  /*18540*/  LDG.E.U16 R74, desc[UR12][R8.64] ;  /* 0x0000000c084a7981 */ /* 0x0002a2000c1e1500 */
[----:B0-----:R-:W-:-:S03]  /*18550*/  IMAD.WIDE R4, R0, 0x2, R14 ;  /* 0x0000000200047825 */ /* 0x001fc600078e020e */
[----:B------:R-:W2:Y:S01]  /*18560*/  LDL.64 R14, [R1+0x8b0] ;  /* 0x0008b000010e7983 */ /* 0x000ea20000100a00 */
[----:B------:R-:W-:-:S03]  /*18570*/  IMAD.WIDE R6, R0, 0x2, R24 ;  /* 0x0000000200067825 */ /* 0x000fc600078e0218 */
[----:B------:R-:W4:Y:S01]  /*18580*/  LDL.64 R24, [R1+0x8b8] ;  /* 0x0008b80001187983 */ /* 0x000f220000100a00 */
[----:B-1----:R-:W-:-:S03]  /*18590*/  IMAD.WIDE R8, R0, 0x2, R12 ;  /* 0x0000000200087825 */ /* 0x002fc600078e020c */
[----:B------:R-:W4:Y:S04]  /*185a0*/  LDL.64 R12, [R1+0x8a8] ;  /* 0x0008a800010c7983 */ /* 0x000f280000100a00 */
[----:B------:R0:W4:Y:S04]  /*185b0*/  LDG.E.U16 R75, desc[UR12][R6.64] ;  /* 0x0000000c064b7981 */ /* 0x000128000c1e1500 */
[----:B------:R1:W4:Y:S04]  /*185c0*/  LDG.E.U16 R97, desc[UR12][R4.64] ;  /* 0x0000000c04617981 */ /* 0x000328000c1e1500 */
[----:B------:R-:W4:Y:S01]  /*185d0*/  LDG.E.U16 R96, desc[UR12][R8.64] ;  /* 0x0000000c08607981 */ /* 0x000f22000c1e1500 */
[----:B0-----:R-:W-:-:S03]  /*185e0*/  IMAD.WIDE R6, R0, 0x2, R10 ;  /* 0x0000000200067825 */ /* 0x001fc600078e020a */
[----:B------:R-:W4:Y:S01]  /*185f0*/  LDL.64 R10, [R1+0x8a0] ;  /* 0x0008a000010a7983 */ /* 0x000f220000100a00 */
[----:B-1----:R-:W-:-:S03]  /*18600*/  IMAD.WIDE R4, R0, 0x2, R46 ;  /* 0x0000000200047825 */ /* 0x002fc600078e022e */
[----:B------:R-:W4:Y:S04]  /*18610*/  LDG.E.U16 R99, desc[UR12][R6.64] ;  /* 0x0000000c06637981 */ /* 0x000f28000c1e1500 */
[----:B------:R0:W4:Y:S02]  /*18620*/  LDG.E.U16 R98, desc[UR12][R4.64] ;  /* 0x0000000c04627981 */ /* 0x000124000c1e1500 */
[----:B0-----:R-:W-:-:S05]  /*18630*/  IMAD.WIDE R4, R0, 0x2, R40 ;  /* 0x0000000200047825 */ /* 0x001fca00078e0228 */
[----:B------:R0:W4:Y:S02]  /*18640*/  LDG.E.U16 R95, desc[UR12][R4.64] ;  /* 0x0000000c045f7981 */ /* 0x000124000c1e1500 */
[----:B0-----:R-:W-:-:S05]  /*18650*/  IMAD.WIDE R4, R0, 0x2, R34 ;  /* 0x0000000200047825 */ /* 0x001fca00078e0222 */
[----:B------:R-:W4:Y:S01]  /*18660*/  LDG.E.U16 R86, desc[UR12][R4.64] ;  /* 0x0000000c04567981 */ /* 0x000f22000c1e1500 */
[----:B------:R-:W-:-:S04]  /*18670*/  IMAD.WIDE R8, R0, 0x2, R44 ;  /* 0x0000000200087825 */ /* 0x000fc800078e022c */
[C---:B------:R-:W-:Y:S01]  /*18680*/  IMAD.WIDE R6, R0.reuse, 0x2, R42 ;  /* 0x0000000200067825 */ /* 0x040fe200078e022a */
[----:B------:R0:W4:Y:S04]  /*18690*/  LDG.E.U16 R100, desc[UR12][R8.64] ;  /* 0x0000000c08647981 */ /* 0x000128000c1e1500 */
[----:B------:R1:W4:Y:S01]  /*186a0*/  LDG.E.U16 R101, desc[UR12][R6.64] ;  /* 0x0000000c06657981 */ /* 0x000322000c1e1500 */
[----:B0-----:R-:W-:-:S04]  /*186b0*/  IMAD.WIDE R8, R0, 0x2, R38 ;  /* 0x0000000200087825 */ /* 0x001fc800078e0226 */
[C---:B-1----:R-:W-:Y:S01]  /*186c0*/  IMAD.WIDE R6, R0.reuse, 0x2, R36 ;  /* 0x0000000200067825 */ /* 0x042fe200078e0224 */
[----:B------:R0:W4:Y:S04]  /*186d0*/  LDG.E.U16 R102, desc[UR12][R8.64] ;  /* 0x0000000c08667981 */ /* 0x000128000c1e1500 */
[----:B------:R-:W4:Y:S01]  /*186e0*/  LDG.E.U16 R109, desc[UR12][R6.64] ;  /* 0x0000000c066d7981 */ /* 0x000f22000c1e1500 */
[----:B0-----:R-:W-:-:S05]  /*186f0*/  IMAD.WIDE R8, R0, 0x2, R32 ;  /* 0x0000000200087825 */ /* 0x001fca00078e0220 */
[----:B------:R-:W4:Y:S01]  /*18700*/  LDG.E.U16 R85, desc[UR12][R8.64] ;  /* 0x0000000c08557981 */ /* 0x000f22000c1e1500 */
[----:B---3--:R-:W-:-:S05]  /*18710*/  IMAD.WIDE R4, R0, 0x2, R28 ;  /* 0x0000000200047825 */ /* 0x008fca00078e021c */
[----:B------:R2:W3:Y:S02]  /*18720*/  LDG.E.U16 R83, desc[UR12][R4.64] ;  /* 0x0000000c04537981 */ /* 0x0004e4000c1e1500 */
[----:B--2---:R-:W-:-:S05]  /*18730*/  IMAD.WIDE R4, R0, 0x2, R14 ;  /* 0x0000000200047825 */ /* 0x004fca00078e020e */
[----:B------:R4:W2:Y:S02]  /*18740*/  LDG.E.U16 R80, desc[UR12][R4.64] ;  /* 0x0000000c04507981 */ /* 0x0008a4000c1e1500 */
[----:B----4-:R-:W-:-:S05]  /*18750*/  IMAD.WIDE R4, R0, 0x2, R12 ;  /* 0x0000000200047825 */ /* 0x010fca00078e020c */
[----:B------:R0:W4:Y:S02]  /*18760*/  LDG.E.U16 R108, desc[UR12][R4.64] ;  /* 0x0000000c046c7981 */ /* 0x000124000c1e1500 */
[----:B0-----:R-:W-:-:S05]  /*18770*/  IMAD.WIDE R4, R0, 0x2, R10 ;  /* 0x0000000200047825 */ /* 0x001fca00078e020a */
[----:B------:R0:W2:Y:S01]  /*18780*/  LDG.E.U16 R88, desc[UR12][R4.64] ;  /* 0x0000000c04587981 */ /* 0x0000a2000c1e1500 */
[----:B------:R-:W-:Y:S01]  /*18790*/  FADD R10, -R78, R17 ;  /* 0x000000114e0a7221 */ /* 0x000fe20000000100 */
[----:B0-----:R-:W-:Y:S01]  /*187a0*/  FADD R5, -R19, R22 ;  /* 0x0000001613057221 */ /* 0x001fe20000000100 */
[----:B------:R-:W-:Y:S01]  /*187b0*/  FADD R4, -R16, R20 ;  /* 0x0000001410047221 */ /* 0x000fe20000000100 */
[----:B------:R-:W2:Y:S04]  /*187c0*/  LDL.LU R22, [R1+0xc30] ;  /* 0x000c300001167983 */ /* 0x000ea80000300800 */
[----:B------:R-:W3:Y:S04]  /*187d0*/  LDL.LU R19, [R1+0xc2c] ;  /* 0x000c2c0001137983 */ /* 0x000ee80000300800 */
[----:B------:R-:W4:Y:S04]  /*187e0*/  LDL.LU R20, [R1+0xc28] ;  /* 0x000c280001147983 */ /* 0x000f280000300800 */
[----:B------:R-:W4:Y:S04]  /*187f0*/  LDL.LU R16, [R1+0xc24] ;  /* 0x000c240001107983 */ /* 0x000f280000300800 */
[----:B------:R-:W4:Y:S04]  /*18800*/  LDL.LU R17, [R1+0xc20] ;  /* 0x000c200001117983 */ /* 0x000f280000300800 */
[----:B------:R-:W4:Y:S01]  /*18810*/  LDL.LU R78, [R1+0xc1c] ;  /* 0x000c1c00014e7983 */ /* 0x000f220000300800 */
[----:B------:R-:W-:-:S03]  /*18820*/  IMAD.WIDE R6, R0, 0x2, R30 ;  /* 0x0000000200067825 */ /* 0x000fc600078e021e */
[----:B------:R-:W4:Y:S04]  /*18830*/  LDL.LU.64 R40, [R1+0x2f8] ;  /* 0x0002f80001287983 */ /* 0x000f280000300a00 */
[----:B------:R-:W4:Y:S04]  /*18840*/  LDL.LU.64 R38, [R1+0x2f0] ;  /* 0x0002f00001267983 */ /* 0x000f280000300a00 */
[----:B------:R-:W4:Y:S04]  /*18850*/  LDL.LU.64 R36, [R1+0x2e8] ;  /* 0x0002e80001247983 */ /* 0x000f280000300a00 */
[----:B------:R-:W4:Y:S04]  /*18860*/  LDL.LU R32, [R1+0x270] ;  /* 0x0002700001207983 */ /* 0x000f280000300800 */
[----:B------:R-:W4:Y:S04]  /*18870*/  LDL.LU R31, [R1+0x274] ;  /* 0x00027400011f7983 */ /* 0x000f280000300800 */
[----:B------:R-:W4:Y:S01]  /*18880*/  LDL.LU R30, [R1+0x260] ;  /* 0x00026000011e7983 */ /* 0x000f220000300800 */
[----:B------:R-:W-:-:S03]  /*18890*/  IMAD.WIDE R8, R0, 0x2, R26 ;  /* 0x0000000200087825 */ /* 0x000fc600078e021a */
[----:B------:R-:W4:Y:S04]  /*188a0*/  LDL.LU R29, [R1+0x264] ;  /* 0x00026400011d7983 */ /* 0x000f280000300800 */
[----:B------:R-:W4:Y:S04]  /*188b0*/  LDL.LU R12, [R1+0x250] ;  /* 0x00025000010c7983 */ /* 0x000f280000300800 */
[----:B------:R-:W4:Y:S04]  /*188c0*/  LDL.LU R13, [R1+0x254] ;  /* 0x00025400010d7983 */ /* 0x000f280000300800 */
[----:B------:R-:W4:Y:S04]  /*188d0*/  LDL.LU R28, [R1+0x240] ;  /* 0x00024000011c7983 */ /* 0x000f280000300800 */
[----:B------:R0:W4:Y:S04]  /*188e0*/  LDG.E.U16 R84, desc[UR12][R6.64] ;  /* 0x0000000c06547981 */ /* 0x000128000c1e1500 */
[----:B------:R-:W4:Y:S04]  /*188f0*/  LDL.LU R27, [R1+0x244] ;  /* 0x00024400011b7983 */ /* 0x000f280000300800 */
[----:B------:R-:W4:Y:S01]  /*18900*/  LDL.LU R26, [R1+0x278] ;  /* 0x00027800011a7983 */ /* 0x000f220000300800 */
[----:B0-----:R-:W-:-:S03]  /*18910*/  IMAD.WIDE R6, R0, 0x2, R24 ;  /* 0x0000000200067825 */ /* 0x001fc600078e0218 */
[----:B------:R-:W4:Y:S04]  /*18920*/  LDL.LU R25, [R1+0x27c] ;  /* 0x00027c0001197983 */ /* 0x000f280000300800 */
[----:B------:R-:W4:Y:S04]  /*18930*/  LDL.LU R24, [R1+0x268] ;  /* 0x0002680001187983 */ /* 0x000f280000300800 */
[----:B------:R-:W4:Y:S01]  /*18940*/  LDL.LU R23, [R1+0x26c] ;  /* 0x00026c0001177983 */ /* 0x000f220000300800 */
[----:B------:R-:W-:Y:S01]  /*18950*/  FMUL R5, R5, 1.4426950216293334961 ;  /* 0x3fb8aa3b05057820 */ /* 0x000fe20000400000 */
[----:B------:R-:W-:-:S02]  /*18960*/  FMUL R4, R4, 1.4426950216293334961 ;  /* 0x3fb8aa3b04047820 */ /* 0x000fc40000400000 */
[----:B------:R3:W4:Y:S01]  /*18970*/  LDG.E.U16 R81, desc[UR12][R6.64] ;  /* 0x0000000c06517981 */ /* 0x000722000c1e1500 */
[----:B------:R0:W-:Y:S03]  /*18980*/  MUFU.EX2 R18, R5 ;  /* 0x0000000500127308 */ /* 0x0001e60000000800 */
[----:B------:R1:W4:Y:S01]  /*18990*/  LDG.E.U16 R82, desc[UR12][R8.64] ;  /* 0x0000000c08527981 */ /* 0x000322000c1e1500 */
[----:B------:R-:W-:-:S03]  /*189a0*/  FMUL R11, R10, 1.4426950216293334961 ;  /* 0x3fb8aa3b0a0b7820 */ /* 0x000fc60000400000 */
[----:B------:R-:W4:Y:S01]  /*189b0*/  LDL.LU R14, [R1+0x258] ;  /* 0x00025800010e7983 */ /* 0x000f220000300800 */
[----:B------:R-:W-:Y:S03]  /*189c0*/  MUFU.EX2 R34, R4 ;  /* 0x0000000400227308 */ /* 0x000fe60000000800 */
[----:B0-----:R-:W-:Y:S01]  /*189d0*/  LDS R5, [R21+0x40000] ;  /* 0x0400000015057984 */ /* 0x001fe20000000800 */
[----:B------:R-:W-:-:S03]  /*189e0*/  FADD R10, -R121, R77 ;  /* 0x0000004d790a7221 */ /* 0x000fc60000000100 */
[----:B------:R-:W4:Y:S01]  /*189f0*/  LDL.LU R15, [R1+0x25c] ;  /* 0x00025c00010f7983 */ /* 0x000f220000300800 */
[----:B------:R-:W-:Y:S01]  /*18a00*/  FMUL R10, R10, 1.4426950216293334961 ;  /* 0x3fb8aa3b0a0a7820 */ /* 0x000fe20000400000 */
[----:B------:R0:W-:Y:S02]  /*18a10*/  MUFU.EX2 R35, R11 ;  /* 0x0000000b00237308 */ /* 0x0001e40000000800 */
[----:B------:R-:W4:Y:S04]  /*18a20*/  LDL.LU R3, [R1+0x248] ;  /* 0x0002480001037983 */ /* 0x000f280000300800 */
[----:B------:R-:W4:Y:S02]  /*18a30*/  LDL.LU R0, [R1+0x24c] ;  /* 0x00024c0001007983 */ /* 0x000f240000300800 */
[----:B------:R1:W-:Y:S01]  /*18a40*/  MUFU.EX2 R50, R10 ;  /* 0x0000000a00327308 */ /* 0x0003e20000000800 */
[----:B0-----:R-:W-:Y:S01]  /*18a50*/  FADD R11, -R117, R120 ;  /* 0x00000078750b7221 */ /* 0x001fe20000000100 */
[----:B------:R-:W4:Y:S03]  /*18a60*/  LDL.LU R77, [R1+0xc18] ;  /* 0x000c1800014d7983 */ /* 0x000f260000300800 */
[----:B------:R-:W-:Y:S01]  /*18a70*/  FMUL R11, R11, 1.4426950216293334961 ;  /* 0x3fb8aa3b0b0b7820 */ /* 0x000fe20000400000 */
[----:B-1----:R-:W-:-:S03]  /*18a80*/  FADD R10, -R76, R116 ;  /* 0x000000744c0a7221 */ /* 0x002fc60000000100 */
[----:B------:R-:W0:Y:S01]  /*18a90*/  MUFU.EX2 R51, R11 ;  /* 0x0000000b00337308 */ /* 0x000e220000000800 */
[----:B------:R-:W-:Y:S01]  /*18aa0*/  FMUL R10, R10, 1.4426950216293334961 ;  /* 0x3fb8aa3b0a0a7820 */ /* 0x000fe20000400000 */
[----:B--2---:R-:W0:Y:S04]  /*18ab0*/  LDS R4, [R22+0x40000] ;  /* 0x0400000016047984 */ /* 0x004e280000000800 */
[----:B---3--:R1:W-:Y:S04]  /*18ac0*/  LDS R7, [R19+0x40000] ;  /* 0x0400000013077984 */ /* 0x0083e80000000800 */
[----:B----4-:R-:W2:Y:S04]  /*18ad0*/  LDS R6, [R20+0x40000] ;  /* 0x0400000014067984 */ /* 0x010ea80000000800 */
[----:B------:R-:W-:Y:S04]  /*18ae0*/  LDS R9, [R16+0x40000] ;  /* 0x0400000010097984 */ /* 0x000fe80000000800 */
[----:B------:R-:W3:Y:S01]  /*18af0*/  LDS R8, [R17+0x40000] ;  /* 0x0400000011087984 */ /* 0x000ee20000000800 */
[----:B-1----:R2:W3:Y:S03]  /*18b00*/  MUFU.EX2 R19, R10 ;  /* 0x0000000a00137308 */ /* 0x0024e60000000800 */
[----:B------:R-:W-:Y:S01]  /*18b10*/  LDS R78, [R78+0x40000] ;  /* 0x040000004e4e7984 */ /* 0x000fe20000000800 */
[----:B0-----:R-:W-:-:S02]  /*18b20*/  FFMA2 R4, R40.F32x2.HI_LO, R50.F32x2.HI_LO, R4.F32x2.HI_LO ;  /* 0x0000003228047249 */ /* 0x001fc40000000004 */
[----:B--2---:R-:W-:-:S03]  /*18b30*/  FFMA2 R10, R38.F32x2.HI_LO, R34.F32x2.HI_LO, R6.F32x2.HI_LO ;  /* 0x00000022260a7249 */ /* 0x004fc60000000006 */
[----:B------:R0:W-:Y:S01]  /*18b40*/  STL.64 [R1+0x390], R4 ;  /* 0x0003900401007387 */ /* 0x0001e20000100a00 */
[----:B---3--:R-:W-:-:S03]  /*18b50*/  FFMA2 R6, R36.F32x2.HI_LO, R18.F32x2.HI_LO, R8.F32x2.HI_LO ;  /* 0x0000001224067249 */ /* 0x008fc60000000008 */
[----:B------:R-:W-:Y:S04]  /*18b60*/  STL.64 [R1+0x388], R10 ;  /* 0x0003880a01007387 */ /* 0x000fe80000100a00 */
[----:B------:R1:W-:Y:S01]  /*18b70*/  STL.64 [R1+0x380], R6 ;  /* 0x0003800601007387 */ /* 0x0003e20000100a00 */
[----:B------:R-:W-:-:S03]  /*18b80*/  FMUL R16, R18, R28 ;  /* 0x0000001c12107220 */ /* 0x000fc60000400000 */
[----:B------:R-:W2:Y:S01]  /*18b90*/  LDL.LU R20, [R1+0x230] ;  /* 0x0002300001147983 */ /* 0x000ea20000300800 */
[----:B------:R-:W-:-:S03]  /*18ba0*/  FMUL R9, R18, R29 ;  /* 0x0000001d12097220 */ /* 0x000fc60000400000 */
[----:B------:R-:W3:Y:S01]  /*18bb0*/  LDL.LU R21, [R1+0x234] ;  /* 0x0002340001157983 */ /* 0x000ee20000300800 */
[----:B0-----:R-:W-:Y:S01]  /*18bc0*/  FMUL R4, R18, R32 ;  /* 0x0000002012047220 */ /* 0x001fe20000400000 */
[C---:B-1----:R-:W-:Y:S01]  /*18bd0*/  FMUL R7, R19.reuse, R25 ;  /* 0x0000001913077220 */ /* 0x042fe20000400000 */
[C---:B------:R-:W-:Y:S02]  /*18be0*/  FMUL R10, R19.reuse, R24 ;  /* 0x00000018130a7220 */ /* 0x040fe40000400000 */
[----:B------:R-:W4:Y:S04]  /*18bf0*/  LDL.LU R24, [R1+0x220] ;  /* 0x0002200001187983 */ /* 0x000f280000300800 */
[----:B------:R-:W4:Y:S04]  /*18c00*/  LDL.LU R25, [R1+0x224] ;  /* 0x0002240001197983 */ /* 0x000f280000300800 */
[----:B------:R-:W4:Y:S01]  /*18c10*/  LDL.LU R28, [R1+0x210] ;  /* 0x00021000011c7983 */ /* 0x000f220000300800 */
[----:B------:R-:W-:-:S03]  /*18c20*/  FMUL R11, R19, R23 ;  /* 0x00000017130b7220 */ /* 0x000fc60000400000 */
        /* <DEDUP_REMOVED lines=8> */
[----:B------:R-:W4:Y:S04]  /*18cb0*/  LDL.LU R23, [R1+0x23c] ;  /* 0x00023c0001177983 */ /* 0x000f280000300800 */
        /* <DEDUP_REMOVED lines=14> */
[----:B------:R-:W4:Y:S01]  /*18da0*/  LDL.LU R38, [R1+0x1f8] ;  /* 0x0001f80001267983 */ /* 0x000f220000300800 */
[----:B------:R-:W-:-:S03]  /*18db0*/  FMUL R12, R18, R12 ;  /* 0x0000000c120c7220 */ /* 0x000fc60000400000 */
[----:B------:R-:W4:Y:S01]  /*18dc0*/  LDL.LU R39, [R1+0x1fc] ;  /* 0x0001fc0001277983 */ /* 0x000f220000300800 */
[----:B------:R-:W-:-:S03]  /*18dd0*/  FMUL R13, R18, R13 ;  /* 0x0000000d120d7220 */ /* 0x000fc60000400000 */
[----:B------:R-:W4:Y:S01]  /*18de0*/  LDL.LU R42, [R1+0x1e8] ;  /* 0x0001e800012a7983 */ /* 0x000f220000300800 */
[C---:B------:R-:W-:Y:S01]  /*18df0*/  FMUL R14, R19.reuse, R14 ;  /* 0x0000000e130e7220 */ /* 0x040fe20000400000 */
[C---:B------:R-:W-:Y:S02]  /*18e00*/  FMUL R15, R19.reuse, R15 ;  /* 0x0000000f130f7220 */ /* 0x040fe40000400000 */
[----:B------:R-:W4:Y:S01]  /*18e10*/  LDL.LU R43, [R1+0x1ec] ;  /* 0x0001ec00012b7983 */ /* 0x000f220000300800 */
[C---:B------:R-:W-:Y:S01]  /*18e20*/  FMUL R18, R19.reuse, R3 ;  /* 0x0000000313127220 */ /* 0x040fe20000400000 */
[----:B------:R-:W-:Y:S02]  /*18e30*/  FMUL R19, R19, R0 ;  /* 0x0000000013137220 */ /* 0x000fe40000400000 */
[----:B------:R-:W4:Y:S04]  /*18e40*/  LDL.LU R46, [R1+0x1d8] ;  /* 0x0001d800012e7983 */ /* 0x000f280000300800 */
[----:B------:R-:W4:Y:S04]  /*18e50*/  LDL.LU R47, [R1+0x1dc] ;  /* 0x0001dc00012f7983 */ /* 0x000f280000300800 */
[----:B------:R-:W4:Y:S04]  /*18e60*/  LDL.LU R3, [R1+0x1c8] ;  /* 0x0001c80001037983 */ /* 0x000f280000300800 */
[----:B------:R-:W4:Y:S01]  /*18e70*/  LDL.LU R0, [R1+0x1cc] ;  /* 0x0001cc0001007983 */ /* 0x000f220000300800 */
[C---:B--2---:R-:W-:Y:S01]  /*18e80*/  FMUL R20, R34.reuse, R20 ;  /* 0x0000001422147220 */ /* 0x044fe20000400000 */
[C---:B---3--:R-:W-:Y:S01]  /*18e90*/  FMUL R21, R34.reuse, R21 ;  /* 0x0000001522157220 */ /* 0x048fe20000400000 */
[C---:B----4-:R-:W-:Y:S01]  /*18ea0*/  FMUL R24, R34.reuse, R24 ;  /* 0x0000001822187220 */ /* 0x050fe20000400000 */
[C---:B------:R-:W-:Y:S01]  /*18eb0*/  FMUL R25, R34.reuse, R25 ;  /* 0x0000001922197220 */ /* 0x040fe20000400000 */
[C---:B------:R-:W-:Y:S01]  /*18ec0*/  FMUL R28, R34.reuse, R28 ;  /* 0x0000001c221c7220 */ /* 0x040fe20000400000 */
[C---:B------:R-:W-:Y:S01]  /*18ed0*/  FMUL R29, R34.reuse, R29 ;  /* 0x0000001d221d7220 */ /* 0x040fe20000400000 */
[C---:B------:R-:W-:Y:S01]  /*18ee0*/  FMUL R32, R34.reuse, R32 ;  /* 0x0000002022207220 */ /* 0x040fe20000400000 */
[----:B------:R-:W-:Y:S01]  /*18ef0*/  FMUL R33, R34, R33 ;  /* 0x0000002122217220 */ /* 0x000fe20000400000 */
[C---:B------:R-:W-:Y:S01]  /*18f00*/  FMUL R22, R35.reuse, R22 ;  /* 0x0000001623167220 */ /* 0x040fe20000400000 */
[C---:B------:R-:W-:Y:S01]  /*18f10*/  FMUL R23, R35.reuse, R23 ;  /* 0x0000001723177220 */ /* 0x040fe20000400000 */
[C---:B------:R-:W-:Y:S01]  /*18f20*/  FMUL R26, R35.reuse, R26 ;  /* 0x0000001a231a7220 */ /* 0x040fe20000400000 */
[C---:B------:R-:W-:Y:S01]  /*18f30*/  FMUL R27, R35.reuse, R27 ;  /* 0x0000001b231b7220 */ /* 0x040fe20000400000 */
[C---:B------:R-:W-:Y:S01]  /*18f40*/  FMUL R30, R35.reuse, R30 ;  /* 0x0000001e231e7220 */ /* 0x040fe20000400000 */
[C---:B------:R-:W-:Y:S01]  /*18f50*/  FMUL R31, R35.reuse, R31 ;  /* 0x0000001f231f7220 */ /* 0x040fe20000400000 */
[C---:B------:R-:W-:Y:S01]  /*18f60*/  FMUL R34, R35.reuse, R53 ;  /* 0x0000003523227220 */ /* 0x040fe20000400000 */
[----:B------:R-:W-:-:S02]  /*18f70*/  FMUL R35, R35, R52 ;  /* 0x0000003423237220 */ /* 0x000fc40000400000 */
[----:B------:R-:W2:Y:S04]  /*18f80*/  LDL.LU R52, [R1+0x1b0] ;  /* 0x0001b00001347983 */ /* 0x000ea80000300800 */
[----:B------:R-:W3:Y:S04]  /*18f90*/  LDL.LU R53, [R1+0x1b4] ;  /* 0x0001b40001357983 */ /* 0x000ee80000300800 */
        /* <DEDUP_REMOVED lines=14> */
[C---:B------:R-:W-:Y:S01]  /*19080*/  FMUL R37, R50.reuse, R37 ;  /* 0x0000002532257220 */ /* 0x040fe20000400000 */
[C---:B------:R-:W-:Y:S02]  /*19090*/  FMUL R40, R50.reuse, R40 ;  /* 0x0000002832287220 */ /* 0x040fe40000400000 */
[----:B------:R-:W4:Y:S01]  /*190a0*/  LDL.LU R116, [R1+0x430] ;  /* 0x0004300001747983 */ /* 0x000f220000300800 */
[C---:B------:R-:W-:Y:S01]  /*190b0*/  FMUL R41, R50.reuse, R41 ;  /* 0x0000002932297220 */ /* 0x040fe20000400000 */
[C---:B------:R-:W-:Y:S01]  /*190c0*/  FMUL R44, R50.reuse, R44 ;  /* 0x0000002c322c7220 */ /* 0x040fe20000400000 */
[C---:B------:R-:W-:Y:S01]  /*190d0*/  FMUL R45, R50.reuse, R45 ;  /* 0x0000002d322d7220 */ /* 0x040fe20000400000 */
[----:B------:R-:W4:Y:S01]  /*190e0*/  LDL.LU R117, [R1+0x434] ;  /* 0x0004340001757983 */ /* 0x000f220000300800 */
[C---:B------:R-:W-:Y:S01]  /*190f0*/  FMUL R48, R50.reuse, R48 ;  /* 0x0000003032307220 */ /* 0x040fe20000400000 */
[----:B------:R-:W-:Y:S01]  /*19100*/  FMUL R49, R50, R49 ;  /* 0x0000003132317220 */ /* 0x000fe20000400000 */
[C---:B------:R-:W-:Y:S01]  /*19110*/  FMUL R50, R51.reuse, R3 ;  /* 0x0000000333327220 */ /* 0x040fe20000400000 */
[----:B------:R-:W4:Y:S01]  /*19120*/  LDL.LU R120, [R1+0x440] ;  /* 0x0004400001787983 */ /* 0x000f220000300800 */
[C---:B------:R-:W-:Y:S01]  /*19130*/  FMUL R38, R51.reuse, R38 ;  /* 0x0000002633267220 */ /* 0x040fe20000400000 */
[----:B------:R-:W-:-:S02]  /*19140*/  FMUL R39, R51, R39 ;  /* 0x0000002733277220 */ /* 0x000fc40000400000 */
[----:B------:R-:W4:Y:S01]  /*19150*/  LDL.LU R121, [R1+0x444] ;  /* 0x0004440001797983 */ /* 0x000f220000300800 */
[C---:B------:R-:W-:Y:S01]  /*19160*/  FMUL R42, R51.reuse, R42 ;  /* 0x0000002a332a7220 */ /* 0x040fe20000400000 */
[C---:B------:R-:W-:Y:S01]  /*19170*/  FMUL R43, R51.reuse, R43 ;  /* 0x0000002b332b7220 */ /* 0x040fe20000400000 */
[C---:B------:R-:W-:Y:S01]  /*19180*/  FMUL R46, R51.reuse, R46 ;  /* 0x0000002e332e7220 */ /* 0x040fe20000400000 */
[----:B------:R-:W4:Y:S01]  /*19190*/  LDL.LU R3, [R1+0x170] ;  /* 0x0001700001037983 */ /* 0x000f220000300800 */
[C---:B------:R-:W-:Y:S01]  /*191a0*/  FMUL R47, R51.reuse, R47 ;  /* 0x0000002f332f7220 */ /* 0x040fe20000400000 */
[----:B------:R-:W-:Y:S02]  /*191b0*/  FMUL R51, R51, R0 ;  /* 0x0000000033337220 */ /* 0x000fe40000400000 */
        /* <DEDUP_REMOVED lines=10> */
[----:B------:R-:W-:-:S02]  /*19260*/  FMUL R65, R66, R65 ;  /* 0x0000004142417220 */ /* 0x000fc40000400000 */
[----:B------:R-:W2:Y:S01]  /*19270*/  LDL.LU R66, [R1+0x188] ;  /* 0x0001880001427983 */ /* 0x000ea20000300800 */
[C---:B------:R-:W-:Y:S01]  /*19280*/  FMUL R54, R67.reuse, R54 ;  /* 0x0000003643367220 */ /* 0x040fe20000400000 */
        /* <DEDUP_REMOVED lines=8> */
[----:B------:R-:W-:Y:S01]  /*19310*/  FMUL R121, R2, R121 ;  /* 0x0000007902797220 */ /* 0x000fe20000400000 */
[C---:B--2---:R-:W-:Y:S01]  /*19320*/  FMUL R66, R67.reuse, R66 ;  /* 0x0000004243427220 */ /* 0x044fe20000400000 */
[----:B------:R-:W-:-:S02]  /*19330*/  FMUL R67, R67, R76 ;  /* 0x0000004c43437220 */ /* 0x000fc40000400000 */
[----:B------:R-:W2:Y:S01]  /*19340*/  LDL.LU R76, [R1+0xc14] ;  /* 0x000c1400014c7983 */ /* 0x000ea20000300800 */
[C---:B------:R-:W-:Y:S01]  /*19350*/  FMUL R3, R2.reuse, R3 ;  /* 0x0000000302037220 */ /* 0x040fe20000400000 */
[C---:B------:R-:W-:Y:S01]  /*19360*/  FMUL R124, R2.reuse, R124 ;  /* 0x0000007c027c7220 */ /* 0x040fe20000400000 */
[C---:B------:R-:W-:Y:S01]  /*19370*/  FMUL R125, R2.reuse, R125 ;  /* 0x0000007d027d7220 */ /* 0x040fe20000400000 */
[----:B------:R-:W-:Y:S02]  /*19380*/  FMUL R0, R2, R0 ;  /* 0x0000000002007220 */ /* 0x000fe40000400000 */
[----:B------:R-:W0:Y:S02]  /*19390*/  S2R R2, SR_TID.X ;  /* 0x0000000000027919 */ /* 0x000e240000002100 */
[----:B0-----:R-:W-:-:S04]  /*193a0*/  LOP3.LUT R2, R2, 0x1c, RZ, 0xc0, !PT ;  /* 0x0000001c02027812 */ /* 0x001fc800078ec0ff */
[----:B------:R-:W-:-:S06]  /*193b0*/  LEA R2, R2, UR6, 0x2 ;  /* 0x0000000602027c11 */ /* 0x000fcc000f8e10ff */
[----:B------:R-:W0:Y:S04]  /*193c0*/  LDS R2, [R2+0x40000] ;  /* 0x0400000002027984 */ /* 0x000e280000000800 */
[----:B0-----:R0:W-:Y:S02]  /*193d0*/  STL [R1+0x378], R2 ;  /* 0x0003780201007387 */ /* 0x0011e40000100800 */
[----:B0-----:R-:W0:Y:S02]  /*193e0*/  S2R R2, SR_TID.X ;  /* 0x0000000000027919 */ /* 0x001e240000002100 */
[----:B--2---:R-:W1:Y:S04]  /*193f0*/  LDS R76, [R76+0x40000] ;  /* 0x040000004c4c7984 */ /* 0x004e680000000800 */
[----:B-1----:R-:W-:Y:S04]  /*19400*/  STL [R1+0x37c], R76 ;  /* 0x00037c4c01007387 */ /* 0x002fe80000100800 */
[----:B------:R-:W1:Y:S04]  /*19410*/  LDS R76, [R77+0x40000] ;  /* 0x040000004d4c7984 */ /* 0x000e680000000800 */
[----:B------:R-:W2:Y:S04]  /*19420*/  LDS R77, [R79+0x40000] ;  /* 0x040000004f4d7984 */ /* 0x000ea80000000800 */
[----:B-1----:R0:W-:Y:S02]  /*19430*/  STL [R1+0x370], R76 ;  /* 0x0003704c01007387 */ /* 0x0021e40000100800 */
[----:B0-----:R-:W-:-:S02]  /*19440*/  LOP3.LUT R76, R2, 0x1c, RZ, 0xc0, !PT ;  /* 0x0000001c024c7812 */ /* 0x001fc400078ec0ff */
[----:B------:R-:W-:-:S04]  /*19450*/  LOP3.LUT R2, R2, 0x1c, RZ, 0xc0, !PT ;  /* 0x0000001c02027812 */ /* 0x000fc800078ec0ff */
[----:B------:R-:W-:-:S04]  /*19460*/  LEA.HI R2, R2, 0x88, RZ, 0x1e ;  /* 0x0000008802027811 */ /* 0x000fc800078ff0ff */
[----:B------:R-:W-:-:S05]  /*19470*/  LEA R2, R2, UR6, 0x4 ;  /* 0x0000000602027c11 */ /* 0x000fca000f8e20ff */
[----:B------:R-:W0:Y:S04]  /*19480*/  LDS R79, [R2+0x40000] ;  /* 0x04000000024f7984 */ /* 0x000e280000000800 */
[----:B------:R1:W-:Y:S02]  /*19490*/  STL [R1+0x374], R78 ;  /* 0x0003744e01007387 */ /* 0x0003e40000100800 */
[----:B-1----:R-:W1:Y:S01]  /*194a0*/  S2R R78, SR_TID.X ;  /* 0x00000000004e7919 */ /* 0x002e620000002100 */
[----:B------:R-:W-:Y:S01]  /*194b0*/  LEA.HI R76, R76, 0x90, RZ, 0x1e ;  /* 0x000000904c4c7811 */ /* 0x000fe200078ff0ff */
[----:B--2---:R-:W-:Y:S03]  /*194c0*/  STL [R1+0x360], R77 ;  /* 0x0003604d01007387 */ /* 0x004fe60000100800 */
[----:B------:R-:W-:Y:S01]  /*194d0*/  LEA R76, R76, UR6, 0x4 ;  /* 0x000000064c4c7c11 */ /* 0x000fe2000f8e20ff */
[----:B------:R-:W2:Y:S04]  /*194e0*/  LDL R2, [R1+0x368] ;  /* 0x0003680001027983 */ /* 0x000ea80000100800 */
[----:B------:R-:W3:Y:S04]  /*194f0*/  LDS R77, [R76+0x40000] ;  /* 0x040000004c4d7984 */ /* 0x000ee80000000800 */
[----:B0-----:R1:W-:Y:S02]  /*19500*/  STL [R1+0x364], R79 ;  /* 0x0003644f01007387 */ /* 0x0013e40000100800 */
[----:B-1----:R-:W-:-:S04]  /*19510*/  LOP3.LUT R79, R78, 0x1c, RZ, 0xc0, !PT ;  /* 0x0000001c4e4f7812 */ /* 0x002fc800078ec0ff */
[----:B------:R-:W-:-:S04]  /*19520*/  LEA.HI R79, R79, 0x98, RZ, 0x1e ;  /* 0x000000984f4f7811 */ /* 0x000fc800078ff0ff */
[----:B------:R-:W-:-:S06]  /*19530*/  LEA R79, R79, UR6, 0x4 ;  /* 0x000000064f4f7c11 */ /* 0x000fcc000f8e20ff */
[----:B------:R-:W0:Y:S04]  /*19540*/  LDS R79, [R79+0x40000] ;  /* 0x040000004f4f7984 */ /* 0x000e280000000800 */
[----:B---3--:R1:W-:Y:S02]  /*19550*/  STL [R1+0x358], R77 ;  /* 0x0003584d01007387 */ /* 0x0083e40000100800 */
[----:B-1----:R-:W-:-:S04]  /*19560*/  LOP3.LUT R77, R78, 0x1c, RZ, 0xc0, !PT ;  /* 0x0000001c4e4d7812 */ /* 0x002fc800078ec0ff */
[----:B------:R-:W-:-:S04]  /*19570*/  LEA.HI R77, R77, 0xa0, RZ, 0x1e ;  /* 0x000000a04d4d7811 */ /* 0x000fc800078ff0ff */
[----:B------:R-:W-:Y:S01]  /*19580*/  LEA R77, R77, UR6, 0x4 ;  /* 0x000000064d4d7c11 */ /* 0x000fe2000f8e20ff */
[----:B0-----:R-:W-:Y:S04]  /*19590*/  STL [R1+0x35c], R79 ;  /* 0x00035c4f01007387 */ /* 0x001fe80000100800 */
[----:B------:R-:W0:Y:S01]  /*195a0*/  LDS R79, [R77+0x40000] ;  /* 0x040000004d4f7984 */ /* 0x000e220000000800 */
[----:B------:R-:W-:-:S04]  /*195b0*/  LOP3.LUT R76, R78, 0x1c, RZ, 0xc0, !PT ;  /* 0x0000001c4e4c7812 */ /* 0x000fc800078ec0ff */
[----:B------:R-:W-:-:S04]  /*195c0*/  LEA.HI R76, R76, 0xa8, RZ, 0x1e ;  /* 0x000000a84c4c7811 */ /* 0x000fc800078ff0ff */
[----:B------:R-:W-:-:S05]  /*195d0*/  LEA R76, R76, UR6, 0x4 ;  /* 0x000000064c4c7c11 */ /* 0x000fca000f8e20ff */
[----:B------:R-:W1:Y:S04]  /*195e0*/  LDS R77, [R76+0x40000] ;  /* 0x040000004c4d7984 */ /* 0x000e680000000800 */
[----:B0-----:R0:W-:Y:S02]  /*195f0*/  STL [R1+0x350], R79 ;  /* 0x0003504f01007387 */ /* 0x0011e40000100800 */
[----:B0-----:R-:W-:-:S04]  /*19600*/  LOP3.LUT R79, R78, 0x1c, RZ, 0xc0, !PT ;  /* 0x0000001c4e4f7812 */ /* 0x001fc800078ec0ff */
[----:B------:R-:W-:-:S04]  /*19610*/  LEA.HI R79, R79, 0xb0, RZ, 0x1e ;  /* 0x000000b04f4f7811 */ /* 0x000fc800078ff0ff */
[----:B------:R-:W-:-:S06]  /*19620*/  LEA R79, R79, UR6, 0x4 ;  /* 0x000000064f4f7c11 */ /* 0x000fcc000f8e20ff */
[----:B------:R-:W0:Y:S01]  /*19630*/  LDS R79, [R79+0x40000] ;  /* 0x040000004f4f7984 */ /* 0x000e220000000800 */
[----:B------:R-:W-:-:S03]  /*19640*/  LOP3.LUT R76, R78, 0x1c, RZ, 0xc0, !PT ;  /* 0x0000001c4e4c7812 */ /* 0x000fc600078ec0ff */
[----:B-1----:R1:W-:Y:S01]  /*19650*/  STL [R1+0x354], R77 ;  /* 0x0003544d01007387 */ /* 0x0023e20000100800 */
[----:B------:R-:W-:Y:S02]  /*19660*/  LEA.HI R76, R76, 0xc0, RZ, 0x1e ;  /* 0x000000c04c4c7811 */ /* 0x000fe400078ff0ff */
[----:B-1----:R-:W-:-:S04]  /*19670*/  LOP3.LUT R77, R78, 0x1c, RZ, 0xc0, !PT ;  /* 0x0000001c4e4d7812 */ /* 0x002fc800078ec0ff */
[----:B------:R-:W-:Y:S02]  /*19680*/  LEA.HI R77, R77, 0xb8, RZ, 0x1e ;  /* 0x000000b84d4d7811 */ /* 0x000fe400078ff0ff */
[----:B------:R-:W-:Y:S02]  /*19690*/  LEA R76, R76, UR6, 0x4 ;  /* 0x000000064c4c7c11 */ /* 0x000fe4000f8e20ff */
[----:B------:R-:W-:Y:S01]  /*196a0*/  LEA R77, R77, UR6, 0x4 ;  /* 0x000000064d4d7c11 */ /* 0x000fe2000f8e20ff */
[----:B0-----:R-:W-:Y:S04]  /*196b0*/  STL [R1+0x348], R79 ;  /* 0x0003484f01007387 */ /* 0x001fe80000100800 */
[----:B------:R-:W0:Y:S04]  /*196c0*/  LDS R79, [R77+0x40000] ;  /* 0x040000004d4f7984 */ /* 0x000e280000000800 */
[----:B------:R1:W3:Y:S02]  /*196d0*/  LDS R77, [R76+0x40000] ;  /* 0x040000004c4d7984 */ /* 0x0002e40000000800 */
[----:B-1----:R-:W-:-:S02]  /*196e0*/  LOP3.LUT R76, R78, 0x1c, RZ, 0xc0, !PT ;  /* 0x0000001c4e4c7812 */ /* 0x002fc400078ec0ff */
[----:B0-----:R-:W-:Y:S04]  /*196f0*/  STL [R1+0x34c], R79 ;  /* 0x00034c4f01007387 */ /* 0x001fe80000100800 */
[----:B---3--:R0:W-:Y:S02]  /*19700*/  STL [R1+0x340], R77 ;  /* 0x0003404d01007387 */ /* 0x0081e40000100800 */
[C---:B0-----:R-:W-:Y:S02]  /*19710*/  LOP3.LUT R77, R78.reuse, 0x1c, RZ, 0xc0, !PT ;  /* 0x0000001c4e4d7812 */ /* 0x041fe400078ec0ff */
[----:B------:R-:W-:-:S04]  /*19720*/  LOP3.LUT R78, R78, 0x1c, RZ, 0xc0, !PT ;  /* 0x0000001c4e4e7812 */ /* 0x000fc800078ec0ff */
[----:B------:R-:W-:-:S04]  /*19730*/  LEA.HI R78, R78, 0xc8, RZ, 0x1e ;  /* 0x000000c84e4e7811 */ /* 0x000fc800078ff0ff */
[----:B------:R-:W-:-:S06]  /*19740*/  LEA R78, R78, UR6, 0x4 ;  /* 0x000000064e4e7c11 */ /* 0x000fcc000f8e20ff */
[----:B------:R-:W0:Y:S01]  /*19750*/  LDS R78, [R78+0x40000] ;  /* 0x040000004e4e7984 */ /* 0x000e220000000800 */
[----:B------:R-:W-:Y:S02]  /*19760*/  LEA.HI R77, R77, 0xd0, RZ, 0x1e ;  /* 0x000000d04d4d7811 */ /* 0x000fe400078ff0ff */
[----:B------:R-:W-:Y:S02]  /*19770*/  LEA.HI R76, R76, 0xd8, RZ, 0x1e ;  /* 0x000000d84c4c7811 */ /* 0x000fe400078ff0ff */
[----:B------:R-:W-:Y:S02]  /*19780*/  LEA R77, R77, UR6, 0x4 ;  /* 0x000000064d4d7c11 */ /* 0x000fe4000f8e20ff */
[----:B------:R-:W-:Y:S01]  /*19790*/  LEA R76, R76, UR6, 0x4 ;  /* 0x000000064c4c7c11 */ /* 0x000fe2000f8e20ff */
[----:B------:R-:W1:Y:S01]  /*197a0*/  S2R R79, SR_TID.X ;  /* 0x00000000004f7919 */ /* 0x000e620000002100 */
[----:B0-----:R-:W-:Y:S04]  /*197b0*/  STL [R1+0x344], R78 ;  /* 0x0003444e01007387 */ /* 0x001fe80000100800 */
[----:B------:R-:W0:Y:S04]  /*197c0*/  LDS R78, [R77+0x40000] ;  /* 0x040000004d4e7984 */ /* 0x000e280000000800 */
[----:B------:R1:W3:Y:S02]  /*197d0*/  LDS R77, [R76+0x40000] ;  /* 0x040000004c4d7984 */ /* 0x0002e40000000800 */
[----:B-1----:R-:W-:-:S04]  /*197e0*/  LOP3.LUT R76, R79, 0x1c, RZ, 0xc0, !PT ;  /* 0x0000001c4f4c7812 */ /* 0x002fc800078ec0ff */
[----:B------:R-:W-:-:S04]  /*197f0*/  LEA.HI R76, R76, 0xf8, RZ, 0x1e ;  /* 0x000000f84c4c7811 */ /* 0x000fc800078ff0ff */
[----:B------:R-:W-:-:S06]  /*19800*/  LEA R76, R76, UR6, 0x4 ;  /* 0x000000064c4c7c11 */ /* 0x000fcc000f8e20ff */
[----:B------:R-:W-:Y:S04]  /*19810*/  LDS R76, [R76+0x40000] ;  /* 0x040000004c4c7984 */ /* 0x000fe80000000800 */
[----:B0-----:R0:W-:Y:S04]  /*19820*/  STL [R1+0x338], R78 ;  /* 0x0003384e01007387 */ /* 0x0011e80000100800 */
[----:B---3--:R1:W-:Y:S01]  /*19830*/  STL [R1+0x33c], R77 ;  /* 0x00033c4d01007387 */ /* 0x0083e20000100800 */
[C---:B0-----:R-:W-:Y:S02]  /*19840*/  LOP3.LUT R78, R79.reuse, 0x1c, RZ, 0xc0, !PT ;  /* 0x0000001c4f4e7812 */ /* 0x041fe400078ec0ff */
[----:B-1----:R-:W-:-:S02]  /*19850*/  LOP3.LUT R77, R79, 0x1c, RZ, 0xc0, !PT ;  /* 0x0000001c4f4d7812 */ /* 0x002fc400078ec0ff */
[----:B------:R-:W-:Y:S02]  /*19860*/  LOP3.LUT R79, R79, 0x1c, RZ, 0xc0, !PT ;  /* 0x0000001c4f4f7812 */ /* 0x000fe400078ec0ff */
[----:B------:R-:W-:Y:S02]  /*19870*/  LEA.HI R78, R78, 0xe8, RZ, 0x1e ;  /* 0x000000e84e4e7811 */ /* 0x000fe400078ff0ff */
[----:B------:R-:W-:Y:S02]  /*19880*/  LEA.HI R79, R79, 0xe0, RZ, 0x1e ;  /* 0x000000e04f4f7811 */ /* 0x000fe400078ff0ff */
[----:B------:R-:W-:Y:S02]  /*19890*/  LEA.HI R77, R77, 0xf0, RZ, 0x1e ;  /* 0x000000f04d4d7811 */ /* 0x000fe400078ff0ff */
[----:B------:R-:W-:Y:S02]  /*198a0*/  LEA R79, R79, UR6, 0x4 ;  /* 0x000000064f4f7c11 */ /* 0x000fe4000f8e20ff */
[----:B------:R-:W-:-:S02]  /*198b0*/  LEA R78, R78, UR6, 0x4 ;  /* 0x000000064e4e7c11 */ /* 0x000fc4000f8e20ff */
[----:B------:R-:W-:Y:S02]  /*198c0*/  LEA R77, R77, UR6, 0x4 ;  /* 0x000000064d4d7c11 */ /* 0x000fe4000f8e20ff */
[----:B------:R-:W0:Y:S04]  /*198d0*/  LDS R79, [R79+0x40000] ;  /* 0x040000004f4f7984 */ /* 0x000e280000000800 */
[----:B------:R-:W1:Y:S04]  /*198e0*/  LDS R78, [R78+0x40000] ;  /* 0x040000004e4e7984 */ /* 0x000e680000000800 */
[----:B------:R-:W3:Y:S01]  /*198f0*/  LDS R77, [R77+0x40000] ;  /* 0x040000004d4d7984 */ /* 0x000ee20000000800 */
[----:B------:R-:W-:Y:S06]  /*19900*/  BAR.SYNC.DEFER_BLOCKING 0x0 ;  /* 0x0000000000007b1d */ /* 0x000fec0000010000 */
[----:B--2---:R-:W-:Y:S04]  /*19910*/  STS.U16 [R2+UR6+0x40000], R107 ;  /* 0x0400006b02007988 */ /* 0x004fe80008000406 */
[----:B------:R-:W-:Y:S04]  /*19920*/  STS.U16 [R2+UR6+0x40400], R106 ;  /* 0x0404006a02007988 */ /* 0x000fe80008000406 */
[----:B0-----:R-:W-:Y:S04]  /*19930*/  STL [R1+0x330], R79 ;  /* 0x0003304f01007387 */ /* 0x001fe80000100800 */
[----:B------:R-:W-:Y:S04]  /*19940*/  STS.U16 [R2+UR6+0x40800], R105 ;  /* 0x0408006902007988 */ /* 0x000fe80008000406 */
[----:B-1----:R-:W-:Y:S04]  /*19950*/  STL [R1+0x334], R78 ;  /* 0x0003344e01007387 */ /* 0x002fe80000100800 */
[----:B------:R-:W-:Y:S04]  /*19960*/  STS.U16 [R2+UR6+0x40c00], R104 ;  /* 0x040c006802007988 */ /* 0x000fe80008000406 */
[----:B---3--:R-:W-:Y:S04]  /*19970*/  STL [R1+0x328], R77 ;  /* 0x0003284d01007387 */ /* 0x008fe80000100800 */
[----:B------:R-:W-:Y:S04]  /*19980*/  STS.U16 [R2+UR6+0x41000], R103 ;  /* 0x0410006702007988 */ /* 0x000fe80008000406 */
[----:B------:R-:W-:Y:S04]  /*19990*/  STL [R1+0x32c], R76 ;  /* 0x00032c4c01007387 */ /* 0x000fe80000100800 */
[----:B------:R0:W-:Y:S04]  /*199a0*/  STS.U16 [R2+UR6+0x41400], R94 ;  /* 0x0414005e02007988 */ /* 0x0001e80008000406 */
[----:B------:R1:W-:Y:S04]  /*199b0*/  STS.U16 [R2+UR6+0x41800], R93 ;  /* 0x0418005d02007988 */ /* 0x0003e80008000406 */
[----:B0-----:R-:W2:Y:S04]  /*199c0*/  LDL.LU R94, [R1+0xc8] ;  /* 0x0000c800015e7983 */ /* 0x001ea80000300800 */
[----:B------:R-:W2:Y:S04]  /*199d0*/  LDL.LU R76, [R1+0xcc] ;  /* 0x0000cc00014c7983 */ /* 0x000ea80000300800 */
[----:B------:R-:W3:Y:S04]  /*199e0*/  LDL.LU R103, [R1+0xc0] ;  /* 0x0000c00001677983 */ /* 0x000ee80000300800 */
[----:B------:R-:W3:Y:S04]  /*199f0*/  LDL.LU R77, [R1+0xc4] ;  /* 0x0000c400014d7983 */ /* 0x000ee80000300800 */
[----:B-1----:R-:W4:Y:S04]  /*19a00*/  LDL.LU R93, [R1+0xac] ;  /* 0x0000ac00015d7983 */ /* 0x002f280000300800 */
[----:B------:R-:W4:Y:S04]  /*19a10*/  LDL.LU R78, [R1+0xbc] ;  /* 0x0000bc00014e7983 */ /* 0x000f280000300800 */
[----:B------:R-:W4:Y:S04]  /*19a20*/  LDL.LU R104, [R1+0xa4] ;  /* 0x0000a40001687983 */ /* 0x000f280000300800 */
[----:B------:R0:W-:Y:S04]  /*19a30*/  STS.U16 [R2+UR6+0x41c00], R92 ;  /* 0x041c005c02007988 */ /* 0x0001e80008000406 */
[----:B------:R-:W4:Y:S04]  /*19a40*/  LDL.LU R79, [R1+0xa8] ;  /* 0x0000a800014f7983 */ /* 0x000f280000300800 */
[----:B------:R1:W-:Y:S04]  /*19a50*/  STS.U16 [R2+UR6+0x42000], R91 ;  /* 0x0420005b02007988 */ /* 0x0003e80008000406 */
[----:B0-----:R-:W4:Y:S04]  /*19a60*/  LDL.LU R92, [R1+0x98] ;  /* 0x00009800015c7983 */ /* 0x001f280000300800 */
[----:B------:R-:W4:Y:S04]  /*19a70*/  LDL.LU R105, [R1+0x90] ;  /* 0x0000900001697983 */ /* 0x000f280000300800 */
[----:B-1----:R-:W4:Y:S04]  /*19a80*/  LDL.LU R91, [R1+0x88] ;  /* 0x00008800015b7983 */ /* 0x002f280000300800 */
[----:B------:R0:W-:Y:S04]  /*19a90*/  STS.U16 [R2+UR6+0x42400], R90 ;  /* 0x0424005a02007988 */ /* 0x0001e80008000406 */
[----:B------:R-:W4:Y:S04]  /*19aa0*/  LDL.LU R106, [R1+0x7c] ;  /* 0x00007c00016a7983 */ /* 0x000f280000300800 */
[----:B------:R-:W-:Y:S04]  /*19ab0*/  STS.U16 [R2+UR6+0x42800], R89 ;  /* 0x0428005902007988 */ /* 0x000fe80008000406 */
[----:B0-----:R-:W4:Y:S04]  /*19ac0*/  LDL.LU R90, [R1+0x74] ;  /* 0x00007400015a7983 */ /* 0x001f280000300800 */
[----:B------:R0:W-:Y:S04]  /*19ad0*/  STS.U16 [R2+UR6+0x42c00], R87 ;  /* 0x042c005702007988 */ /* 0x0001e80008000406 */
[----:B------:R-:W4:Y:S04]  /*19ae0*/  LDL.LU R107, [R1+0x38] ;  /* 0x00003800016b7983 */ /* 0x000f280000300800 */
[----:B------:R1:W-:Y:S04]  /*19af0*/  STS.U16 [R2+UR6+0x43000], R74 ;  /* 0x0430004a02007988 */ /* 0x0003e80008000406 */
[----:B0-----:R-:W4:Y:S04]  /*19b00*/  LDL.LU R87, [R1+0x28] ;  /* 0x0000280001577983 */ /* 0x001f280000300800 */
[----:B------:R-:W4:Y:S04]  /*19b10*/  LDL.LU R89, [R1+0xc] ;  /* 0x00000c0001597983 */ /* 0x000f280000300800 */
[----:B-1----:R-:W4:Y:S04]  /*19b20*/  LDL.LU R74, [R1+0xc10] ;  /* 0x000c1000014a7983 */ /* 0x002f280000300800 */
[----:B------:R0:W-:Y:S04]  /*19b30*/  STS.U16 [R2+UR6+0x43400], R75 ;  /* 0x0434004b02007988 */ /* 0x0001e80008000406 */
[----:B------:R1:W-:Y:S04]  /*19b40*/  STS.U16 [R2+UR6+0x43800], R97 ;  /* 0x0438006102007988 */ /* 0x0003e80008000406 */
[----:B------:R1:W-:Y:S04]  /*19b50*/  STS.U16 [R2+UR6+0x43c00], R96 ;  /* 0x043c006002007988 */ /* 0x0003e80008000406 */
[----:B0-----:R-:W4:Y:S04]  /*19b60*/  LDL.LU R75, [R1+0xc0c] ;  /* 0x000c0c00014b7983 */ /* 0x001f280000300800 */
[----:B-1----:R-:W4:Y:S04]  /*19b70*/  LDL.LU R97, [R1+0xc08] ;  /* 0x000c080001617983 */ /* 0x002f280000300800 */
[----:B------:R-:W4:Y:S04]  /*19b80*/  LDL.LU R96, [R1+0xc04] ;  /* 0x000c040001607983 */ /* 0x000f280000300800 */
        /* <DEDUP_REMOVED lines=15> */
[----:B0-----:R-:W4:Y:S04]  /*19c80*/  LDL R109, [R1+0x630] ;  /* 0x00063000016d7983 */ /* 0x001f280000100800 */
        /* <DEDUP_REMOVED lines=10> */
[----:B0-----:R-:W4:Y:S04]  /*19d30*/  LDL.LU R81, [R1+0x94] ;  /* 0x0000940001517983 */ /* 0x001f280000300800 */
[----:B-1----:R-:W4:Y:S01]  /*19d40*/  LDL.LU R80, [R1+0x9c] ;  /* 0x00009c0001507983 */ /* 0x002f220000300800 */
[----:B--2---:R-:W-:-:S03]  /*19d50*/  F2FP.F16.F32.PACK_AB R76, R94, R76 ;  /* 0x0000004c5e4c723e */ /* 0x004fc600000000ff */
[----:B------:R-:W2:Y:S01]  /*19d60*/  LDL.LU R94, [R1+0xbe8] ;  /* 0x000be800015e7983 */ /* 0x000ea20000300800 */
[----:B---3--:R-:W-:-:S03]  /*19d70*/  F2FP.F16.F32.PACK_AB R77, R103, R77 ;  /* 0x0000004d674d723e */ /* 0x008fc600000000ff */
[----:B------:R-:W2:Y:S01]  /*19d80*/  LDL.LU R103, [R1+0xbe4] ;  /* 0x000be40001677983 */ /* 0x000ea20000300800 */
[----:B----4-:R-:W-:-:S03]  /*19d90*/  F2FP.F16.F32.PACK_AB R78, R93, R78 ;  /* 0x0000004e5d4e723e */ /* 0x010fc600000000ff */
[----:B------:R-:W3:Y:S01]  /*19da0*/  LDL.LU R93, [R1+0xbe0] ;  /* 0x000be000015d7983 */ /* 0x000ee20000300800 */
[----:B------:R-:W-:-:S03]  /*19db0*/  F2FP.F16.F32.PACK_AB R79, R104, R79 ;  /* 0x0000004f684f723e */ /* 0x000fc600000000ff */
[----:B------:R-:W3:Y:S01]  /*19dc0*/  LDL.LU R104, [R1+0xbdc] ;  /* 0x000bdc0001687983 */ /* 0x000ee20000300800 */
[----:B------:R-:W-:Y:S02]  /*19dd0*/  F2FP.F16.F32.PACK_AB R86, R87, R86 ;  /* 0x000000565756723e */ /* 0x000fe400000000ff */
[----:B------:R-:W-:Y:S02]  /*19de0*/  F2FP.F16.F32.PACK_AB R85, R107, R85 ;  /* 0x000000556b55723e */ /* 0x000fe400000000ff */
[----:B------:R-:W-:Y:S02]  /*19df0*/  F2FP.F16.F32.PACK_AB R84, R90, R84 ;  /* 0x000000545a54723e */ /* 0x000fe400000000ff */
[----:B------:R-:W-:Y:S02]  /*19e00*/  F2FP.F16.F32.PACK_AB R83, R106, R83 ;  /* 0x000000536a53723e */ /* 0x000fe400000000ff */
[----:B------:R-:W-:Y:S02]  /*19e10*/  F2FP.F16.F32.PACK_AB R82, R91, R82 ;  /* 0x000000525b52723e */ /* 0x000fe400000000ff */
[----:B------:R-:W-:-:S02]  /*19e20*/  F2FP.F16.F32.PACK_AB R81, R105, R81 ;  /* 0x000000516951723e */ /* 0x000fc400000000ff */
[----:B------:R-:W-:Y:S02]  /*19e30*/  F2FP.F16.F32.PACK_AB R80, R92, R80 ;  /* 0x000000505c50723e */ /* 0x000fe400000000ff */
[----:B------:R-:W4:Y:S04]  /*19e40*/  LDL.LU R92, [R1+0xbd8] ;  /* 0x000bd800015c7983 */ /* 0x000f280000300800 */
[----:B------:R-:W4:Y:S04]  /*19e50*/  LDL.LU R105, [R1+0xbd4] ;  /* 0x000bd40001697983 */ /* 0x000f280000300800 */
[----:B------:R-:W2:Y:S04]  /*19e60*/  LDL.LU R91, [R1+0xbd0] ;  /* 0x000bd000015b7983 */ /* 0x000ea80000300800 */
[----:B------:R-:W2:Y:S04]  /*19e70*/  LDL.LU R106, [R1+0xbcc] ;  /* 0x000bcc00016a7983 */ /* 0x000ea80000300800 */
[----:B------:R-:W2:Y:S04]  /*19e80*/  LDL.LU R90, [R1+0xbc8] ;  /* 0x000bc800015a7983 */ /* 0x000ea80000300800 */
[----:B------:R-:W2:Y:S04]  /*19e90*/  LDL.LU R107, [R1+0xbc4] ;  /* 0x000bc400016b7983 */ /* 0x000ea80000300800 */
[----:B------:R-:W2:Y:S04]  /*19ea0*/  LDL.LU R87, [R1+0xbc0] ;  /* 0x000bc00001577983 */ /* 0x000ea80000300800 */
[----:B------:R-:W-:Y:S04]  /*19eb0*/  STS.U16 [R2+UR6+0x47800], R108 ;  /* 0x0478006c02007988 */ /* 0x000fe80008000406 */
[----:B------:R-:W-:Y:S04]  /*19ec0*/  STS.U16 [R2+UR6+0x47c00], R88 ;  /* 0x047c005802007988 */ /* 0x000fe80008000406 */
[----:B------:R0:W-:Y:S02]  /*19ed0*/  STSM.16.M88.4 [R109+0x48000], R76 ;  /* 0x0480004c6d007844 */ /* 0x0001e40000000200 */
[----:B0-----:R-:W-:-:S05]  /*19ee0*/  IMAD.MOV.U32 R79, RZ, RZ, R109 ;  /* 0x000000ffff4f7224 */ /* 0x001fca00078e006d */
[----:B------:R0:W-:Y:S01]  /*19ef0*/  STSM.16.M88.4 [R79+0x48800], R80 ;  /* 0x048800504f007844 */ /* 0x0001e20000000200 */
[----:B--2---:R-:W-:-:S03]  /*19f00*/  F2FP.F16.F32.PACK_AB R87, R87, R89 ;  /* 0x000000595757723e */ /* 0x004fc600000000ff */
[----:B------:R-:W2:Y:S04]  /*19f10*/  LDL.LU R89, [R1+0xbbc] ;  /* 0x000bbc0001597983 */ /* 0x000ea80000300800 */
[----:B------:R-:W2:Y:S04]  /*19f20*/  LDL.LU R108, [R1+0xbb8] ;  /* 0x000bb800016c7983 */ /* 0x000ea80000300800 */
[----:B------:R-:W2:Y:S04]  /*19f30*/  LDL.LU R88, [R1+0xbb4] ;  /* 0x000bb40001587983 */ /* 0x000ea80000300800 */
[----:B------:R-:W2:Y:S04]  /*19f40*/  LDL R2, [R1+0x42c] ;  /* 0x00042c0001027983 */ /* 0x000ea80000100800 */
[----:B------:R-:W2:Y:S04]  /*19f50*/  LDL.LU R109, [R1+0xbb0] ;  /* 0x000bb000016d7983 */ /* 0x000ea80000300800 */
[----:B0-----:R-:W2:Y:S04]  /*19f60*/  LDL.LU R80, [R1+0x314] ;  /* 0x0003140001507983 */ /* 0x001ea80000300800 */
[----:B------:R-:W2:Y:S04]  /*19f70*/  LDL.LU R81, [R1+0x318] ;  /* 0x0003180001517983 */ /* 0x000ea80000300800 */
[----:B------:R-:W2:Y:S04]  /*19f80*/  LDL R83, [R1+0x640] ;  /* 0x0006400001537983 */ /* 0x000ea80000100800 */
[----:B------:R-:W2:Y:S01]  /*19f90*/  LDL R82, [R1+0x428] ;  /* 0x0004280001527983 */ /* 0x000ea20000100800 */
[----:B------:R-:W-:-:S02]  /*19fa0*/  F2FP.F16.F32.PACK_AB R90, R107, R90 ;  /* 0x0000005a6b5a723e */ /* 0x000fc400000000ff */
[----:B------:R-:W-:Y:S01]  /*19fb0*/  F2FP.F16.F32.PACK_AB R91, R106, R91 ;  /* 0x0000005b6a5b723e */ /* 0x000fe200000000ff */
[----:B------:R0:W-:Y:S01]  /*19fc0*/  STSM.16.M88.4 [R79+0x49000], R84 ;  /* 0x049000544f007844 */ /* 0x0001e20000000200 */
[----:B----4-:R-:W-:Y:S02]  /*19fd0*/  F2FP.F16.F32.PACK_AB R92, R105, R92 ;  /* 0x0000005c695c723e */ /* 0x010fe400000000ff */
[----:B---3--:R-:W-:Y:S02]  /*19fe0*/  F2FP.F16.F32.PACK_AB R93, R104, R93 ;  /* 0x0000005d685d723e */ /* 0x008fe400000000ff */
[----:B------:R-:W-:Y:S02]  /*19ff0*/  F2FP.F16.F32.PACK_AB R94, R103, R94 ;  /* 0x0000005e675e723e */ /* 0x000fe400000000ff */
[----:B------:R-:W-:Y:S02]  /*1a000*/  F2FP.F16.F32.PACK_AB R95, R102, R95 ;  /* 0x0000005f665f723e */ /* 0x000fe400000000ff */
[----:B------:R-:W-:-:S02]  /*1a010*/  F2FP.F16.F32.PACK_AB R68, R69, R68 ;  /* 0x000000444544723e */ /* 0x000fc400000000ff */
[----:B------:R-:W-:Y:S02]  /*1a020*/  F2FP.F16.F32.PACK_AB R76, R101, R100 ;  /* 0x00000064654c723e */ /* 0x000fe400000000ff */
[----:B------:R-:W-:Y:S02]  /*1a030*/  F2FP.F16.F32.PACK_AB R77, R98, R99 ;  /* 0x00000063624d723e */ /* 0x000fe400000000ff */
[----:B0-----:R-:W-:Y:S01]  /*1a040*/  MOV R85, R79 ;  /* 0x0000004f00557202 */ /* 0x001fe20000000f00 */
[----:B------:R-:W3:Y:S01]  /*1a050*/  LDL R84, [R1+0x424] ;  /* 0x0004240001547983 */ /* 0x000ee20000100800 */
[----:B------:R-:W-:Y:S02]  /*1a060*/  F2FP.F16.F32.PACK_AB R78, R96, R97 ;  /* 0x00000061604e723e */ /* 0x000fe400000000ff */
[----:B------:R-:W-:Y:S01]  /*1a070*/  F2FP.F16.F32.PACK_AB R79, R75, R74 ;  /* 0x0000004a4b4f723e */ /* 0x000fe200000000ff */
[----:B------:R-:W4:Y:S01]  /*1a080*/  LDL.LU R86, [R1+0x688] ;  /* 0x0006880001567983 */ /* 0x000f220000300800 */
[----:B------:R-:W-:-:S02]  /*1a090*/  F2FP.F16.F32.PACK_AB R69, R71, R70 ;  /* 0x000000464745723e */ /* 0x000fc400000000ff */
[----:B------:R-:W-:Y:S01]  /*1a0a0*/  F2FP.F16.F32.PACK_AB R70, R73, R72 ;  /* 0x000000484946723e */ /* 0x000fe200000000ff */
[----:B------:R-:W4:Y:S01]  /*1a0b0*/  LDL R87, [R1+0x420] ;  /* 0x0004200001577983 */ /* 0x000f220000100800 */
[----:B------:R-:W-:Y:S02]  /*1a0c0*/  F2FP.F16.F32.PACK_AB R71, R110, R111 ;  /* 0x0000006f6e47723e */ /* 0x000fe400000000ff */
[----:B------:R-:W-:Y:S02]  /*1a0d0*/  F2FP.F16.F32.PACK_AB R72, R114, R115 ;  /* 0x000000737248723e */ /* 0x000fe400000000ff */
[----:B------:R-:W-:Y:S02]  /*1a0e0*/  F2FP.F16.F32.PACK_AB R73, R112, R113 ;  /* 0x000000717049723e */ /* 0x000fe400000000ff */
[----:B------:R-:W-:Y:S02]  /*1a0f0*/  F2FP.F16.F32.PACK_AB R74, R118, R119 ;  /* 0x00000077764a723e */ /* 0x000fe400000000ff */
[----:B------:R-:W-:-:S02]  /*1a100*/  F2FP.F16.F32.PACK_AB R75, R122, R123 ;  /* 0x0000007b7a4b723e */ /* 0x000fc400000000ff */
[----:B--2---:R-:W-:Y:S02]  /*1a110*/  F2FP.F16.F32.PACK_AB R89, R108, R89 ;  /* 0x000000596c59723e */ /* 0x004fe400000000ff */
[----:B------:R-:W-:Y:S02]  /*1a120*/  F2FP.F16.F32.PACK_AB R88, R109, R88 ;  /* 0x000000586d58723e */ /* 0x000fe400000000ff */
[----:B------:R-:W2:Y:S04]  /*1a130*/  LDL.LU R109, [R1+0x2dc] ;  /* 0x0002dc00016d7983 */ /* 0x000ea80000300800 */
[----:B------:R-:W-:Y:S04]  /*1a140*/  STSM.16.M88.4 [R85+0x49800], R88 ;  /* 0x0498005855007844 */ /* 0x000fe80000000200 */
[----:B------:R-:W-:Y:S04]  /*1a150*/  STSM.16.M88.4 [R85+0x4a000], R92 ;  /* 0x04a0005c55007844 */ /* 0x000fe80000000200 */
[----:B------:R-:W-:Y:S04]  /*1a160*/  STSM.16.M88.4 [R85+0x4a800], R76 ;  /* 0x04a8004c55007844 */ /* 0x000fe80000000200 */
[----:B------:R-:W-:Y:S04]  /*1a170*/  STSM.16.M88.4 [R85+0x4b000], R68 ;  /* 0x04b0004455007844 */ /* 0x000fe80000000200 */
[----:B------:R0:W-:Y:S01]  /*1a180*/  STSM.16.M88.4 [R85+0x4b800], R72 ;  /* 0x04b8004855007844 */ /* 0x0001e20000000200 */
[----:B------:R-:W-:Y:S01]  /*1a190*/  BAR.SYNC.DEFER_BLOCKING 0x0 ;  /* 0x0000000000007b1d */ /* 0x000fe20000010000 */
[----:B------:R-:W-:-:S05]  /*1a1a0*/  FADD R2, -R2, R80 ;  /* 0x0000005002027221 */ /* 0x000fca0000000100 */
[----:B------:R-:W3:Y:S01]  /*1a1b0*/  LDL.LU R108, [R1+0x2d8] ;  /* 0x0002d800016c7983 */ /* 0x000ee20000300800 */
[----:B0-----:R-:W-:Y:S01]  /*1a1c0*/  FMUL R72, R2, 1.4426950216293334961 ;  /* 0x3fb8aa3b02487820 */ /* 0x001fe20000400000 */
[----:B------:R-:W-:Y:S02]  /*1a1d0*/  FADD R2, -R82, R81 ;  /* 0x0000005152027221 */ /* 0x000fe40000000100 */
[----:B------:R-:W3:Y:S01]  /*1a1e0*/  LDL.LU R107, [R1+0x2d4] ;  /* 0x0002d400016b7983 */ /* 0x000ee20000300800 */
[----:B------:R0:W1:Y:S03]  /*1a1f0*/  MUFU.EX2 R103, R72 ;  /* 0x0000004800677308 */ /* 0x0000660000000800 */
[----:B------:R-:W3:Y:S04]  /*1a200*/  LDL.LU R106, [R1+0x2d0] ;  /* 0x0002d000016a7983 */ /* 0x000ee80000300800 */
[----:B------:R-:W3:Y:S04]  /*1a210*/  LDL.LU R105, [R1+0x644] ;  /* 0x0006440001697983 */ /* 0x000ee80000300800 */
[----:B------:R-:W1:Y:S04]  /*1a220*/  LDSM.16.M88.4 R68, [R83+0x40000] ;  /* 0x040000005344783b */ /* 0x000e680000000200 */
[----:B------:R-:W4:Y:S04]  /*1a230*/  LDSM.16.M88.4 R76, [R83+0x44000] ;  /* 0x04400000534c783b */ /* 0x000f280000000200 */
[----:B0-----:R-:W-:Y:S04]  /*1a240*/  LDSM.16.M88.4 R72, [R83+0x42000] ;  /* 0x042000005348783b */ /* 0x001fe80000000200 */
[----:B------:R-:W0:Y:S04]  /*1a250*/  LDSM.16.M88.4 R80, [R83+0x46000] ;  /* 0x046000005350783b */ /* 0x000e280000000200 */
[----:B------:R-:W3:Y:S01]  /*1a260*/  LDL R114, [R1+0x408] ;  /* 0x0004080001727983 */ /* 0x000ee20000100800 */
[----:B------:R-:W-:-:S03]  /*1a270*/  FMUL R2, R2, 1.4426950216293334961 ;  /* 0x3fb8aa3b02027820 */ /* 0x000fc60000400000 */
[----:B------:R-:W3:Y:S01]  /*1a280*/  LDL.LU R85, [R1+0x2c0] ;  /* 0x0002c00001557983 */ /* 0x000ee20000300800 */
[----:B------:R-:W0:Y:S03]  /*1a290*/  MUFU.EX2 R101, R2 ;  /* 0x0000000200657308 */ /* 0x000e260000000800 */
[----:B-1----:R-:W-:Y:S04]  /*1a2a0*/  STL [R1+0xb7c], R70 ;  /* 0x000b7c4601007387 */ /* 0x002fe80000100800 */
[----:B------:R-:W-:Y:S04]  /*1a2b0*/  STL [R1+0xb78], R71 ;  /* 0x000b784701007387 */ /* 0x000fe80000100800 */
[----:B------:R-:W3:Y:S04]  /*1a2c0*/  LDL.LU R93, [R1+0x2c4] ;  /* 0x0002c400015d7983 */ /* 0x000ee80000300800 */
[----:B------:R-:W3:Y:S04]  /*1a2d0*/  LDL.LU R94, [R1+0x2c8] ;  /* 0x0002c800015e7983 */ /* 0x000ee80000300800 */
[----:B------:R-:W-:Y:S04]  /*1a2e0*/  STL [R1+0x318], R103 ;  /* 0x0003186701007387 */ /* 0x000fe80000100800 */
[----:B----4-:R1:W-:Y:S04]  /*1a2f0*/  STL [R1+0xb70], R78 ;  /* 0x000b704e01007387 */ /* 0x0103e80000100800 */
[----:B------:R-:W-:Y:S04]  /*1a300*/  STL [R1+0xb6c], R79 ;  /* 0x000b6c4f01007387 */ /* 0x000fe80000100800 */
[----:B0-----:R-:W-:Y:S04]  /*1a310*/  STL [R1+0x31c], R101 ;  /* 0x00031c6501007387 */ /* 0x001fe80000100800 */
[----:B------:R0:W-:Y:S04]  /*1a320*/  STL [R1+0xb74], R82 ;  /* 0x000b745201007387 */ /* 0x0001e80000100800 */
[----:B------:R4:W-:Y:S04]  /*1a330*/  STL [R1+0xb68], R83 ;  /* 0x000b685301007387 */ /* 0x0009e80000100800 */
[----:B-1----:R-:W3:Y:S04]  /*1a340*/  LDL.LU R78, [R1+0x2cc] ;  /* 0x0002cc00014e7983 */ /* 0x002ee80000300800 */
[----:B0-----:R-:W3:Y:S04]  /*1a350*/  LDL.LU R82, [R1+0x2b0] ;  /* 0x0002b00001527983 */ /* 0x001ee80000300800 */
[----:B------:R-:W3:Y:S04]  /*1a360*/  LDL.LU R79, [R1+0x2b4] ;  /* 0x0002b400014f7983 */ /* 0x000ee80000300800 */
[----:B------:R-:W3:Y:S04]  /*1a370*/  LDL.LU R71, [R1+0x2b8] ;  /* 0x0002b80001477983 */ /* 0x000ee80000300800 */
[----:B------:R-:W3:Y:S01]  /*1a380*/  LDL.LU R70, [R1+0x2bc] ;  /* 0x0002bc0001467983 */ /* 0x000ee20000300800 */
[----:B--2---:R-:W-:Y:S01]  /*1a390*/  FMUL R91, R101, R109 ;  /* 0x0000006d655b7220 */ /* 0x004fe20000400000 */
[----:B---3--:R-:W-:-:S02]  /*1a3a0*/  FADD R84, -R84, R105 ;  /* 0x0000006954547221 */ /* 0x008fc40000000100 */
[----:B------:R-:W2:Y:S04]  /*1a3b0*/  LDL.LU R105, [R1+0x2a0] ;  /* 0x0002a00001697983 */ /* 0x000ea80000300800 */
[----:B------:R-:W3:Y:S04]  /*1a3c0*/  LDL.LU R104, [R1+0x2a4] ;  /* 0x0002a40001687983 */ /* 0x000ee80000300800 */
[----:B------:R-:W3:Y:S04]  /*1a3d0*/  LDL.LU R102, [R1+0x2a8] ;  /* 0x0002a80001667983 */ /* 0x000ee80000300800 */
[----:B----4-:R-:W4:Y:S04]  /*1a3e0*/  LDL.LU R83, [R1+0x2ac] ;  /* 0x0002ac0001537983 */ /* 0x010f280000300800 */
[----:B------:R-:W0:Y:S01]  /*1a3f0*/  LDSM.16.M88.4 R96, [R114+UR6+0x48000] ;  /* 0x048000067260783b */ /* 0x000e220008000200 */
[C---:B------:R-:W-:Y:S01]  /*1a400*/  FMUL R88, R103.reuse, R106 ;  /* 0x0000006a67587220 */ /* 0x040fe20000400000 */
[----:B------:R-:W-:Y:S01]  /*1a410*/  FMUL R89, R103, R107 ;  /* 0x0000006b67597220 */ /* 0x000fe20000400000 */
[----:B------:R-:W-:Y:S01]  /*1a420*/  FMUL R90, R101, R108 ;  /* 0x0000006c655a7220 */ /* 0x000fe20000400000 */
[C---:B------:R-:W-:Y:S01]  /*1a430*/  FMUL R92, R103.reuse, R85 ;  /* 0x00000055675c7220 */ /* 0x040fe20000400000 */
[----:B------:R-:W-:Y:S01]  /*1a440*/  FMUL R100, R84, 1.4426950216293334961 ;  /* 0x3fb8aa3b54647820 */ /* 0x000fe20000400000 */
[----:B------:R-:W-:Y:S01]  /*1a450*/  FMUL R93, R103, R93 ;  /* 0x0000005d675d7220 */ /* 0x000fe20000400000 */
[----:B------:R-:W-:-:S03]  /*1a460*/  FMUL R94, R101, R94 ;  /* 0x0000005e655e7220 */ /* 0x000fc60000400000 */
[C---:B0-----:R-:W-:Y:S01]  /*1a470*/  HMMA.16816.F32 R88, R96.reuse, R68, R88 ;  /* 0x000000446058723c */ /* 0x041fe20000001858 */
[----:B------:R-:W-:Y:S02]  /*1a480*/  FMUL R95, R101, R78 ;  /* 0x0000004e655f7220 */ /* 0x000fe40000400000 */
[----:B------:R-:W0:Y:S05]  /*1a490*/  MUFU.EX2 R78, R100 ;  /* 0x00000064004e7308 */ /* 0x000e2a0000000800 */
[----:B------:R-:W-:Y:S11]  /*1a4a0*/  HMMA.16816.F32 R92, R96, R72, R92 ;  /* 0x00000048605c723c */ /* 0x000ff6000000185c */
[----:B------:R1:W-:Y:S04]  /*1a4b0*/  STL.64 [R1+0x2d0], R88 ;  /* 0x0002d05801007387 */ /* 0x0003e80000100a00 */
[----:B------:R1:W-:Y:S04]  /*1a4c0*/  STL.64 [R1+0x2d8], R90 ;  /* 0x0002d85a01007387 */ /* 0x0003e80000100a00 */
[----:B0-----:R-:W-:Y:S01]  /*1a4d0*/  STL [R1+0x310], R78 ;  /* 0x0003104e01007387 */ /* 0x001fe20000100800 */
[C---:B-1----:R-:W-:Y:S01]  /*1a4e0*/  FMUL R88, R103.reuse, R82 ;  /* 0x0000005267587220 */ /* 0x042fe20000400000 */
[----:B------:R-:W-:-:S02]  /*1a4f0*/  FMUL R89, R103, R79 ;  /* 0x0000004f67597220 */ /* 0x000fc40000400000 */
[----:B------:R-:W4:Y:S01]  /*1a500*/  LDL.LU R82, [R1+0x290] ;  /* 0x0002900001527983 */ /* 0x000f220000300800 */
[----:B------:R-:W-:-:S03]  /*1a510*/  FMUL R90, R101, R71 ;  /* 0x00000047655a7220 */ /* 0x000fc60000400000 */
[----:B------:R2:W-:Y:S01]  /*1a520*/  STL.64 [R1+0x2c0], R92 ;  /* 0x0002c05c01007387 */ /* 0x0005e20000100a00 */
[----:B------:R-:W-:-:S03]  /*1a530*/  FMUL R91, R101, R70 ;  /* 0x00000046655b7220 */ /* 0x000fc60000400000 */
[----:B------:R0:W-:Y:S04]  /*1a540*/  STL.64 [R1+0x2c8], R94 ;  /* 0x0002c85e01007387 */ /* 0x0001e80000100a00 */
[----:B------:R-:W4:Y:S04]  /*1a550*/  LDL.LU R79, [R1+0x294] ;  /* 0x00029400014f7983 */ /* 0x000f280000300800 */
[----:B------:R-:W4:Y:S04]  /*1a560*/  LDL.LU R71, [R1+0x298] ;  /* 0x0002980001477983 */ /* 0x000f280000300800 */
[----:B------:R-:W4:Y:S01]  /*1a570*/  LDL.LU R70, [R1+0x29c] ;  /* 0x00029c0001467983 */ /* 0x000f220000300800 */
[----:B------:R-:W-:Y:S01]  /*1a580*/  FADD R2, -R87, R86 ;  /* 0x0000005657027221 */ /* 0x000fe20000000100 */
[----:B------:R-:W-:Y:S02]  /*1a590*/  HMMA.16816.F32 R88, R96, R76, R88 ;  /* 0x0000004c6058723c */ /* 0x000fe40000001858 */
[----:B------:R-:W1:Y:S01]  /*1a5a0*/  LDSM.16.M88.4 R84, [R114+UR6+0x48400] ;  /* 0x048400067254783b */ /* 0x000e620008000200 */
[----:B------:R-:W-:-:S06]  /*1a5b0*/  FMUL R2, R2, 1.4426950216293334961 ;  /* 0x3fb8aa3b02027820 */ /* 0x000fcc0000400000 */
[----:B------:R-:W0:Y:S02]  /*1a5c0*/  MUFU.EX2 R2, R2 ;  /* 0x0000000200027308 */ /* 0x000e240000000800 */
[----:B0-----:R-:W-:Y:S04]  /*1a5d0*/  STL [R1+0x314], R2 ;  /* 0x0003140201007387 */ /* 0x001fe80000100800 */
[----:B------:R-:W4:Y:S04]  /*1a5e0*/  LDL.LU R100, [R1+0x460] ;  /* 0x0004600001647983 */ /* 0x000f280000300800 */
[----:B------:R-:W-:Y:S04]  /*1a5f0*/  STL.64 [R1+0x2b0], R88 ;  /* 0x0002b05801007387 */ /* 0x000fe80000100a00 */
[----:B------:R-:W-:Y:S04]  /*1a600*/  STL.64 [R1+0x2b8], R90 ;  /* 0x0002b85a01007387 */ /* 0x000fe80000100a00 */
[----:B------:R-:W4:Y:S04]  /*1a610*/  LDL.LU R109, [R1+0x464] ;  /* 0x00046400016d7983 */ /* 0x000f280000300800 */
[----:B------:R-:W4:Y:S04]  /*1a620*/  LDL.LU R110, [R1+0x468] ;  /* 0x00046800016e7983 */ /* 0x000f280000300800 */
[----:B------:R-:W0:Y:S01]  /*1a630*/  LDSM.16.M88.4 R88, [R114+UR6+0x48800] ;  /* 0x048800067258783b */ /* 0x000e220008000200 */
[C---:B--2---:R-:W-:Y:S01]  /*1a640*/  FMUL R92, R103.reuse, R105 ;  /* 0x00000069675c7220 */ /* 0x044fe20000400000 */
[----:B---3--:R-:W-:Y:S01]  /*1a650*/  FMUL R93, R103, R104 ;  /* 0x00000068675d7220 */ /* 0x008fe20000400000 */
[C---:B------:R-:W-:Y:S01]  /*1a660*/  FMUL R94, R101.reuse, R102 ;  /* 0x00000066655e7220 */ /* 0x040fe20000400000 */
[----:B----4-:R-:W-:-:S07]  /*1a670*/  FMUL R95, R101, R83 ;  /* 0x00000053655f7220 */ /* 0x010fce0000400000 */
[----:B------:R-:W-:Y:S01]  /*1a680*/  HMMA.16816.F32 R92, R96, R80, R92 ;  /* 0x00000050605c723c */ /* 0x000fe2000000185c */
[----:B------:R-:W-:-:S15]  /*1a690*/  LDSM.16.M88.4 R96, [R114+UR6+0x49000] ;  /* 0x049000067260783b */ /* 0x000fde0008000200 */
[----:B------:R-:W-:-:S03]  /*1a6a0*/  NOP ;  /* 0x0000000000007918 */ /* 0x000fc60000000000 */
[----:B------:R-:W-:Y:S04]  /*1a6b0*/  STL.64 [R1+0x2a0], R92 ;  /* 0x0002a05c01007387 */ /* 0x000fe80000100a00 */
[----:B------:R-:W-:Y:S04]  /*1a6c0*/  STL.64 [R1+0x2a8], R94 ;  /* 0x0002a85e01007387 */ /* 0x000fe80000100a00 */
[----:B------:R-:W2:Y:S04]  /*1a6d0*/  LDL.LU R111, [R1+0x46c] ;  /* 0x00046c00016f7983 */ /* 0x000ea80000300800 */
[----:B------:R-:W3:Y:S04]  /*1a6e0*/  LDL.LU R115, [R1+0x280] ;  /* 0x0002800001737983 */ /* 0x000ee80000300800 */
[----:B------:R-:W4:Y:S04]  /*1a6f0*/  LDL.LU R113, [R1+0x284] ;  /* 0x0002840001717983 */ /* 0x000f280000300800 */
[----:B------:R-:W4:Y:S04]  /*1a700*/  LDL.LU R112, [R1+0x288] ;  /* 0x0002880001707983 */ /* 0x000f280000300800 */
[----:B------:R-:W4:Y:S01]  /*1a710*/  LDL.LU R83, [R1+0x28c] ;  /* 0x00028c0001537983 */ /* 0x000f220000300800 */
[----:B------:R-:W-:Y:S01]  /*1a720*/  FMUL R106, R2, R71 ;  /* 0x00000047026a7220 */ /* 0x000fe20000400000 */
[C---:B------:R-:W-:Y:S01]  /*1a730*/  FMUL R104, R78.reuse, R82 ;  /* 0x000000524e687220 */ /* 0x040fe20000400000 */
[----:B------:R-:W-:Y:S01]  /*1a740*/  FMUL R105, R78, R79 ;  /* 0x0000004f4e697220 */ /* 0x000fe20000400000 */
[----:B------:R-:W4:Y:S01]  /*1a750*/  LDL.LU R82, [R1+0x470] ;  /* 0x0004700001527983 */ /* 0x000f220000300800 */
[----:B------:R-:W-:-:S03]  /*1a760*/  FMUL R107, R2, R70 ;  /* 0x00000046026b7220 */ /* 0x000fc60000400000 */
[----:B------:R-:W4:Y:S04]  /*1a770*/  LDL.LU R79, [R1+0x474] ;  /* 0x00047400014f7983 */ /* 0x000f280000300800 */
[----:B------:R-:W4:Y:S04]  /*1a780*/  LDL.LU R71, [R1+0x478] ;  /* 0x0004780001477983 */ /* 0x000f280000300800 */
[----:B------:R-:W4:Y:S01]  /*1a790*/  LDL.LU R70, [R1+0x47c] ;  /* 0x00047c0001467983 */ /* 0x000f220000300800 */
[----:B-1----:R-:W-:Y:S03]  /*1a7a0*/  HMMA.16816.F32 R104, R84, R68, R104 ;  /* 0x000000445468723c */ /* 0x002fe60000001868 */
[----:B------:R-:W1:Y:S01]  /*1a7b0*/  LDSM.16.M88.4 R92, [R114+UR6+0x48c00] ;  /* 0x048c0006725c783b */ /* 0x000e620008000200 */
[C---:B------:R-:W-:Y:S01]  /*1a7c0*/  FMUL R108, R78.reuse, R100 ;  /* 0x000000644e6c7220 */ /* 0x040fe20000400000 */
[----:B------:R-:W-:Y:S01]  /*1a7d0*/  FMUL R109, R78, R109 ;  /* 0x0000006d4e6d7220 */ /* 0x000fe20000400000 */
[----:B------:R-:W-:-:S02]  /*1a7e0*/  FMUL R110, R2, R110 ;  /* 0x0000006e026e7220 */ /* 0x000fc40000400000 */
[----:B0-----:R-:W-:Y:S11]  /*1a7f0*/  HMMA.16816.F32 R4, R88, R68, R4 ;  /* 0x000000445804723c */ /* 0x001ff60000001804 */
[----:B------:R3:W-:Y:S04]  /*1a800*/  STL.64 [R1+0x290], R104 ;  /* 0x0002906801007387 */ /* 0x0007e80000100a00 */
[----:B------:R0:W-:Y:S04]  /*1a810*/  STL.64 [R1+0x298], R106 ;  /* 0x0002986a01007387 */ /* 0x0001e80000100a00 */
[----:B------:R-:W0:Y:S01]  /*1a820*/  LDSM.16.M88.4 R100, [R114+UR6+0x49400] ;  /* 0x049400067264783b */ /* 0x000e220008000200 */
[----:B--2---:R-:W-:-:S07]  /*1a830*/  FMUL R111, R2, R111 ;  /* 0x0000006f026f7220 */ /* 0x004fce0000400000 */
[----:B------:R-:W-:Y:S01]  /*1a840*/  HMMA.16816.F32 R108, R84, R72, R108 ;  /* 0x00000048546c723c */ /* 0x000fe2000000186c */
[C---:B---3--:R-:W-:Y:S01]  /*1a850*/  FMUL R104, R78.reuse, R115 ;  /* 0x000000734e687220 */ /* 0x048fe20000400000 */
[----:B----4-:R-:W-:Y:S01]  /*1a860*/  FMUL R105, R78, R113 ;  /* 0x000000714e697220 */ /* 0x010fe20000400000 */
[C---:B0-----:R-:W-:Y:S01]  /*1a870*/  FMUL R106, R2.reuse, R112 ;  /* 0x00000070026a7220 */ /* 0x041fe20000400000 */
[----:B------:R-:W-:-:S15]  /*1a880*/  FMUL R107, R2, R83 ;  /* 0x00000053026b7220 */ /* 0x000fde0000400000 */
[----:B------:R-:W-:Y:S04]  /*1a890*/  STL.64 [R1+0x280], R108 ;  /* 0x0002806c01007387 */ /* 0x000fe80000100a00 */
[----:B------:R-:W-:Y:S04]  /*1a8a0*/  STL.64 [R1+0x288], R110 ;  /* 0x0002886e01007387 */ /* 0x000fe80000100a00 */
[----:B------:R0:W2:Y:S01]  /*1a8b0*/  LDSM.16.M88.4 R108, [R114+UR6+0x49800] ;  /* 0x04980006726c783b */ /* 0x0000a20008000200 */
[----:B------:R-:W-:Y:S01]  /*1a8c0*/  HMMA.16816.F32 R104, R84, R76, R104 ;  /* 0x0000004c5468723c */ /* 0x000fe20000001868 */
[----:B------:R-:W-:-:S15]  /*1a8d0*/  MOV R83, R7 ;  /* 0x0000000700537202 */ /* 0x000fde0000000f00 */
[----:B------:R-:W-:-:S03]  /*1a8e0*/  NOP ;  /* 0x0000000000007918 */ /* 0x000fc60000000000 */
[----:B------:R-:W-:Y:S01]  /*1a8f0*/  STL.64 [R1+0x270], R104 ;  /* 0x0002706801007387 */ /* 0x000fe20000100a00 */
[C---:B------:R-:W-:Y:S01]  /*1a900*/  FMUL R112, R78.reuse, R82 ;  /* 0x000000524e707220 */ /* 0x040fe20000400000 */
[----:B------:R-:W-:Y:S01]  /*1a910*/  FMUL R113, R78, R79 ;  /* 0x0000004f4e717220 */ /* 0x000fe20000400000 */
[C---:B0-----:R-:W-:Y:S01]  /*1a920*/  FMUL R114, R2.reuse, R71 ;  /* 0x0000004702727220 */ /* 0x041fe20000400000 */
[----:B------:R-:W-:Y:S01]  /*1a930*/  FMUL R115, R2, R70 ;  /* 0x0000004602737220 */ /* 0x000fe20000400000 */
[----:B------:R-:W-:-:S06]  /*1a940*/  IMAD.MOV.U32 R82, RZ, RZ, R4 ;  /* 0x000000ffff527224 */ /* 0x000fcc00078e0004 */
[----:B------:R-:W-:Y:S01]  /*1a950*/  HMMA.16816.F32 R84, R84, R80, R112 ;  /* 0x000000505454723c */ /* 0x000fe20000001870 */
[----:B------:R-:W-:Y:S02]  /*1a960*/  IMAD.MOV.U32 R78, RZ, RZ, R5 ;  /* 0x000000ffff4e7224 */ /* 0x000fe400078e0005 */
[----:B------:R-:W-:-:S05]  /*1a970*/  IMAD.MOV.U32 R79, RZ, RZ, R6 ;  /* 0x000000ffff4f7224 */ /* 0x000fca00078e0006 */
[----:B------:R-:W-:Y:S01]  /*1a980*/  HMMA.16816.F32 R4, R88, R72, R8 ;  /* 0x000000485804723c */ /* 0x000fe20000001808 */
[----:B------:R0:W-:Y:S10]  /*1a990*/  STL.64 [R1+0x278], R106 ;  /* 0x0002786a01007387 */ /* 0x0001f40000100a00 */
[----:B------:R-:W-:Y:S04]  /*1a9a0*/  STL.64 [R1+0x260], R84 ;  /* 0x0002605401007387 */ /* 0x000fe80000100a00 */
[----:B------:R-:W-:Y:S04]  /*1a9b0*/  STL.64 [R1+0x268], R86 ;  /* 0x0002685601007387 */ /* 0x000fe80000100a00 */
[----:B0-----:R-:W3:Y:S04]  /*1a9c0*/  LDL R107, [R1+0x408] ;  /* 0x00040800016b7983 */ /* 0x001ee80000100800 */
[----:B------:R-:W-:Y:S01]  /*1a9d0*/  STL [R1+0xb8c], R83 ;  /* 0x000b8c5301007387 */ /* 0x000fe20000100800 */
[----:B------:R-:W-:-:S03]  /*1a9e0*/  IMAD.MOV.U32 R70, RZ, RZ, R6 ;  /* 0x000000ffff467224 */ /* 0x000fc600078e0006 */
[----:B------:R-:W-:Y:S01]  /*1a9f0*/  STL [R1+0xb88], R79 ;  /* 0x000b884f01007387 */ /* 0x000fe20000100800 */
[----:B------:R-:W-:-:S03]  /*1aa00*/  IMAD.MOV.U32 R71, RZ, RZ, R7 ;  /* 0x000000ffff477224 */ /* 0x000fc600078e0007 */
[----:B------:R-:W-:Y:S04]  /*1aa10*/  STL [R1+0xb84], R78 ;  /* 0x000b844e01007387 */ /* 0x000fe80000100800 */
[----:B------:R-:W-:Y:S04]  /*1aa20*/  STL [R1+0xb80], R82 ;  /* 0x000b805201007387 */ /* 0x000fe80000100800 */
[----:B------:R0:W-:Y:S01]  /*1aa30*/  STL.64 [R1+0x240], R4 ;  /* 0x0002400401007387 */ /* 0x0001e20000100a00 */
[----:B-1----:R-:W-:Y:S08]  /*1aa40*/  HMMA.16816.F32 R8, R92, R68, R20 ;  /* 0x000000445c08723c */ /* 0x002ff00000001814 */
[C---:B0-----:R-:W-:Y:S08]  /*1aa50*/  HMMA.16816.F32 R4, R88.reuse, R76, R12 ;  /* 0x0000004c5804723c */ /* 0x041ff0000000180c */
[----:B------:R-:W-:Y:S01]  /*1aa60*/  HMMA.16816.F32 R12, R88, R80, R16 ;  /* 0x00000050580c723c */ /* 0x000fe20000001810 */
[----:B------:R-:W-:Y:S04]  /*1aa70*/  STL [R1+0xb94], R71 ;  /* 0x000b944701007387 */ /* 0x000fe80000100800 */
[----:B------:R-:W-:Y:S06]  /*1aa80*/  STL [R1+0xb90], R70 ;  /* 0x000b904601007387 */ /* 0x000fec0000100800 */
[----:B------:R-:W-:Y:S04]  /*1aa90*/  STL.64 [R1+0x230], R4 ;  /* 0x0002300401007387 */ /* 0x000fe80000100a00 */
[----:B------:R0:W-:Y:S04]  /*1aaa0*/  STL.64 [R1+0x238], R6 ;  /* 0x0002380601007387 */ /* 0x0001e80000100a00 */
[----:B------:R-:W-:Y:S04]  /*1aab0*/  STL.64 [R1+0x220], R12 ;  /* 0x0002200c01007387 */ /* 0x000fe80000100a00 */
[----:B------:R1:W-:Y:S01]  /*1aac0*/  STL.64 [R1+0x228], R14 ;  /* 0x0002280e01007387 */ /* 0x0003e20000100a00 */
[C---:B0-----:R-:W-:Y:S03]  /*1aad0*/  HMMA.16816.F32 R4, R92.reuse, R72, R24 ;  /* 0x000000485c04723c */ /* 0x041fe60000001818 */
[----:B------:R-:W-:Y:S04]  /*1aae0*/  STL.64 [R1+0x210], R8 ;  /* 0x0002100801007387 */ /* 0x000fe80000100a00 */
[----:B------:R0:W-:Y:S01]  /*1aaf0*/  STL.64 [R1+0x218], R10 ;  /* 0x0002180a01007387 */ /* 0x0001e20000100a00 */
[C---:B-1----:R-:W-:Y:S08]  /*1ab00*/  HMMA.16816.F32 R12, R92.reuse, R76, R28 ;  /* 0x0000004c5c0c723c */ /* 0x042ff0000000181c */
[----:B0-----:R-:W-:Y:S03]  /*1ab10*/  HMMA.16816.F32 R8, R92, R80, R32 ;  /* 0x000000505c08723c */ /* 0x001fe60000001820 */
[----:B------:R0:W-:Y:S04]  /*1ab20*/  STL.64 [R1+0x200], R4 ;  /* 0x0002000401007387 */ /* 0x0001e80000100a00 */
[----:B------:R-:W-:Y:S04]  /*1ab30*/  STL.64 [R1+0x208], R6 ;  /* 0x0002080601007387 */ /* 0x000fe80000100a00 */
[----:B0-----:R-:W4:Y:S04]  /*1ab40*/  LDL.LU R4, [R1+0x438] ;  /* 0x0004380001047983 */ /* 0x001f280000300800 */
[----:B------:R-:W-:Y:S04]  /*1ab50*/  STL.64 [R1+0x1f0], R12 ;  /* 0x0001f00c01007387 */ /* 0x000fe80000100a00 */
[----:B------:R-:W-:Y:S04]  /*1ab60*/  STL.64 [R1+0x1f8], R14 ;  /* 0x0001f80e01007387 */ /* 0x000fe80000100a00 */
[----:B------:R-:W2:Y:S04]  /*1ab70*/  LDL.LU R2, [R1+0x43c] ;  /* 0x00043c0001027983 */ /* 0x000ea80000300800 */
[----:B------:R-:W-:Y:S04]  /*1ab80*/  STL.64 [R1+0x1e0], R8 ;  /* 0x0001e00801007387 */ /* 0x000fe80000100a00 */
[----:B------:R0:W-:Y:S02]  /*1ab90*/  STL.64 [R1+0x1e8], R10 ;  /* 0x0001e80a01007387 */ /* 0x0001e40000100a00 */
[C---:B0-----:R-:W-:Y:S08]  /*1aba0*/  HMMA.16816.F32 R8, R96.reuse, R68, R36 ;  /* 0x000000446008723c */ /* 0x041ff00000001824 */
[C---:B------:R-:W-:Y:S08]  /*1abb0*/  HMMA.16816.F32 R16, R96.reuse, R72, R40 ;  /* 0x000000486010723c */ /* 0x040ff00000001828 */
[C---:B------:R-:W-:Y:S03]  /*1abc0*/  HMMA.16816.F32 R12, R96.reuse, R76, R44 ;  /* 0x0000004c600c723c */ /* 0x040fe6000000182c */
[----:B------:R-:W-:Y:S04]  /*1abd0*/  STL.64 [R1+0x1d0], R8 ;  /* 0x0001d00801007387 */ /* 0x000fe80000100a00 */
[----:B------:R0:W-:Y:S02]  /*1abe0*/  STL.64 [R1+0x1d8], R10 ;  /* 0x0001d80a01007387 */ /* 0x0001e40000100a00 */
[----:B0-----:R-:W-:Y:S02]  /*1abf0*/  HMMA.16816.F32 R8, R96, R80, R48 ;  /* 0x000000506008723c */ /* 0x001fe40000001830 */
[----:B------:R0:W-:Y:S04]  /*1ac00*/  STL.64 [R1+0x1c0], R16 ;  /* 0x0001c01001007387 */ /* 0x0001e80000100a00 */
[----:B------:R-:W-:Y:S04]  /*1ac10*/  STL.64 [R1+0x1c8], R18 ;  /* 0x0001c81201007387 */ /* 0x000fe80000100a00 */
[----:B------:R-:W-:Y:S04]  /*1ac20*/  STL.64 [R1+0x1b0], R12 ;  /* 0x0001b00c01007387 */ /* 0x000fe80000100a00 */
[----:B------:R-:W-:Y:S05]  /*1ac30*/  STL.64 [R1+0x1b8], R14 ;  /* 0x0001b80e01007387 */ /* 0x000fea0000100a00 */
[----:B------:R-:W-:Y:S01]  /*1ac40*/  IMAD.MOV.U32 R71, RZ, RZ, R10 ;  /* 0x000000ffff477224 */ /* 0x000fe200078e000a */
[----:B------:R1:W-:Y:S01]  /*1ac50*/  STL.64 [R1+0x1a0], R8 ;  /* 0x0001a00801007387 */ /* 0x0003e20000100a00 */
[----:B------:R-:W-:Y:S01]  /*1ac60*/  MOV R70, R11 ;  /* 0x0000000b00467202 */ /* 0x000fe20000000f00 */
[----:B------:R-:W-:-:S02]  /*1ac70*/  IMAD.MOV.U32 R84, RZ, RZ, R3 ;  /* 0x000000ffff547224 */ /* 0x000fc400078e0003 */
[----:B0-----:R-:W2:Y:S01]  /*1ac80*/  LDL.LU R17, [R1+0x448] ;  /* 0x0004480001117983 */ /* 0x001ea20000300800 */
[C---:B-1----:R-:W-:Y:S03]  /*1ac90*/  HMMA.16816.F32 R8, R100.reuse, R68, R52 ;  /* 0x000000446408723c */ /* 0x042fe60000001834 */
[----:B------:R-:W-:Y:S04]  /*1aca0*/  STL [R1+0xb9c], R70 ;  /* 0x000b9c4601007387 */ /* 0x000fe80000100800 */
[----:B------:R-:W-:Y:S04]  /*1acb0*/  STL [R1+0xb98], R71 ;  /* 0x000b984701007387 */ /* 0x000fe80000100800 */
[----:B------:R-:W2:Y:S08]  /*1acc0*/  LDL.LU R3, [R1+0xbac] ;  /* 0x000bac0001037983 */ /* 0x000eb00000300800 */
[----:B------:R-:W-:Y:S04]  /*1acd0*/  STL.64 [R1+0x190], R8 ;  /* 0x0001900801007387 */ /* 0x000fe80000100a00 */
[----:B------:R0:W-:Y:S02]  /*1ace0*/  STL.64 [R1+0x198], R10 ;  /* 0x0001980a01007387 */ /* 0x0001e40000100a00 */
[----:B0-----:R-:W-:Y:S01]  /*1acf0*/  HMMA.16816.F32 R8, R100, R72, R56 ;  /* 0x000000486408723c */ /* 0x001fe20000001838 */
[----:B------:R-:W-:-:S02]  /*1ad00*/  IMAD.MOV.U32 R85, RZ, RZ, R124 ;  /* 0x000000ffff557224 */ /* 0x000fc400078e007c */
[----:B------:R-:W4:Y:S04]  /*1ad10*/  LDL.LU R124, [R1+0xba8] ;  /* 0x000ba800017c7983 */ /* 0x000f280000300800 */
[----:B------:R-:W4:Y:S04]  /*1ad20*/  LDL.LU R14, [R1+0x44c] ;  /* 0x00044c00010e7983 */ /* 0x000f280000300800 */
[----:B------:R-:W4:Y:S08]  /*1ad30*/  LDL.LU R13, [R1+0x178] ;  /* 0x00017800010d7983 */ /* 0x000f300000300800 */
[----:B------:R-:W-:Y:S01]  /*1ad40*/  IMAD.MOV.U32 R70, RZ, RZ, R10 ;  /* 0x000000ffff467224 */ /* 0x000fe200078e000a */
[----:B------:R0:W-:Y:S01]  /*1ad50*/  STL.64 [R1+0x180], R8 ;  /* 0x0001800801007387 */ /* 0x0001e20000100a00 */
[----:B------:R-:W-:-:S03]  /*1ad60*/  MOV R71, R11 ;  /* 0x0000000b00477202 */ /* 0x000fc60000000f00 */
[----:B------:R-:W4:Y:S01]  /*1ad70*/  LDL.LU R12, [R1+0x17c] ;  /* 0x00017c00010c7983 */ /* 0x000f220000300800 */
[----:B0-----:R-:W-:Y:S01]  /*1ad80*/  HMMA.16816.F32 R8, R100, R76, R60 ;  /* 0x0000004c6408723c */ /* 0x001fe2000000183c */
[----:B------:R-:W-:Y:S02]  /*1ad90*/  IMAD.MOV.U32 R112, RZ, RZ, R125 ;  /* 0x000000ffff707224 */ /* 0x000fe400078e007d */
[----:B------:R-:W-:-:S15]  /*1ada0*/  IMAD.MOV.U32 R113, RZ, RZ, R0 ;  /* 0x000000ffff717224 */ /* 0x000fde00078e0000 */
[----:B------:R-:W-:Y:S01]  /*1adb0*/  NOP ;  /* 0x0000000000007918 */ /* 0x000fe20000000000 */
[----:B------:R-:W-:Y:S04]  /*1adc0*/  STL.64 [R1+0x30], R8 ;  /* 0x0000300801007387 */ /* 0x000fe80000100a00 */
[----:B------:R0:W-:Y:S04]  /*1add0*/  STL.64 [R1+0x38], R10 ;  /* 0x0000380a01007387 */ /* 0x0001e80000100a00 */
[----:B------:R-:W4:Y:S04]  /*1ade0*/  LDL.LU R125, [R1+0xba4] ;  /* 0x000ba400017d7983 */ /* 0x000f280000300800 */
[----:B------:R-:W4:Y:S04]  /*1adf0*/  LDL.LU R0, [R1+0xba0] ;  /* 0x000ba00001007983 */ /* 0x000f280000300800 */
[----:B------:R-:W4:Y:S04]  /*1ae00*/  LDL.LU R15, [R1+0x458] ;  /* 0x00045800010f7983 */ /* 0x000f280000300800 */
[----:B------:R-:W4:Y:S01]  /*1ae10*/  LDL.LU R16, [R1+0x45c] ;  /* 0x00045c0001107983 */ /* 0x000f220000300800 */
[----:B0-----:R-:W-:Y:S03]  /*1ae20*/  HMMA.16816.F32 R8, R100, R80, R64 ;  /* 0x000000506408723c */ /* 0x001fe60000001840 */
[----:B------:R-:W4:Y:S04]  /*1ae30*/  LDL.LU R104, [R1+0x68c] ;  /* 0x00068c0001687983 */ /* 0x000f280000300800 */
[----:B---3--:R-:W-:-:S12]  /*1ae40*/  LDSM.16.M88.4 R52, [R107+UR6+0x4b800] ;  /* 0x04b800066b34783b */ /* 0x008fd80008000200 */
[----:B------:R-:W-:Y:S01]  /*1ae50*/  IMAD.MOV.U32 R82, RZ, RZ, R11 ;  /* 0x000000ffff527224 */ /* 0x000fe200078e000b */
[----:B------:R-:W-:Y:S01]  /*1ae60*/  MOV R79, R9 ;  /* 0x00000009004f7202 */ /* 0x000fe20000000f00 */
[----:B------:R-:W-:Y:S02]  /*1ae70*/  IMAD.MOV.U32 R78, RZ, RZ, R10 ;  /* 0x000000ffff4e7224 */ /* 0x000fe400078e000a */
[----:B------:R-:W-:Y:S02]  /*1ae80*/  IMAD.MOV.U32 R83, RZ, RZ, R8 ;  /* 0x000000ffff537224 */ /* 0x000fe400078e0008 */
[C---:B--2---:R-:W-:Y:S02]  /*1ae90*/  FMUL R119, R3.reuse, R2 ;  /* 0x0000000203777220 */ /* 0x044fe40000400000 */
[----:B------:R-:W2:Y:S04]  /*1aea0*/  LDL R2, [R1+0x3e8] ;  /* 0x0003e80001027983 */ /* 0x000ea80000100800 */
[----:B------:R-:W3:Y:S04]  /*1aeb0*/  LDL.LU R11, [R1+0x160] ;  /* 0x00016000010b7983 */ /* 0x000ee80000300800 */
[----:B------:R-:W2:Y:S04]  /*1aec0*/  LDL.LU R10, [R1+0x164] ;  /* 0x00016400010a7983 */ /* 0x000ea80000300800 */
[----:B------:R-:W2:Y:S04]  /*1aed0*/  LDL.LU R9, [R1+0x168] ;  /* 0x0001680001097983 */ /* 0x000ea80000300800 */
[----:B------:R-:W2:Y:S01]  /*1aee0*/  LDL.LU R8, [R1+0x16c] ;  /* 0x00016c0001087983 */ /* 0x000ea20000300800 */
[C---:B----4-:R-:W-:Y:S01]  /*1aef0*/  FMUL R118, R3.reuse, R4 ;  /* 0x0000000403767220 */ /* 0x050fe20000400000 */
[----:B------:R-:W-:-:S02]  /*1af00*/  FMUL R122, R3, R17 ;  /* 0x00000011037a7220 */ /* 0x000fc40000400000 */
[----:B------:R-:W4:Y:S04]  /*1af10*/  LDL.LU R105, [R1+0x6a0] ;  /* 0x0006a00001697983 */ /* 0x000f280000300800 */
[----:B------:R-:W-:Y:S01]  /*1af20*/  HMMA.16816.F32 R116, R108, R68, R116 ;  /* 0x000000446c74723c */ /* 0x000fe20000001874 */
[----:B------:R-:W4:Y:S04]  /*1af30*/  LDL R106, [R1+0x3e4] ;  /* 0x0003e400016a7983 */ /* 0x000f280000100800 */
[----:B------:R-:W0:Y:S01]  /*1af40*/  LDSM.16.M88.4 R4, [R107+UR6+0x49c00] ;  /* 0x049c00066b04783b */ /* 0x000e220008000200 */
[C---:B------:R-:W-:Y:S01]  /*1af50*/  FMUL R123, R3.reuse, R14 ;  /* 0x0000000e037b7220 */ /* 0x040fe20000400000 */
[----:B------:R-:W-:-:S06]  /*1af60*/  FMUL R86, R3, R13 ;  /* 0x0000000d03567220 */ /* 0x000fcc0000400000 */
[----:B------:R-:W-:Y:S01]  /*1af70*/  HMMA.16816.F32 R120, R108, R72, R120 ;  /* 0x000000486c78723c */ /* 0x000fe20000001878 */
[----:B------:R-:W-:-:S07]  /*1af80*/  FMUL R87, R3, R12 ;  /* 0x0000000c03577220 */ /* 0x000fce0000400000 */
[----:B------:R-:W-:Y:S01]  /*1af90*/  HMMA.16816.F32 R20, R108, R76, R84 ;  /* 0x0000004c6c14723c */ /* 0x000fe20000001854 */
[----:B------:R-:W-:Y:S04]  /*1afa0*/  STL [R1+0xb0c], R116 ;  /* 0x000b0c7401007387 */ /* 0x000fe80000100800 */
[----:B------:R-:W-:Y:S04]  /*1afb0*/  STL [R1+0xb08], R117 ;  /* 0x000b087501007387 */ /* 0x000fe80000100800 */
[----:B------:R1:W-:Y:S04]  /*1afc0*/  STL [R1+0xb04], R118 ;  /* 0x000b047601007387 */ /* 0x0003e80000100800 */
[----:B------:R0:W-:Y:S04]  /*1afd0*/  STL [R1+0xb00], R119 ;  /* 0x000b007701007387 */ /* 0x0001e80000100800 */
[----:B------:R-:W-:Y:S04]  /*1afe0*/  STL.64 [R1+0xb18], R122 ;  /* 0x000b187a01007387 */ /* 0x000fe80000100a00 */
[----:B------:R-:W-:Y:S04]  /*1aff0*/  STL.64 [R1+0xb10], R120 ;  /* 0x000b107801007387 */ /* 0x000fe80000100a00 */
[----:B------:R-:W4:Y:S04]  /*1b000*/  LDL.LU R12, [R1+0x150] ;  /* 0x00015000010c7983 */ /* 0x000f280000300800 */
[----:B------:R-:W4:Y:S04]  /*1b010*/  LDL.LU R13, [R1+0x154] ;  /* 0x00015400010d7983 */ /* 0x000f280000300800 */
[----:B------:R-:W4:Y:S01]  /*1b020*/  LDL.LU R14, [R1+0x158] ;  /* 0x00015800010e7983 */ /* 0x000f220000300800 */
[----:B------:R-:W-:-:S03]  /*1b030*/  FMUL R114, R3, R15 ;  /* 0x0000000f03727220 */ /* 0x000fc60000400000 */
[----:B------:R-:W4:Y:S01]  /*1b040*/  LDL.LU R15, [R1+0x15c] ;  /* 0x00015c00010f7983 */ /* 0x000f220000300800 */
[----:B------:R-:W-:-:S07]  /*1b050*/  FMUL R115, R3, R16 ;  /* 0x0000001003737220 */ /* 0x000fce0000400000 */
[----:B------:R-:W-:Y:S01]  /*1b060*/  HMMA.16816.F32 R16, R108, R80, R112 ;  /* 0x000000506c10723c */ /* 0x000fe20000001870 */
[----:B-1----:R-:W-:Y:S01]  /*1b070*/  IMAD.MOV.U32 R118, RZ, RZ, R22 ;  /* 0x000000ffff767224 */ /* 0x002fe200078e0016 */
[----:B------:R-:W-:Y:S01]  /*1b080*/  MOV R117, R21 ;  /* 0x0000001500757202 */ /* 0x000fe20000000f00 */
[----:B0-----:R-:W-:Y:S02]  /*1b090*/  IMAD.MOV.U32 R119, RZ, RZ, R23 ;  /* 0x000000ffff777224 */ /* 0x001fe400078e0017 */
[----:B------:R-:W-:-:S03]  /*1b0a0*/  IMAD.MOV.U32 R116, RZ, RZ, R20 ;  /* 0x000000ffff747224 */ /* 0x000fc600078e0014 */
[----:B------:R-:W-:Y:S04]  /*1b0b0*/  STL.64 [R1+0xb28], R118 ;  /* 0x000b287601007387 */ /* 0x000fe80000100a00 */
[----:B------:R-:W-:Y:S04]  /*1b0c0*/  STL.64 [R1+0xb20], R116 ;  /* 0x000b207401007387 */ /* 0x000fe80000100a00 */
[----:B------:R-:W4:Y:S04]  /*1b0d0*/  LDL.LU R27, [R1+0x140] ;  /* 0x00014000011b7983 */ /* 0x000f280000300800 */
[----:B------:R-:W4:Y:S04]  /*1b0e0*/  LDL.LU R26, [R1+0x144] ;  /* 0x00014400011a7983 */ /* 0x000f280000300800 */
[----:B------:R3:W-:Y:S04]  /*1b0f0*/  STL.64 [R1+0x10], R16 ;  /* 0x0000101001007387 */ /* 0x0007e80000100a00 */
[----:B------:R0:W-:Y:S04]  /*1b100*/  STL.64 [R1+0x18], R18 ;  /* 0x0000181201007387 */ /* 0x0001e80000100a00 */
[----:B------:R-:W4:Y:S04]  /*1b110*/  LDL.LU R23, [R1+0x148] ;  /* 0x0001480001177983 */ /* 0x000f280000300800 */
[----:B------:R-:W4:Y:S04]  /*1b120*/  LDL.LU R24, [R1+0x14c] ;  /* 0x00014c0001187983 */ /* 0x000f280000300800 */
[----:B------:R-:W4:Y:S04]  /*1b130*/  LDL.LU R28, [R1+0x130] ;  /* 0x00013000011c7983 */ /* 0x000f280000300800 */
[----:B------:R-:W4:Y:S04]  /*1b140*/  LDL.LU R22, [R1+0x134] ;  /* 0x0001340001167983 */ /* 0x000f280000300800 */
[----:B------:R-:W4:Y:S04]  /*1b150*/  LDL.LU R21, [R1+0x138] ;  /* 0x0001380001157983 */ /* 0x000f280000300800 */
[----:B------:R-:W4:Y:S04]  /*1b160*/  LDL.LU R20, [R1+0x13c] ;  /* 0x00013c0001147983 */ /* 0x000f280000300800 */
[----:B------:R-:W4:Y:S01]  /*1b170*/  LDL.LU R115, [R1+0x6a4] ;  /* 0x0006a40001737983 */ /* 0x000f220000300800 */
[C---:B---3--:R-:W-:Y:S01]  /*1b180*/  FMUL R16, R124.reuse, R11 ;  /* 0x0000000b7c107220 */ /* 0x048fe20000400000 */
[----:B--2---:R-:W-:Y:S01]  /*1b190*/  FMUL R17, R124, R10 ;  /* 0x0000000a7c117220 */ /* 0x004fe20000400000 */
[C---:B0-----:R-:W-:Y:S01]  /*1b1a0*/  FMUL R18, R125.reuse, R9 ;  /* 0x000000097d127220 */ /* 0x041fe20000400000 */
[----:B------:R-:W-:Y:S01]  /*1b1b0*/  FMUL R19, R125, R8 ;  /* 0x000000087d137220 */ /* 0x000fe20000400000 */
[----:B------:R-:W-:Y:S01]  /*1b1c0*/  FADD R2, -R2, R104 ;  /* 0x0000006802027221 */ /* 0x000fe20000000100 */
[----:B------:R-:W0:Y:S04]  /*1b1d0*/  LDSM.16.M88.4 R8, [R107+UR6+0x4a000] ;  /* 0x04a000066b08783b */ /* 0x000e280008000200 */
[----:B------:R-:W2:Y:S01]  /*1b1e0*/  LDL R104, [R1+0x3e0] ;  /* 0x0003e00001687983 */ /* 0x000ea20000100800 */
[----:B------:R-:W-:Y:S03]  /*1b1f0*/  HMMA.16816.F32 R16, R4, R68, R16 ;  /* 0x000000440410723c */ /* 0x000fe60000001810 */
[----:B------:R-:W3:Y:S04]  /*1b200*/  LDL.LU R31, [R1+0x120] ;  /* 0x00012000011f7983 */ /* 0x000ee80000300800 */
[----:B------:R-:W2:-:S12]  /*1b210*/  LDL.LU R30, [R1+0x124] ;  /* 0x00012400011e7983 */ /* 0x000e980000300800 */
[----:B------:R1:W-:Y:S04]  /*1b220*/  STL.64 [R1+0x160], R16 ;  /* 0x0001601001007387 */ /* 0x0003e80000100a00 */
[----:B------:R0:W-:Y:S04]  /*1b230*/  STL.64 [R1+0x168], R18 ;  /* 0x0001681201007387 */ /* 0x0001e80000100a00 */
[----:B------:R-:W2:Y:S04]  /*1b240*/  LDL.LU R29, [R1+0x128] ;  /* 0x00012800011d7983 */ /* 0x000ea80000300800 */
[----:B------:R-:W2:Y:S01]  /*1b250*/  LDL.LU R25, [R1+0x12c] ;  /* 0x00012c0001197983 */ /* 0x000ea20000300800 */
[----:B------:R-:W-:-:S04]  /*1b260*/  FMUL R2, R2, 1.4426950216293334961 ;  /* 0x3fb8aa3b02027820 */ /* 0x000fc80000400000 */
[----:B------:R-:W0:Y:S01]  /*1b270*/  MUFU.EX2 R32, R2 ;  /* 0x0000000200207308 */ /* 0x000e220000000800 */
[----:B----4-:R-:W-:Y:S02]  /*1b280*/  FADD R3, -R106, R105 ;  /* 0x000000696a037221 */ /* 0x010fe40000000100 */
[----:B------:R-:W4:Y:S02]  /*1b290*/  LDL.LU R105, [R1+0x6a8] ;  /* 0x0006a80001697983 */ /* 0x000f240000300800 */
[----:B------:R-:W-:Y:S02]  /*1b2a0*/  FMUL R3, R3, 1.4426950216293334961 ;  /* 0x3fb8aa3b03037820 */ /* 0x000fe40000400000 */
[----:B------:R-:W4:Y:S01]  /*1b2b0*/  LDL R106, [R1+0x3dc] ;  /* 0x0003dc00016a7983 */ /* 0x000f220000100800 */
[C---:B------:R-:W-:Y:S01]  /*1b2c0*/  FMUL R12, R124.reuse, R12 ;  /* 0x0000000c7c0c7220 */ /* 0x040fe20000400000 */
[----:B------:R-:W-:Y:S01]  /*1b2d0*/  FMUL R13, R124, R13 ;  /* 0x0000000d7c0d7220 */ /* 0x000fe20000400000 */
[C---:B------:R-:W-:Y:S01]  /*1b2e0*/  FMUL R14, R125.reuse, R14 ;  /* 0x0000000e7d0e7220 */ /* 0x040fe20000400000 */
[----:B------:R-:W-:-:S07]  /*1b2f0*/  FMUL R15, R125, R15 ;  /* 0x0000000f7d0f7220 */ /* 0x000fce0000400000 */
[----:B------:R-:W-:Y:S01]  /*1b300*/  HMMA.16816.F32 R12, R4, R72, R12 ;  /* 0x00000048040c723c */ /* 0x000fe2000000180c */
[----:B0-----:R-:W-:Y:S01]  /*1b310*/  STL [R1+0x308], R32 ;  /* 0x0003082001007387 */ /* 0x001fe20000100800 */
[----:B-1----:R-:W-:-:S03]  /*1b320*/  FMUL R16, R124, R27 ;  /* 0x0000001b7c107220 */ /* 0x002fc60000400000 */
[----:B------:R-:W4:Y:S01]  /*1b330*/  LDL.LU R27, [R1+0x110] ;  /* 0x00011000011b7983 */ /* 0x000f220000300800 */
[----:B------:R-:W-:-:S03]  /*1b340*/  FMUL R17, R124, R26 ;  /* 0x0000001a7c117220 */ /* 0x000fc60000400000 */
[----:B------:R-:W4:Y:S01]  /*1b350*/  LDL.LU R26, [R1+0x114] ;  /* 0x00011400011a7983 */ /* 0x000f220000300800 */
[C---:B------:R-:W-:Y:S02]  /*1b360*/  FMUL R19, R125.reuse, R24 ;  /* 0x000000187d137220 */ /* 0x040fe40000400000 */
[----:B------:R-:W0:Y:S01]  /*1b370*/  MUFU.EX2 R24, R3 ;  /* 0x0000000300187308 */ /* 0x000e220000000800 */
[----:B------:R-:W-:-:S06]  /*1b380*/  FMUL R18, R125, R23 ;  /* 0x000000177d127220 */ /* 0x000fcc0000400000 */
[----:B------:R1:W-:Y:S04]  /*1b390*/  STL.64 [R1+0x150], R12 ;  /* 0x0001500c01007387 */ /* 0x0003e80000100a00 */
[----:B------:R0:W-:Y:S04]  /*1b3a0*/  STL.64 [R1+0x158], R14 ;  /* 0x0001580e01007387 */ /* 0x0001e80000100a00 */
[----:B------:R-:W4:Y:S01]  /*1b3b0*/  LDL.LU R23, [R1+0x118] ;  /* 0x0001180001177983 */ /* 0x000f220000300800 */
[----:B------:R-:W-:Y:S01]  /*1b3c0*/  HMMA.16816.F32 R16, R4, R76, R16 ;  /* 0x0000004c0410723c */ /* 0x000fe20000001810 */
[----:B-1----:R-:W-:-:S02]  /*1b3d0*/  FMUL R12, R124, R28 ;  /* 0x0000001c7c0c7220 */ /* 0x002fc40000400000 */
[----:B0-----:R-:W-:Y:S04]  /*1b3e0*/  STL [R1+0x30c], R24 ;  /* 0x00030c1801007387 */ /* 0x001fe80000100800 */
[----:B------:R-:W4:Y:S01]  /*1b3f0*/  LDL.LU R28, [R1+0x11c] ;  /* 0x00011c00011c7983 */ /* 0x000f220000300800 */
[----:B------:R-:W-:Y:S01]  /*1b400*/  FMUL R13, R124, R22 ;  /* 0x000000167c0d7220 */ /* 0x000fe20000400000 */
[----:B------:R-:W-:-:S10]  /*1b410*/  FMUL R14, R125, R21 ;  /* 0x000000157d0e7220 */ /* 0x000fd40000400000 */
[----:B------:R3:W-:Y:S04]  /*1b420*/  STL.64 [R1+0x140], R16 ;  /* 0x0001401001007387 */ /* 0x0007e80000100a00 */
[----:B------:R0:W-:Y:S04]  /*1b430*/  STL.64 [R1+0x148], R18 ;  /* 0x0001481201007387 */ /* 0x0001e80000100a00 */
[----:B------:R-:W4:Y:S04]  /*1b440*/  LDL.LU R22, [R1+0x100] ;  /* 0x0001000001167983 */ /* 0x000f280000300800 */
[----:B------:R-:W4:Y:S01]  /*1b450*/  LDL.LU R21, [R1+0x104] ;  /* 0x0001040001157983 */ /* 0x000f220000300800 */
[----:B------:R-:W-:-:S07]  /*1b460*/  FMUL R15, R125, R20 ;  /* 0x000000147d0f7220 */ /* 0x000fce0000400000 */
[----:B------:R-:W-:-:S15]  /*1b470*/  HMMA.16816.F32 R4, R4, R80, R12 ;  /* 0x000000500404723c */ /* 0x000fde000000180c */
[----:B------:R-:W-:-:S04]  /*1b480*/  NOP ;  /* 0x0000000000007918 */ /* 0x000fc80000000000 */
[----:B------:R-:W-:Y:S04]  /*1b490*/  STL.64 [R1+0x130], R4 ;  /* 0x0001300401007387 */ /* 0x000fe80000100a00 */
[----:B------:R-:W-:Y:S04]  /*1b4a0*/  STL.64 [R1+0x138], R6 ;  /* 0x0001380601007387 */ /* 0x000fe80000100a00 */
[----:B------:R-:W4:Y:S04]  /*1b4b0*/  LDL.LU R20, [R1+0x108] ;  /* 0x0001080001147983 */ /* 0x000f280000300800 */
[----:B------:R-:W1:Y:S01]  /*1b4c0*/  LDSM.16.M88.4 R4, [R107+UR6+0x4a400] ;  /* 0x04a400066b04783b */ /* 0x000e620008000200 */
[C---:B---3--:R-:W-:Y:S01]  /*1b4d0*/  FMUL R16, R32.reuse, R31 ;  /* 0x0000001f20107220 */ /* 0x048fe20000400000 */
[----:B--2---:R-:W-:Y:S01]  /*1b4e0*/  FMUL R17, R32, R30 ;  /* 0x0000001e20117220 */ /* 0x004fe20000400000 */
[----:B0-----:R-:W-:-:S02]  /*1b4f0*/  FMUL R19, R24, R25 ;  /* 0x0000001918137220 */ /* 0x001fc40000400000 */
[----:B------:R-:W2:Y:S04]  /*1b500*/  LDL.LU R25, [R1+0x10c] ;  /* 0x00010c0001197983 */ /* 0x000ea80000300800 */
[----:B------:R-:W3:Y:S04]  /*1b510*/  LDL.LU R34, [R1+0xf0] ;  /* 0x0000f00001227983 */ /* 0x000ee80000300800 */
[----:B------:R-:W3:Y:S04]  /*1b520*/  LDL.LU R33, [R1+0xf4] ;  /* 0x0000f40001217983 */ /* 0x000ee80000300800 */
[----:B------:R-:W3:Y:S04]  /*1b530*/  LDL.LU R31, [R1+0xf8] ;  /* 0x0000f800011f7983 */ /* 0x000ee80000300800 */
[----:B------:R-:W3:Y:S01]  /*1b540*/  LDL.LU R30, [R1+0xfc] ;  /* 0x0000fc00011e7983 */ /* 0x000ee20000300800 */
[----:B------:R-:W-:-:S07]  /*1b550*/  FMUL R18, R24, R29 ;  /* 0x0000001d18127220 */ /* 0x000fce0000400000 */
[----:B------:R-:W-:Y:S01]  /*1b560*/  HMMA.16816.F32 R16, R8, R68, R16 ;  /* 0x000000440810723c */ /* 0x000fe20000001810 */
[----:B------:R-:W-:Y:S02]  /*1b570*/  FADD R2, -R104, R115 ;  /* 0x0000007368027221 */ /* 0x000fe40000000100 */
[----:B------:R-:W3:Y:S04]  /*1b580*/  LDL.LU R115, [R1+0x6ac] ;  /* 0x0006ac0001737983 */ /* 0x000ee80000300800 */
[----:B------:R-:W3:Y:S04]  /*1b590*/  LDL R104, [R1+0x3d8] ;  /* 0x0003d80001687983 */ /* 0x000ee80000100800 */
[----:B------:R-:W3:Y:S01]  /*1b5a0*/  LDL.LU R29, [R1+0xe0] ;  /* 0x0000e000011d7983 */ /* 0x000ee20000300800 */
[----:B------:R-:W-:Y:S01]  /*1b5b0*/  FMUL R2, R2, 1.4426950216293334961 ;  /* 0x3fb8aa3b02027820 */ /* 0x000fe20000400000 */
[----:B----4-:R-:W-:-:S02]  /*1b5c0*/  FMUL R12, R32, R27 ;  /* 0x0000001b200c7220 */ /* 0x010fc40000400000 */
[----:B------:R-:W4:Y:S01]  /*1b5d0*/  LDL.LU R27, [R1+0xe4] ;  /* 0x0000e400011b7983 */ /* 0x000f220000300800 */
[----:B------:R-:W-:-:S03]  /*1b5e0*/  FMUL R13, R32, R26 ;  /* 0x0000001a200d7220 */ /* 0x000fc60000400000 */
[----:B------:R0:W-:Y:S04]  /*1b5f0*/  STL.64 [R1+0x120], R16 ;  /* 0x0001201001007387 */ /* 0x0001e80000100a00 */
[----:B------:R0:W-:Y:S04]  /*1b600*/  STL.64 [R1+0x128], R18 ;  /* 0x0001281201007387 */ /* 0x0001e80000100a00 */
[----:B------:R-:W4:Y:S01]  /*1b610*/  LDL.LU R26, [R1+0xe8] ;  /* 0x0000e800011a7983 */ /* 0x000f220000300800 */
[----:B------:R-:W-:-:S03]  /*1b620*/  FMUL R14, R24, R23 ;  /* 0x00000017180e7220 */ /* 0x000fc60000400000 */
[----:B------:R-:W4:Y:S01]  /*1b630*/  LDL.LU R23, [R1+0xec] ;  /* 0x0000ec0001177983 */ /* 0x000f220000300800 */
[----:B------:R-:W-:Y:S02]  /*1b640*/  FMUL R15, R24, R28 ;  /* 0x0000001c180f7220 */ /* 0x000fe40000400000 */
[----:B------:R-:W1:Y:S01]  /*1b650*/  MUFU.EX2 R28, R2 ;  /* 0x00000002001c7308 */ /* 0x000e620000000800 */
[----:B------:R-:W-:Y:S02]  /*1b660*/  FADD R3, -R106, R105 ;  /* 0x000000696a037221 */ /* 0x000fe40000000100 */
[----:B------:R-:W4:Y:S04]  /*1b670*/  LDL.LU R105, [R1+0x6b0] ;  /* 0x0006b00001697983 */ /* 0x000f280000300800 */
[----:B------:R-:W4:Y:S01]  /*1b680*/  LDL R106, [R1+0x3d4] ;  /* 0x0003d400016a7983 */ /* 0x000f220000100800 */
[----:B0-----:R-:W-:-:S03]  /*1b690*/  FMUL R16, R32, R22 ;  /* 0x0000001620107220 */ /* 0x001fc60000400000 */
[----:B-1----:R-:W-:Y:S01]  /*1b6a0*/  STL [R1+0x300], R28 ;  /* 0x0003001c01007387 */ /* 0x002fe20000100800 */
[----:B------:R-:W-:-:S03]  /*1b6b0*/  FMUL R17, R32, R21 ;  /* 0x0000001520117220 */ /* 0x000fc60000400000 */
[----:B------:R-:W4:Y:S04]  /*1b6c0*/  LDL.LU R22, [R1+0xd0] ;  /* 0x0000d00001167983 */ /* 0x000f280000300800 */
[----:B------:R-:W4:Y:S01]  /*1b6d0*/  LDL.LU R21, [R1+0xd4] ;  /* 0x0000d40001157983 */ /* 0x000f220000300800 */
[----:B------:R-:W-:Y:S01]  /*1b6e0*/  HMMA.16816.F32 R12, R8, R72, R12 ;  /* 0x00000048080c723c */ /* 0x000fe2000000180c */
[----:B------:R-:W-:-:S15]  /*1b6f0*/  FMUL R3, R3, 1.4426950216293334961 ;  /* 0x3fb8aa3b03037820 */ /* 0x000fde0000400000 */
[----:B------:R-:W-:-:S03]  /*1b700*/  NOP ;  /* 0x0000000000007918 */ /* 0x000fc60000000000 */
[----:B------:R3:W-:Y:S04]  /*1b710*/  STL.64 [R1+0x110], R12 ;  /* 0x0001100c01007387 */ /* 0x0007e80000100a00 */
[----:B------:R0:W-:Y:S01]  /*1b720*/  STL.64 [R1+0x118], R14 ;  /* 0x0001180e01007387 */ /* 0x0001e20000100a00 */
[----:B------:R-:W-:-:S03]  /*1b730*/  FMUL R18, R24, R20 ;  /* 0x0000001418127220 */ /* 0x000fc60000400000 */
[----:B------:R-:W4:Y:S01]  /*1b740*/  LDL.LU R20, [R1+0xd8] ;  /* 0x0000d80001147983 */ /* 0x000f220000300800 */
[----:B--2---:R-:W-:Y:S02]  /*1b750*/  FMUL R19, R24, R25 ;  /* 0x0000001918137220 */ /* 0x004fe40000400000 */
[----:B------:R-:W1:Y:S01]  /*1b760*/  MUFU.EX2 R25, R3 ;  /* 0x0000000300197308 */ /* 0x000e620000000800 */
[C---:B---3--:R-:W-:Y:S01]  /*1b770*/  FMUL R12, R32.reuse, R34 ;  /* 0x00000022200c7220 */ /* 0x048fe20000400000 */
[----:B------:R-:W-:-:S03]  /*1b780*/  FMUL R13, R32, R33 ;  /* 0x00000021200d7220 */ /* 0x000fc60000400000 */
[----:B------:R-:W-:Y:S01]  /*1b790*/  HMMA.16816.F32 R16, R8, R76, R16 ;  /* 0x0000004c0810723c */ /* 0x000fe20000001810 */
[C---:B0-----:R-:W-:Y:S01]  /*1b7a0*/  FMUL R14, R24.reuse, R31 ;  /* 0x0000001f180e7220 */ /* 0x041fe20000400000 */
[----:B------:R-:W-:-:S07]  /*1b7b0*/  FMUL R15, R24, R30 ;  /* 0x0000001e180f7220 */ /* 0x000fce0000400000 */
[----:B------:R-:W-:Y:S01]  /*1b7c0*/  HMMA.16816.F32 R8, R8, R80, R12 ;  /* 0x000000500808723c */ /* 0x000fe2000000180c */
[----:B-1----:R-:W-:Y:S04]  /*1b7d0*/  STL [R1+0x304], R25 ;  /* 0x0003041901007387 */ /* 0x002fe80000100800 */
[----:B------:R-:W2:Y:S05]  /*1b7e0*/  LDL.LU R31, [R1+0xdc] ;  /* 0x0000dc00011f7983 */ /* 0x000eaa0000300800 */
[----:B------:R0:W-:Y:S04]  /*1b7f0*/  STL.64 [R1+0x100], R16 ;  /* 0x0001001001007387 */ /* 0x0001e80000100a00 */
[----:B------:R1:W-:Y:S04]  /*1b800*/  STL.64 [R1+0x108], R18 ;  /* 0x0001081201007387 */ /* 0x0003e80000100a00 */
[----:B------:R-:W3:Y:S04]  /*1b810*/  LDL.LU R34, [R1+0x4a0] ;  /* 0x0004a00001227983 */ /* 0x000ee80000300800 */
[----:B------:R-:W3:Y:S04]  /*1b820*/  LDL.LU R33, [R1+0x4a4] ;  /* 0x0004a40001217983 */ /* 0x000ee80000300800 */
[----:B------:R-:W-:Y:S04]  /*1b830*/  STL.64 [R1+0xf0], R8 ;  /* 0x0000f00801007387 */ /* 0x000fe80000100a00 */
[----:B------:R-:W-:Y:S04]  /*1b840*/  STL.64 [R1+0xf8], R10 ;  /* 0x0000f80a01007387 */ /* 0x000fe80000100a00 */
[----:B------:R-:W3:Y:S04]  /*1b850*/  LDL.LU R32, [R1+0x4a8] ;  /* 0x0004a80001207983 */ /* 0x000ee80000300800 */
[----:B------:R-:W3:Y:S01]  /*1b860*/  LDL.LU R24, [R1+0x4ac] ;  /* 0x0004ac0001187983 */ /* 0x000ee20000300800 */
[----:B0-----:R-:W-:-:S03]  /*1b870*/  FMUL R16, R28, R29 ;  /* 0x0000001d1c107220 */ /* 0x001fc60000400000 */
[----:B------:R-:W3:Y:S01]  /*1b880*/  LDL.LU R30, [R1+0x490] ;  /* 0x00049000011e7983 */ /* 0x000ee20000300800 */
[----:B----4-:R-:W-:-:S03]  /*1b890*/  FMUL R17, R28, R27 ;  /* 0x0000001b1c117220 */ /* 0x010fc60000400000 */
[----:B------:R-:W4:Y:S04]  /*1b8a0*/  LDL.LU R29, [R1+0x494] ;  /* 0x00049400011d7983 */ /* 0x000f280000300800 */
[----:B------:R-:W4:Y:S01]  /*1b8b0*/  LDL.LU R27, [R1+0x498] ;  /* 0x00049800011b7983 */ /* 0x000f220000300800 */
[----:B------:R-:W-:-:S03]  /*1b8c0*/  FADD R2, -R104, R115 ;  /* 0x0000007368027221 */ /* 0x000fc60000000100 */
[----:B------:R-:W0:Y:S01]  /*1b8d0*/  LDSM.16.M88.4 R8, [R107+UR6+0x4a800] ;  /* 0x04a800066b08783b */ /* 0x000e220008000200 */
[----:B-1----:R-:W-:-:S03]  /*1b8e0*/  FMUL R18, R25, R26 ;  /* 0x0000001a19127220 */ /* 0x002fc60000400000 */
[----:B------:R-:W4:Y:S04]  /*1b8f0*/  LDL.LU R26, [R1+0x49c] ;  /* 0x00049c00011a7983 */ /* 0x000f280000300800 */
[----:B------:R-:W4:Y:S04]  /*1b900*/  LDL.LU R115, [R1+0x6b4] ;  /* 0x0006b40001737983 */ /* 0x000f280000300800 */
[----:B------:R-:W4:Y:S01]  /*1b910*/  LDL R104, [R1+0x3d0] ;  /* 0x0003d00001687983 */ /* 0x000f220000100800 */
[----:B------:R-:W-:-:S03]  /*1b920*/  FMUL R19, R25, R23 ;  /* 0x0000001719137220 */ /* 0x000fc60000400000 */
[----:B------:R-:W4:Y:S04]  /*1b930*/  LDL.LU R23, [R1+0x4b0] ;  /* 0x0004b00001177983 */ /* 0x000f280000300800 */
[----:B------:R-:W-:Y:S01]  /*1b940*/  HMMA.16816.F32 R16, R4, R68, R16 ;  /* 0x000000440410723c */ /* 0x000fe20000001810 */
[C---:B------:R-:W-:Y:S02]  /*1b950*/  FMUL R12, R28.reuse, R22 ;  /* 0x000000161c0c7220 */ /* 0x040fe40000400000 */
[----:B------:R-:W4:Y:S01]  /*1b960*/  LDL.LU R22, [R1+0x4b4] ;  /* 0x0004b40001167983 */ /* 0x000f220000300800 */
[----:B------:R-:W-:-:S15]  /*1b970*/  FMUL R13, R28, R21 ;  /* 0x000000151c0d7220 */ /* 0x000fde0000400000 */
[----:B------:R3:W-:Y:S04]  /*1b980*/  STL.64 [R1+0xe0], R16 ;  /* 0x0000e01001007387 */ /* 0x0007e80000100a00 */
[----:B------:R1:W-:Y:S04]  /*1b990*/  STL.64 [R1+0xe8], R18 ;  /* 0x0000e81201007387 */ /* 0x0003e80000100a00 */
[----:B------:R-:W4:Y:S01]  /*1b9a0*/  LDL.LU R21, [R1+0x4b8] ;  /* 0x0004b80001157983 */ /* 0x000f220000300800 */
[----:B------:R-:W-:Y:S01]  /*1b9b0*/  FMUL R2, R2, 1.4426950216293334961 ;  /* 0x3fb8aa3b02027820 */ /* 0x000fe20000400000 */
[----:B------:R-:W-:-:S04]  /*1b9c0*/  FADD R3, -R106, R105 ;  /* 0x000000696a037221 */ /* 0x000fc80000000100 */
[----:B------:R-:W-:Y:S01]  /*1b9d0*/  FMUL R3, R3, 1.4426950216293334961 ;  /* 0x3fb8aa3b03037820 */ /* 0x000fe20000400000 */
[C---:B------:R-:W-:Y:S02]  /*1b9e0*/  FMUL R14, R25.reuse, R20 ;  /* 0x00000014190e7220 */ /* 0x040fe40000400000 */
[----:B------:R-:W4:Y:S04]  /*1b9f0*/  LDL.LU R20, [R1+0x4bc] ;  /* 0x0004bc0001147983 */ /* 0x000f280000300800 */
[----:B------:R-:W4:Y:S04]  /*1ba00*/  LDL.LU R105, [R1+0x6b8] ;  /* 0x0006b80001697983 */ /* 0x000f280000300800 */
[----:B------:R-:W4:Y:S01]  /*1ba10*/  LDL R106, [R1+0x3cc] ;  /* 0x0003cc00016a7983 */ /* 0x000f220000100800 */
[----:B--2---:R-:W-:-:S02]  /*1ba20*/  FMUL R15, R25, R31 ;  /* 0x0000001f190f7220 */ /* 0x004fc40000400000 */
[----:B------:R-:W2:Y:S05]  /*1ba30*/  MUFU.EX2 R31, R2 ;  /* 0x00000002001f7308 */ /* 0x000eaa0000000800 */
[----:B------:R-:W-:Y:S01]  /*1ba40*/  HMMA.16816.F32 R12, R4, R72, R12 ;  /* 0x00000048040c723c */ /* 0x000fe2000000180c */
[C---:B---3--:R-:W-:Y:S01]  /*1ba50*/  FMUL R16, R28.reuse, R34 ;  /* 0x000000221c107220 */ /* 0x048fe20000400000 */
[----:B------:R-:W-:Y:S01]  /*1ba60*/  FMUL R17, R28, R33 ;  /* 0x000000211c117220 */ /* 0x000fe20000400000 */
[----:B--2---:R-:W-:Y:S04]  /*1ba70*/  STL [R1+0x2f8], R31 ;  /* 0x0002f81f01007387 */ /* 0x004fe80000100800 */
[----:B------:R-:W2:Y:S01]  /*1ba80*/  LDL.LU R37, [R1+0x4c0] ;  /* 0x0004c00001257983 */ /* 0x000ea20000300800 */
[----:B-1----:R-:W-:-:S02]  /*1ba90*/  FMUL R19, R25, R24 ;  /* 0x0000001819137220 */ /* 0x002fc40000400000 */
[----:B------:R-:W1:Y:S01]  /*1baa0*/  MUFU.EX2 R24, R3 ;  /* 0x0000000300187308 */ /* 0x000e620000000800 */
[----:B------:R-:W-:-:S08]  /*1bab0*/  FMUL R18, R25, R32 ;  /* 0x0000002019127220 */ /* 0x000fd00000400000 */
[----:B------:R3:W-:Y:S04]  /*1bac0*/  STL.64 [R1+0xd0], R12 ;  /* 0x0000d00c01007387 */ /* 0x0007e80000100a00 */
[----:B------:R0:W-:Y:S01]  /*1bad0*/  STL.64 [R1+0xd8], R14 ;  /* 0x0000d80e01007387 */ /* 0x0001e20000100a00 */
[----:B------:R-:W-:Y:S03]  /*1bae0*/  HMMA.16816.F32 R16, R4, R76, R16 ;  /* 0x0000004c0410723c */ /* 0x000fe60000001810 */
[----:B------:R-:W2:Y:S01]  /*1baf0*/  LDL.LU R36, [R1+0x4c4] ;  /* 0x0004c40001247983 */ /* 0x000ea20000300800 */
[C---:B---3--:R-:W-:Y:S01]  /*1bb00*/  FMUL R12, R28.reuse, R30 ;  /* 0x0000001e1c0c7220 */ /* 0x048fe20000400000 */
[----:B----4-:R-:W-:-:S02]  /*1bb10*/  FMUL R13, R28, R29 ;  /* 0x0000001d1c0d7220 */ /* 0x010fc40000400000 */
[----:B------:R-:W3:Y:S01]  /*1bb20*/  LDL.LU R35, [R1+0x4c8] ;  /* 0x0004c80001237983 */ /* 0x000ee20000300800 */
[C---:B0-----:R-:W-:Y:S01]  /*1bb30*/  FMUL R14, R25.reuse, R27 ;  /* 0x0000001b190e7220 */ /* 0x041fe20000400000 */
[----:B------:R-:W-:Y:S02]  /*1bb40*/  FMUL R15, R25, R26 ;  /* 0x0000001a190f7220 */ /* 0x000fe40000400000 */
[----:B-1----:R-:W-:Y:S04]  /*1bb50*/  STL [R1+0x2fc], R24 ;  /* 0x0002fc1801007387 */ /* 0x002fe80000100800 */
[----:B------:R-:W4:Y:S01]  /*1bb60*/  LDL.LU R33, [R1+0x4cc] ;  /* 0x0004cc0001217983 */ /* 0x000f220000300800 */
[----:B------:R-:W-:Y:S03]  /*1bb70*/  HMMA.16816.F32 R4, R4, R80, R12 ;  /* 0x000000500404723c */ /* 0x000fe6000000180c */
[----:B------:R0:W-:Y:S04]  /*1bb80*/  STL.64 [R1+0xc0], R16 ;  /* 0x0000c01001007387 */ /* 0x0001e80000100a00 */
[----:B------:R1:W-:Y:S04]  /*1bb90*/  STL.64 [R1+0xc8], R18 ;  /* 0x0000c81201007387 */ /* 0x0003e80000100a00 */
[----:B------:R-:W4:Y:S04]  /*1bba0*/  LDL.LU R30, [R1+0x4e0] ;  /* 0x0004e000011e7983 */ /* 0x000f280000300800 */
[----:B------:R-:W4:Y:S04]  /*1bbb0*/  LDL.LU R27, [R1+0x4e4] ;  /* 0x0004e400011b7983 */ /* 0x000f280000300800 */
[----:B------:R-:W-:Y:S04]  /*1bbc0*/  STL.64 [R1+0xb0], R4 ;  /* 0x0000b00401007387 */ /* 0x000fe80000100a00 */
[----:B------:R-:W-:Y:S04]  /*1bbd0*/  STL.64 [R1+0xb8], R6 ;  /* 0x0000b80601007387 */ /* 0x000fe80000100a00 */
[----:B------:R-:W4:Y:S04]  /*1bbe0*/  LDL.LU R26, [R1+0x4e8] ;  /* 0x0004e800011a7983 */ /* 0x000f280000300800 */
[----:B------:R-:W4:Y:S04]  /*1bbf0*/  LDL.LU R25, [R1+0x4ec] ;  /* 0x0004ec0001197983 */ /* 0x000f280000300800 */
[----:B------:R-:W4:Y:S04]  /*1bc00*/  LDL.LU R34, [R1+0x4d0] ;  /* 0x0004d00001227983 */ /* 0x000f280000300800 */
[----:B------:R-:W4:Y:S01]  /*1bc10*/  LDL.LU R32, [R1+0x4d4] ;  /* 0x0004d40001207983 */ /* 0x000f220000300800 */
[----:B------:R-:W-:Y:S01]  /*1bc20*/  FADD R2, -R104, R115 ;  /* 0x0000007368027221 */ /* 0x000fe20000000100 */
[C---:B0-----:R-:W-:Y:S01]  /*1bc30*/  FMUL R16, R31.reuse, R23 ;  /* 0x000000171f107220 */ /* 0x041fe20000400000 */
[----:B------:R-:W-:Y:S01]  /*1bc40*/  FMUL R17, R31, R22 ;  /* 0x000000161f117220 */ /* 0x000fe20000400000 */
[----:B------:R-:W0:Y:S01]  /*1bc50*/  LDSM.16.M88.4 R4, [R107+UR6+0x4ac00] ;  /* 0x04ac00066b04783b */ /* 0x000e220008000200 */
[----:B-1----:R-:W-:-:S03]  /*1bc60*/  FMUL R18, R24, R21 ;  /* 0x0000001518127220 */ /* 0x002fc60000400000 */
[----:B------:R-:W4:Y:S04]  /*1bc70*/  LDL.LU R21, [R1+0x4d8] ;  /* 0x0004d80001157983 */ /* 0x000f280000300800 */
[----:B------:R-:W4:Y:S04]  /*1bc80*/  LDL.LU R29, [R1+0x4dc] ;  /* 0x0004dc00011d7983 */ /* 0x000f280000300800 */
[----:B------:R-:W4:Y:S04]  /*1bc90*/  LDL.LU R115, [R1+0x6bc] ;  /* 0x0006bc0001737983 */ /* 0x000f280000300800 */
[----:B------:R-:W4:Y:S04]  /*1bca0*/  LDL R104, [R1+0x3c8] ;  /* 0x0003c80001687983 */ /* 0x000f280000100800 */
[----:B------:R-:W4:Y:S04]  /*1bcb0*/  LDL.LU R28, [R1+0x4f0] ;  /* 0x0004f000011c7983 */ /* 0x000f280000300800 */
[----:B------:R-:W4:Y:S01]  /*1bcc0*/  LDL.LU R23, [R1+0x4f4] ;  /* 0x0004f40001177983 */ /* 0x000f220000300800 */
[----:B------:R-:W-:-:S03]  /*1bcd0*/  FMUL R19, R24, R20 ;  /* 0x0000001418137220 */ /* 0x000fc60000400000 */
[----:B------:R-:W4:Y:S04]  /*1bce0*/  LDL.LU R22, [R1+0x4f8] ;  /* 0x0004f80001167983 */ /* 0x000f280000300800 */
[----:B------:R-:W4:Y:S01]  /*1bcf0*/  LDL.LU R20, [R1+0x4fc] ;  /* 0x0004fc0001147983 */ /* 0x000f220000300800 */
[----:B------:R-:W-:Y:S01]  /*1bd00*/  HMMA.16816.F32 R16, R8, R68, R16 ;  /* 0x000000440810723c */ /* 0x000fe20000001810 */
[----:B------:R-:W-:Y:S01]  /*1bd10*/  FMUL R2, R2, 1.4426950216293334961 ;  /* 0x3fb8aa3b02027820 */ /* 0x000fe20000400000 */
[----:B------:R-:W-:Y:S02]  /*1bd20*/  FADD R3, -R106, R105 ;  /* 0x000000696a037221 */ /* 0x000fe40000000100 */
[----:B------:R-:W4:Y:S02]  /*1bd30*/  LDL.LU R105, [R1+0x6c0] ;  /* 0x0006c00001697983 */ /* 0x000f240000300800 */
[----:B------:R-:W-:-:S02]  /*1bd40*/  FMUL R3, R3, 1.4426950216293334961 ;  /* 0x3fb8aa3b03037820 */ /* 0x000fc40000400000 */
[----:B------:R-:W4:Y:S11]  /*1bd50*/  LDL R106, [R1+0x3c4] ;  /* 0x0003c400016a7983 */ /* 0x000f360000100800 */
[----:B------:R1:W-:Y:S04]  /*1bd60*/  STL.64 [R1+0xa0], R16 ;  /* 0x0000a01001007387 */ /* 0x0003e80000100a00 */
[----:B------:R0:W-:Y:S01]  /*1bd70*/  STL.64 [R1+0xa8], R18 ;  /* 0x0000a81201007387 */ /* 0x0001e20000100a00 */
[C---:B--2---:R-:W-:Y:S01]  /*1bd80*/  FMUL R12, R31.reuse, R37 ;  /* 0x000000251f0c7220 */ /* 0x044fe20000400000 */
[----:B------:R-:W-:Y:S01]  /*1bd90*/  FMUL R13, R31, R36 ;  /* 0x000000241f0d7220 */ /* 0x000fe20000400000 */
[C---:B---3--:R-:W-:Y:S01]  /*1bda0*/  FMUL R14, R24.reuse, R35 ;  /* 0x00000023180e7220 */ /* 0x048fe20000400000 */
[----:B----4-:R-:W-:-:S02]  /*1bdb0*/  FMUL R15, R24, R33 ;  /* 0x00000021180f7220 */ /* 0x010fc40000400000 */
[----:B------:R-:W2:Y:S05]  /*1bdc0*/  MUFU.EX2 R33, R2 ;  /* 0x0000000200217308 */ /* 0x000eaa0000000800 */
[----:B------:R-:W-:Y:S01]  /*1bdd0*/  HMMA.16816.F32 R12, R8, R72, R12 ;  /* 0x00000048080c723c */ /* 0x000fe2000000180c */
[C---:B-1----:R-:W-:Y:S02]  /*1bde0*/  FMUL R16, R31.reuse, R30 ;  /* 0x0000001e1f107220 */ /* 0x042fe40000400000 */
[----:B------:R-:W1:Y:S01]  /*1bdf0*/  MUFU.EX2 R30, R3 ;  /* 0x00000003001e7308 */ /* 0x000e620000000800 */
[----:B------:R-:W-:Y:S01]  /*1be00*/  FMUL R17, R31, R27 ;  /* 0x0000001b1f117220 */ /* 0x000fe20000400000 */
[----:B--2---:R-:W-:Y:S04]  /*1be10*/  STL [R1+0x2f0], R33 ;  /* 0x0002f02101007387 */ /* 0x004fe80000100800 */
[----:B------:R-:W2:Y:S10]  /*1be20*/  LDL.LU R27, [R1+0x500] ;  /* 0x00050000011b7983 */ /* 0x000eb40000300800 */
[----:B------:R3:W-:Y:S01]  /*1be30*/  STL.64 [R1+0x90], R12 ;  /* 0x0000900c01007387 */ /* 0x0007e20000100a00 */
[----:B0-----:R-:W-:-:S03]  /*1be40*/  FMUL R18, R24, R26 ;  /* 0x0000001a18127220 */ /* 0x001fc60000400000 */
[----:B------:R0:W-:Y:S01]  /*1be50*/  STL.64 [R1+0x98], R14 ;  /* 0x0000980e01007387 */ /* 0x0001e20000100a00 */
[----:B------:R-:W-:-:S03]  /*1be60*/  FMUL R19, R24, R25 ;  /* 0x0000001918137220 */ /* 0x000fc60000400000 */
[----:B------:R-:W4:Y:S01]  /*1be70*/  LDL.LU R26, [R1+0x504] ;  /* 0x00050400011a7983 */ /* 0x000f220000300800 */
[C---:B---3--:R-:W-:Y:S01]  /*1be80*/  FMUL R12, R31.reuse, R34 ;  /* 0x000000221f0c7220 */ /* 0x048fe20000400000 */
[----:B------:R-:W-:Y:S02]  /*1be90*/  FMUL R13, R31, R32 ;  /* 0x000000201f0d7220 */ /* 0x000fe40000400000 */
[----:B------:R-:W-:Y:S01]  /*1bea0*/  HMMA.16816.F32 R16, R8, R76, R16 ;  /* 0x0000004c0810723c */ /* 0x000fe20000001810 */
[----:B------:R-:W3:Y:S04]  /*1beb0*/  LDL.LU R25, [R1+0x508] ;  /* 0x0005080001197983 */ /* 0x000ee80000300800 */
[----:B-1----:R-:W-:Y:S01]  /*1bec0*/  STL [R1+0x2f4], R30 ;  /* 0x0002f41e01007387 */ /* 0x002fe20000100800 */
[----:B0-----:R-:W-:-:S03]  /*1bed0*/  FMUL R14, R24, R21 ;  /* 0x00000015180e7220 */ /* 0x001fc60000400000 */
[----:B------:R-:W3:Y:S01]  /*1bee0*/  LDL.LU R21, [R1+0x50c] ;  /* 0x00050c0001157983 */ /* 0x000ee20000300800 */
[----:B------:R-:W-:-:S07]  /*1bef0*/  FMUL R15, R24, R29 ;  /* 0x0000001d180f7220 */ /* 0x000fce0000400000 */
[----:B------:R-:W-:Y:S02]  /*1bf00*/  HMMA.16816.F32 R8, R8, R80, R12 ;  /* 0x000000500808723c */ /* 0x000fe4000000180c */
[----:B------:R-:W-:Y:S04]  /*1bf10*/  STL.64 [R1+0x80], R16 ;  /* 0x0000801001007387 */ /* 0x000fe80000100a00 */
[----:B------:R-:W-:Y:S04]  /*1bf20*/  STL.64 [R1+0x88], R18 ;  /* 0x0000881201007387 */ /* 0x000fe80000100a00 */
[----:B------:R-:W3:Y:S01]  /*1bf30*/  LDL.LU R37, [R1+0x520] ;  /* 0x0005200001257983 */ /* 0x000ee20000300800 */
[C---:B------:R-:W-:Y:S01]  /*1bf40*/  FMUL R13, R33.reuse, R23 ;  /* 0x00000017210d7220 */ /* 0x040fe20000400000 */
[----:B------:R-:W-:Y:S01]  /*1bf50*/  FADD R2, -R104, R115 ;  /* 0x0000007368027221 */ /* 0x000fe20000000100 */
[----:B------:R-:W-:Y:S01]  /*1bf60*/  FMUL R12, R33, R28 ;  /* 0x0000001c210c7220 */ /* 0x000fe20000400000 */
[C---:B------:R-:W-:Y:S01]  /*1bf70*/  FMUL R14, R30.reuse, R22 ;  /* 0x000000161e0e7220 */ /* 0x040fe20000400000 */
[----:B------:R-:W0:Y:S04]  /*1bf80*/  LDSM.16.M88.4 R16, [R107+UR6+0x4b000] ;  /* 0x04b000066b10783b */ /* 0x000e280008000200 */
[----:B------:R2:W-:Y:S04]  /*1bf90*/  STL.64 [R1+0x70], R8 ;  /* 0x0000700801007387 */ /* 0x0005e80000100a00 */
[----:B------:R3:W-:Y:S04]  /*1bfa0*/  STL.64 [R1+0x78], R10 ;  /* 0x0000780a01007387 */ /* 0x0007e80000100a00 */
[----:B------:R-:W3:Y:S04]  /*1bfb0*/  LDL.LU R36, [R1+0x524] ;  /* 0x0005240001247983 */ /* 0x000ee80000300800 */
[----:B------:R-:W3:Y:S04]  /*1bfc0*/  LDL.LU R24, [R1+0x528] ;  /* 0x0005280001187983 */ /* 0x000ee80000300800 */
[----:B------:R-:W3:Y:S04]  /*1bfd0*/  LDL.LU R23, [R1+0x52c] ;  /* 0x00052c0001177983 */ /* 0x000ee80000300800 */
[----:B------:R-:W3:Y:S04]  /*1bfe0*/  LDL.LU R35, [R1+0x510] ;  /* 0x0005100001237983 */ /* 0x000ee80000300800 */
[----:B------:R-:W3:Y:S04]  /*1bff0*/  LDL.LU R34, [R1+0x514] ;  /* 0x0005140001227983 */ /* 0x000ee80000300800 */
[----:B------:R-:W3:Y:S04]  /*1c000*/  LDL.LU R32, [R1+0x518] ;  /* 0x0005180001207983 */ /* 0x000ee80000300800 */
[----:B------:R-:W3:Y:S04]  /*1c010*/  LDL.LU R31, [R1+0x51c] ;  /* 0x00051c00011f7983 */ /* 0x000ee80000300800 */
[----:B------:R-:W3:Y:S01]  /*1c020*/  LDL.LU R115, [R1+0x6c4] ;  /* 0x0006c40001737983 */ /* 0x000ee20000300800 */
[----:B------:R-:W-:-:S03]  /*1c030*/  FMUL R15, R30, R20 ;  /* 0x000000141e0f7220 */ /* 0x000fc60000400000 */
[----:B------:R-:W3:Y:S04]  /*1c040*/  LDL R104, [R1+0x3c0] ;  /* 0x0003c00001687983 */ /* 0x000ee80000100800 */
[----:B------:R-:W3:Y:S04]  /*1c050*/  LDL.LU R29, [R1+0x530] ;  /* 0x00053000011d7983 */ /* 0x000ee80000300800 */
[----:B------:R-:W3:Y:S04]  /*1c060*/  LDL.LU R28, [R1+0x534] ;  /* 0x00053400011c7983 */ /* 0x000ee80000300800 */
[----:B------:R-:W3:Y:S04]  /*1c070*/  LDL.LU R22, [R1+0x538] ;  /* 0x0005380001167983 */ /* 0x000ee80000300800 */
[----:B------:R-:W3:Y:S01]  /*1c080*/  LDL.LU R20, [R1+0x53c] ;  /* 0x00053c0001147983 */ /* 0x000ee20000300800 */
[----:B------:R-:W-:Y:S01]  /*1c090*/  HMMA.16816.F32 R12, R4, R68, R12 ;  /* 0x00000044040c723c */ /* 0x000fe2000000180c */
[----:B------:R-:W-:Y:S01]  /*1c0a0*/  FMUL R2, R2, 1.4426950216293334961 ;  /* 0x3fb8aa3b02027820 */ /* 0x000fe20000400000 */
[----:B------:R-:W-:-:S02]  /*1c0b0*/  FADD R3, -R106, R105 ;  /* 0x000000696a037221 */ /* 0x000fc40000000100 */
[----:B------:R-:W3:Y:S04]  /*1c0c0*/  LDL.LU R105, [R1+0x6c8] ;  /* 0x0006c80001697983 */ /* 0x000ee80000300800 */
[----:B------:R-:W3:Y:S01]  /*1c0d0*/  LDL R106, [R1+0x3bc] ;  /* 0x0003bc00016a7983 */ /* 0x000ee20000100800 */
[----:B--2---:R-:W-:-:S03]  /*1c0e0*/  FMUL R8, R33, R27 ;  /* 0x0000001b21087220 */ /* 0x004fc60000400000 */
[----:B------:R-:W2:Y:S07]  /*1c0f0*/  LDL.LU R27, [R1+0x540] ;  /* 0x00054000011b7983 */ /* 0x000eae0000300800 */
[----:B------:R-:W-:Y:S04]  /*1c100*/  STL.64 [R1+0x60], R12 ;  /* 0x0000600c01007387 */ /* 0x000fe80000100a00 */
[----:B------:R1:W-:Y:S01]  /*1c110*/  STL.64 [R1+0x68], R14 ;  /* 0x0000680e01007387 */ /* 0x0003e20000100a00 */
[----:B----4-:R-:W-:-:S03]  /*1c120*/  FMUL R9, R33, R26 ;  /* 0x0000001a21097220 */ /* 0x010fc60000400000 */
[----:B------:R-:W4:Y:S01]  /*1c130*/  LDL.LU R26, [R1+0x544] ;  /* 0x00054400011a7983 */ /* 0x000f220000300800 */
[----:B---3--:R-:W-:-:S03]  /*1c140*/  FMUL R10, R30, R25 ;  /* 0x000000191e0a7220 */ /* 0x008fc60000400000 */
[----:B------:R-:W3:Y:S01]  /*1c150*/  LDL.LU R25, [R1+0x548] ;  /* 0x0005480001197983 */ /* 0x000ee20000300800 */
[C---:B------:R-:W-:Y:S02]  /*1c160*/  FMUL R11, R30.reuse, R21 ;  /* 0x000000151e0b7220 */ /* 0x040fe40000400000 */
[----:B------:R-:W0:Y:S02]  /*1c170*/  MUFU.EX2 R21, R2 ;  /* 0x0000000200157308 */ /* 0x000e240000000800 */
[----:B0-----:R-:W-:Y:S01]  /*1c180*/  STL [R1+0x2e8], R21 ;  /* 0x0002e81501007387 */ /* 0x001fe20000100800 */
[----:B-1----:R-:W-:-:S03]  /*1c190*/  FMUL R14, R30, R24 ;  /* 0x000000181e0e7220 */ /* 0x002fc60000400000 */
[----:B------:R-:W3:Y:S01]  /*1c1a0*/  LDL.LU R24, [R1+0x54c] ;  /* 0x00054c0001187983 */ /* 0x000ee20000300800 */
[----:B------:R-:W-:Y:S01]  /*1c1b0*/  HMMA.16816.F32 R8, R4, R72, R8 ;  /* 0x000000480408723c */ /* 0x000fe20000001808 */
[C---:B------:R-:W-:Y:S01]  /*1c1c0*/  FMUL R12, R33.reuse, R37 ;  /* 0x00000025210c7220 */ /* 0x040fe20000400000 */
[----:B------:R-:W-:Y:S01]  /*1c1d0*/  FMUL R13, R33, R36 ;  /* 0x00000024210d7220 */ /* 0x000fe20000400000 */
[----:B------:R-:W-:Y:S01]  /*1c1e0*/  FMUL R15, R30, R23 ;  /* 0x000000171e0f7220 */ /* 0x000fe20000400000 */
[----:B------:R-:W-:-:S04]  /*1c1f0*/  FMUL R3, R3, 1.4426950216293334961 ;  /* 0x3fb8aa3b03037820 */ /* 0x000fc80000400000 */
[----:B------:R-:W0:Y:S02]  /*1c200*/  MUFU.EX2 R23, R3 ;  /* 0x0000000300177308 */ /* 0x000e240000000800 */
[----:B------:R-:W-:Y:S09]  /*1c210*/  HMMA.16816.F32 R12, R4, R76, R12 ;  /* 0x0000004c040c723c */ /* 0x000ff2000000180c */
[----:B------:R1:W-:Y:S04]  /*1c220*/  STL.64 [R1+0x50], R8 ;  /* 0x0000500801007387 */ /* 0x0003e80000100a00 */
[----:B------:R0:W-:Y:S01]  /*1c230*/  STL.64 [R1+0x58], R10 ;  /* 0x0000580a01007387 */ /* 0x0001e20000100a00 */
[C---:B-1----:R-:W-:Y:S01]  /*1c240*/  FMUL R8, R33.reuse, R35 ;  /* 0x0000002321087220 */ /* 0x042fe20000400000 */
[----:B------:R-:W-:Y:S01]  /*1c250*/  FMUL R9, R33, R34 ;  /* 0x0000002221097220 */ /* 0x000fe20000400000 */
[C---:B0-----:R-:W-:Y:S01]  /*1c260*/  FMUL R10, R30.reuse, R32 ;  /* 0x000000201e0a7220 */ /* 0x041fe20000400000 */
[----:B------:R-:W-:Y:S01]  /*1c270*/  FMUL R11, R30, R31 ;  /* 0x0000001f1e0b7220 */ /* 0x000fe20000400000 */
[----:B------:R-:W-:Y:S01]  /*1c280*/  STL [R1+0x2ec], R23 ;  /* 0x0002ec1701007387 */ /* 0x000fe20000100800 */
[----:B------:R-:W-:-:S03]  /*1c290*/  FADD R2, -R104, R115 ;  /* 0x0000007368027221 */ /* 0x000fc60000000100 */
[----:B------:R-:W0:Y:S02]  /*1c2a0*/  LDSM.16.M88.4 R32, [R107+UR6+0x4b400] ;  /* 0x04b400066b20783b */ /* 0x000e240008000200 */
[----:B------:R-:W-:Y:S02]  /*1c2b0*/  HMMA.16816.F32 R4, R4, R80, R8 ;  /* 0x000000500404723c */ /* 0x000fe40000001808 */
[----:B------:R1:W-:Y:S04]  /*1c2c0*/  STL.64 [R1+0x40], R12 ;  /* 0x0000400c01007387 */ /* 0x0003e80000100a00 */
[----:B------:R-:W-:Y:S04]  /*1c2d0*/  STL.64 [R1+0x48], R14 ;  /* 0x0000480e01007387 */ /* 0x000fe80000100a00 */
[----:B-1----:R-:W3:Y:S09]  /*1c2e0*/  LDL.LU R12, [R1+0x560] ;  /* 0x00056000010c7983 */ /* 0x002ef20000300800 */
[----:B------:R1:W-:Y:S04]  /*1c2f0*/  STL.64 [R1+0x20], R4 ;  /* 0x0000200401007387 */ /* 0x0003e80000100a00 */
[----:B------:R0:W-:Y:S04]  /*1c300*/  STL.64 [R1+0x28], R6 ;  /* 0x0000280601007387 */ /* 0x0001e80000100a00 */
[----:B------:R-:W3:Y:S01]  /*1c310*/  LDL.LU R13, [R1+0x564] ;  /* 0x00056400010d7983 */ /* 0x000ee20000300800 */
[C---:B-1----:R-:W-:Y:S01]  /*1c320*/  FMUL R4, R21.reuse, R29 ;  /* 0x0000001d15047220 */ /* 0x042fe20000400000 */
[----:B------:R-:W-:-:S02]  /*1c330*/  FMUL R5, R21, R28 ;  /* 0x0000001c15057220 */ /* 0x000fc40000400000 */
[----:B------:R-:W3:Y:S01]  /*1c340*/  LDL.LU R14, [R1+0x568] ;  /* 0x00056800010e7983 */ /* 0x000ee20000300800 */
[C---:B0-----:R-:W-:Y:S01]  /*1c350*/  FMUL R6, R23.reuse, R22 ;  /* 0x0000001617067220 */ /* 0x041fe20000400000 */
[----:B------:R-:W-:Y:S02]  /*1c360*/  FMUL R7, R23, R20 ;  /* 0x0000001417077220 */ /* 0x000fe40000400000 */
[----:B------:R-:W3:Y:S04]  /*1c370*/  LDL.LU R15, [R1+0x56c] ;  /* 0x00056c00010f7983 */ /* 0x000ee80000300800 */
[----:B------:R-:W3:Y:S01]  /*1c380*/  LDL.LU R20, [R1+0x550] ;  /* 0x0005500001147983 */ /* 0x000ee20000300800 */
[----:B------:R-:W-:Y:S03]  /*1c390*/  HMMA.16816.F32 R4, R16, R68, R4 ;  /* 0x000000441004723c */ /* 0x000fe60000001804 */
[----:B------:R-:W3:Y:S04]  /*1c3a0*/  LDL.LU R28, [R1+0x554] ;  /* 0x00055400011c7983 */ /* 0x000ee80000300800 */
[----:B------:R-:W3:-:S12]  /*1c3b0*/  LDL.LU R22, [R1+0x558] ;  /* 0x0005580001167983 */ /* 0x000ed80000300800 */
[----:B------:R-:W-:Y:S04]  /*1c3c0*/  STL.64 [R1+0x9f0], R6 ;  /* 0x0009f00601007387 */ /* 0x000fe80000100a00 */
[----:B------:R0:W-:Y:S04]  /*1c3d0*/  STL.64 [R1+0x9e8], R4 ;  /* 0x0009e80401007387 */ /* 0x0001e80000100a00 */
[----:B0-----:R-:W3:Y:S04]  /*1c3e0*/  LDL.LU R4, [R1+0x55c] ;  /* 0x00055c0001047983 */ /* 0x001ee80000300800 */
[----:B------:R-:W3:Y:S04]  /*1c3f0*/  LDL.LU R115, [R1+0x6cc] ;  /* 0x0006cc0001737983 */ /* 0x000ee80000300800 */
[----:B------:R-:W3:Y:S01]  /*1c400*/  LDL R104, [R1+0x3b8] ;  /* 0x0003b80001687983 */ /* 0x000ee20000100800 */
[----:B------:R-:W-:-:S04]  /*1c410*/  FMUL R2, R2, 1.4426950216293334961 ;  /* 0x3fb8aa3b02027820 */ /* 0x000fc80000400000 */
[----:B------:R-:W0:Y:S01]  /*1c420*/  MUFU.EX2 R37, R2 ;  /* 0x0000000200257308 */ /* 0x000e220000000800 */
[----:B------:R-:W-:Y:S01]  /*1c430*/  FADD R3, -R106, R105 ;  /* 0x000000696a037221 */ /* 0x000fe20000000100 */
[C---:B--2---:R-:W-:Y:S02]  /*1c440*/  FMUL R8, R21.reuse, R27 ;  /* 0x0000001b15087220 */ /* 0x044fe40000400000 */
[----:B------:R-:W2:Y:S01]  /*1c450*/  LDL.LU R27, [R1+0x570] ;  /* 0x00057000011b7983 */ /* 0x000ea20000300800 */
[----:B----4-:R-:W-:-:S03]  /*1c460*/  FMUL R9, R21, R26 ;  /* 0x0000001a15097220 */ /* 0x010fc60000400000 */
[----:B------:R-:W4:Y:S01]  /*1c470*/  LDL.LU R26, [R1+0x574] ;  /* 0x00057400011a7983 */ /* 0x000f220000300800 */
[----:B---3--:R-:W-:-:S03]  /*1c480*/  FMUL R10, R23, R25 ;  /* 0x00000019170a7220 */ /* 0x008fc60000400000 */
[----:B------:R-:W3:Y:S01]  /*1c490*/  LDL.LU R25, [R1+0x578] ;  /* 0x0005780001197983 */ /* 0x000ee20000300800 */
[----:B------:R-:W-:-:S03]  /*1c4a0*/  FMUL R11, R23, R24 ;  /* 0x00000018170b7220 */ /* 0x000fc60000400000 */
[----:B------:R-:W3:Y:S04]  /*1c4b0*/  LDL.LU R24, [R1+0x57c] ;  /* 0x00057c0001187983 */ /* 0x000ee80000300800 */
[----:B------:R-:W3:Y:S01]  /*1c4c0*/  LDL.LU R105, [R1+0x6d0] ;  /* 0x0006d00001697983 */ /* 0x000ee20000300800 */
[----:B------:R-:W-:Y:S03]  /*1c4d0*/  HMMA.16816.F32 R8, R16, R72, R8 ;  /* 0x000000481008723c */ /* 0x000fe60000001808 */
[----:B------:R-:W3:Y:S04]  /*1c4e0*/  LDL R106, [R1+0x3b4] ;  /* 0x0003b400016a7983 */ /* 0x000ee80000100800 */
[----:B0-----:R-:W-:-:S12]  /*1c4f0*/  STL [R1+0x2e0], R37 ;  /* 0x0002e02501007387 */ /* 0x001fd80000100800 */
[----:B------:R0:W-:Y:S04]  /*1c500*/  STL.64 [R1+0xa00], R10 ;  /* 0x000a000a01007387 */ /* 0x0001e80000100a00 */
[----:B------:R1:W-:Y:S04]  /*1c510*/  STL.64 [R1+0x9f8], R8 ;  /* 0x0009f80801007387 */ /* 0x0003e80000100a00 */
[----:B0-----:R-:W3:Y:S04]  /*1c520*/  LDL.LU R11, [R1+0x580] ;  /* 0x00058000010b7983 */ /* 0x001ee80000300800 */
[----:B------:R-:W3:Y:S04]  /*1c530*/  LDL.LU R10, [R1+0x584] ;  /* 0x00058400010a7983 */ /* 0x000ee80000300800 */
[----:B-1----:R-:W3:Y:S04]  /*1c540*/  LDL.LU R9, [R1+0x588] ;  /* 0x0005880001097983 */ /* 0x002ee80000300800 */
[----:B------:R-:W3:Y:S01]  /*1c550*/  LDL.LU R8, [R1+0x58c] ;  /* 0x00058c0001087983 */ /* 0x000ee20000300800 */
[----:B------:R-:W-:Y:S01]  /*1c560*/  FMUL R3, R3, 1.4426950216293334961 ;  /* 0x3fb8aa3b03037820 */ /* 0x000fe20000400000 */
[----:B------:R-:W-:-:S03]  /*1c570*/  FMUL R12, R21, R12 ;  /* 0x0000000c150c7220 */ /* 0x000fc60000400000 */
[----:B------:R-:W0:Y:S01]  /*1c580*/  MUFU.EX2 R39, R3 ;  /* 0x0000000300277308 */ /* 0x000e220000000800 */
[----:B------:R-:W-:Y:S01]  /*1c590*/  FMUL R13, R21, R13 ;  /* 0x0000000d150d7220 */ /* 0x000fe20000400000 */
[C---:B------:R-:W-:Y:S01]  /*1c5a0*/  FMUL R14, R23.reuse, R14 ;  /* 0x0000000e170e7220 */ /* 0x040fe20000400000 */
[----:B------:R-:W-:Y:S01]  /*1c5b0*/  FMUL R15, R23, R15 ;  /* 0x0000000f170f7220 */ /* 0x000fe20000400000 */
[C---:B------:R-:W-:Y:S01]  /*1c5c0*/  FMUL R20, R21.reuse, R20 ;  /* 0x0000001415147220 */ /* 0x040fe20000400000 */
[----:B------:R-:W-:Y:S01]  /*1c5d0*/  FMUL R21, R21, R28 ;  /* 0x0000001c15157220 */ /* 0x000fe20000400000 */
[----:B------:R-:W-:-:S04]  /*1c5e0*/  FMUL R22, R23, R22 ;  /* 0x0000001617167220 */ /* 0x000fc80000400000 */
[----:B------:R-:W-:Y:S01]  /*1c5f0*/  HMMA.16816.F32 R12, R16, R76, R12 ;  /* 0x0000004c100c723c */ /* 0x000fe2000000180c */
[----:B0-----:R-:W-:Y:S01]  /*1c600*/  STL [R1+0x2e4], R39 ;  /* 0x0002e42701007387 */ /* 0x001fe20000100800 */
[----:B------:R-:W-:-:S07]  /*1c610*/  FMUL R23, R23, R4 ;  /* 0x0000000417177220 */ /* 0x000fce0000400000 */
[----:B------:R-:W-:Y:S10]  /*1c620*/  HMMA.16816.F32 R16, R16, R80, R20 ;  /* 0x000000501010723c */ /* 0x000ff40000001814 */
[----:B------:R0:W-:Y:S04]  /*1c630*/  STL.64 [R1+0xa10], R14 ;  /* 0x000a100e01007387 */ /* 0x0001e80000100a00 */
[----:B------:R1:W-:Y:S05]  /*1c640*/  STL.64 [R1+0xa08], R12 ;  /* 0x000a080c01007387 */ /* 0x0003ea0000100a00 */
[----:B------:R-:W-:Y:S04]  /*1c650*/  STL.64 [R1+0xa20], R18 ;  /* 0x000a201201007387 */ /* 0x000fe80000100a00 */
[----:B------:R-:W-:Y:S04]  /*1c660*/  STL.64 [R1+0xa18], R16 ;  /* 0x000a181001007387 */ /* 0x000fe80000100a00 */
[----:B------:R-:W3:Y:S04]  /*1c670*/  LDL.LU R7, [R1+0x5a0] ;  /* 0x0005a00001077983 */ /* 0x000ee80000300800 */
[----:B------:R-:W3:Y:S04]  /*1c680*/  LDL.LU R6, [R1+0x5a4] ;  /* 0x0005a40001067983 */ /* 0x000ee80000300800 */
[----:B------:R-:W3:Y:S04]  /*1c690*/  LDL.LU R5, [R1+0x5a8] ;  /* 0x0005a80001057983 */ /* 0x000ee80000300800 */
[----:B------:R-:W3:Y:S04]  /*1c6a0*/  LDL.LU R4, [R1+0x5ac] ;  /* 0x0005ac0001047983 */ /* 0x000ee80000300800 */
[----:B0-----:R-:W3:Y:S04]  /*1c6b0*/  LDL.LU R15, [R1+0x590] ;  /* 0x00059000010f7983 */ /* 0x001ee80000300800 */
[----:B------:R-:W3:Y:S04]  /*1c6c0*/  LDL.LU R14, [R1+0x594] ;  /* 0x00059400010e7983 */ /* 0x000ee80000300800 */
[----:B-1----:R-:W3:Y:S04]  /*1c6d0*/  LDL.LU R13, [R1+0x598] ;  /* 0x00059800010d7983 */ /* 0x002ee80000300800 */
[----:B------:R-:W3:Y:S01]  /*1c6e0*/  LDL.LU R12, [R1+0x59c] ;  /* 0x00059c00010c7983 */ /* 0x000ee20000300800 */
[----:B------:R-:W-:Y:S01]  /*1c6f0*/  FADD R2, -R104, R115 ;  /* 0x0000007368027221 */ /* 0x000fe20000000100 */
[C---:B--2---:R-:W-:Y:S01]  /*1c700*/  FMUL R20, R37.reuse, R27 ;  /* 0x0000001b25147220 */ /* 0x044fe20000400000 */
[----:B----4-:R-:W-:Y:S01]  /*1c710*/  FMUL R21, R37, R26 ;  /* 0x0000001a25157220 */ /* 0x010fe20000400000 */
[C---:B---3--:R-:W-:Y:S01]  /*1c720*/  FMUL R22, R39.reuse, R25 ;  /* 0x0000001927167220 */ /* 0x048fe20000400000 */
[----:B------:R-:W-:-:S07]  /*1c730*/  FMUL R23, R39, R24 ;  /* 0x0000001827177220 */ /* 0x000fce0000400000 */
[----:B------:R-:W-:Y:S01]  /*1c740*/  HMMA.16816.F32 R20, R32, R68, R20 ;  /* 0x000000442014723c */ /* 0x000fe20000001814 */
[----:B------:R-:W-:-:S15]  /*1c750*/  FADD R3, -R106, R105 ;  /* 0x000000696a037221 */ /* 0x000fde0000000100 */
[----:B------:R-:W-:-:S03]  /*1c760*/  NOP ;  /* 0x0000000000007918 */ /* 0x000fc60000000000 */
[----:B------:R-:W-:Y:S04]  /*1c770*/  STL.64 [R1+0xa30], R22 ;  /* 0x000a301601007387 */ /* 0x000fe80000100a00 */
[----:B------:R-:W-:Y:S04]  /*1c780*/  STL.64 [R1+0xa28], R20 ;  /* 0x000a281401007387 */ /* 0x000fe80000100a00 */
[----:B------:R-:W2:Y:S01]  /*1c790*/  LDL.LU R104, [R1+0x6d4] ;  /* 0x0006d40001687983 */ /* 0x000ea20000300800 */
[----:B------:R-:W-:-:S03]  /*1c7a0*/  FMUL R24, R37, R11 ;  /* 0x0000000b25187220 */ /* 0x000fc60000400000 */
[----:B------:R-:W2:Y:S01]  /*1c7b0*/  LDL R105, [R1+0x3b0] ;  /* 0x0003b00001697983 */ /* 0x000ea20000100800 */
[----:B------:R-:W-:-:S03]  /*1c7c0*/  FMUL R25, R37, R10 ;  /* 0x0000000a25197220 */ /* 0x000fc60000400000 */
[----:B------:R-:W3:Y:S01]  /*1c7d0*/  LDL.LU R11, [R1+0x5b0] ;  /* 0x0005b000010b7983 */ /* 0x000ee20000300800 */
[----:B------:R-:W-:-:S03]  /*1c7e0*/  FMUL R26, R39, R9 ;  /* 0x00000009271a7220 */ /* 0x000fc60000400000 */
[----:B------:R-:W4:Y:S01]  /*1c7f0*/  LDL.LU R10, [R1+0x5b4] ;  /* 0x0005b400010a7983 */ /* 0x000f220000300800 */
[----:B------:R-:W-:-:S03]  /*1c800*/  FMUL R27, R39, R8 ;  /* 0x00000008271b7220 */ /* 0x000fc60000400000 */
[----:B------:R-:W2:Y:S04]  /*1c810*/  LDL.LU R9, [R1+0x5b8] ;  /* 0x0005b80001097983 */ /* 0x000ea80000300800 */
[----:B------:R-:W2:Y:S01]  /*1c820*/  LDL.LU R8, [R1+0x5bc] ;  /* 0x0005bc0001087983 */ /* 0x000ea20000300800 */
[----:B------:R-:W-:Y:S03]  /*1c830*/  HMMA.16816.F32 R24, R32, R72, R24 ;  /* 0x000000482018723c */ /* 0x000fe60000001818 */
[----:B------:R-:W2:-:S15]  /*1c840*/  LDL.LU R106, [R1+0x6d8] ;  /* 0x0006d800016a7983 */ /* 0x000e9e0000300800 */
[----:B------:R-:W-:Y:S01]  /*1c850*/  NOP ;  /* 0x0000000000007918 */ /* 0x000fe20000000000 */
[----:B------:R-:W-:Y:S04]  /*1c860*/  STL.64 [R1+0xa40], R26 ;  /* 0x000a401a01007387 */ /* 0x000fe80000100a00 */
[----:B------:R-:W-:Y:S01]  /*1c870*/  STL.64 [R1+0xa38], R24 ;  /* 0x000a381801007387 */ /* 0x000fe20000100a00 */
[----:B------:R-:W-:Y:S01]  /*1c880*/  FMUL R2, R2, 1.4426950216293334961 ;  /* 0x3fb8aa3b02027820 */ /* 0x000fe20000400000 */
[----:B------:R-:W-:-:S03]  /*1c890*/  FMUL R3, R3, 1.4426950216293334961 ;  /* 0x3fb8aa3b03037820 */ /* 0x000fc60000400000 */
[----:B------:R-:W3:Y:S08]  /*1c8a0*/  MUFU.EX2 R124, R2 ;  /* 0x00000002007c7308 */ /* 0x000ef00000000800 */
[----:B------:R-:W2:Y:S01]  /*1c8b0*/  MUFU.EX2 R125, R3 ;  /* 0x00000003007d7308 */ /* 0x000ea20000000800 */
[C---:B------:R-:W-:Y:S02]  /*1c8c0*/  FMUL R28, R37.reuse, R7 ;  /* 0x00000007251c7220 */ /* 0x040fe40000400000 */
[----:B------:R-:W2:Y:S01]  /*1c8d0*/  LDL.LU R7, [R1+0x5c0] ;  /* 0x0005c00001077983 */ /* 0x000ea20000300800 */
[----:B------:R-:W-:-:S03]  /*1c8e0*/  FMUL R29, R37, R6 ;  /* 0x00000006251d7220 */ /* 0x000fc60000400000 */
[----:B------:R-:W2:Y:S01]  /*1c8f0*/  LDL.LU R6, [R1+0x5c4] ;  /* 0x0005c40001067983 */ /* 0x000ea20000300800 */
[----:B------:R-:W-:-:S03]  /*1c900*/  FMUL R30, R39, R5 ;  /* 0x00000005271e7220 */ /* 0x000fc60000400000 */
[----:B------:R-:W2:Y:S01]  /*1c910*/  LDL.LU R5, [R1+0x5c8] ;  /* 0x0005c80001057983 */ /* 0x000ea20000300800 */
[----:B------:R-:W-:-:S03]  /*1c920*/  FMUL R31, R39, R4 ;  /* 0x00000004271f7220 */ /* 0x000fc60000400000 */
[----:B------:R-:W2:Y:S01]  /*1c930*/  LDL.LU R4, [R1+0x5cc] ;  /* 0x0005cc0001047983 */ /* 0x000ea20000300800 */
[C---:B------:R-:W-:Y:S01]  /*1c940*/  FMUL R36, R37.reuse, R15 ;  /* 0x0000000f25247220 */ /* 0x040fe20000400000 */
[----:B------:R-:W-:Y:S02]  /*1c950*/  FMUL R37, R37, R14 ;  /* 0x0000000e25257220 */ /* 0x000fe40000400000 */
[----:B------:R-:W-:Y:S01]  /*1c960*/  HMMA.16816.F32 R28, R32, R76, R28 ;  /* 0x0000004c201c723c */ /* 0x000fe2000000181c */
[C---:B------:R-:W-:Y:S01]  /*1c970*/  FMUL R38, R39.reuse, R13 ;  /* 0x0000000d27267220 */ /* 0x040fe20000400000 */
[----:B------:R-:W-:-:S07]  /*1c980*/  FMUL R39, R39, R12 ;  /* 0x0000000c27277220 */ /* 0x000fce0000400000 */
[----:B------:R-:W-:Y:S01]  /*1c990*/  HMMA.16816.F32 R32, R32, R80, R36 ;  /* 0x000000502020723c */ /* 0x000fe20000001824 */
[----:B------:R-:W0:Y:S09]  /*1c9a0*/  LDSM.16.M88.4 R36, [R107+UR6+0x4bc00] ;  /* 0x04bc00066b24783b */ /* 0x000e320008000200 */
[----:B------:R-:W-:Y:S04]  /*1c9b0*/  STL.64 [R1+0xa50], R30 ;  /* 0x000a501e01007387 */ /* 0x000fe80000100a00 */
[----:B------:R-:W-:Y:S04]  /*1c9c0*/  STL.64 [R1+0xa48], R28 ;  /* 0x000a481c01007387 */ /* 0x000fe80000100a00 */
[----:B------:R-:W2:Y:S04]  /*1c9d0*/  LDL.LU R15, [R1+0x5e0] ;  /* 0x0005e000010f7983 */ /* 0x000ea80000300800 */
[----:B------:R-:W2:Y:S04]  /*1c9e0*/  LDL.LU R14, [R1+0x5e4] ;  /* 0x0005e400010e7983 */ /* 0x000ea80000300800 */
[----:B------:R-:W2:Y:S04]  /*1c9f0*/  LDL.LU R13, [R1+0x5e8] ;  /* 0x0005e800010d7983 */ /* 0x000ea80000300800 */
[----:B------:R-:W-:Y:S04]  /*1ca00*/  STL.64 [R1+0xa60], R34 ;  /* 0x000a602201007387 */ /* 0x000fe80000100a00 */
[----:B------:R-:W-:Y:S04]  /*1ca10*/  STL.64 [R1+0xa58], R32 ;  /* 0x000a582001007387 */ /* 0x000fe80000100a00 */
[----:B------:R-:W2:Y:S04]  /*1ca20*/  LDL.LU R12, [R1+0x5ec] ;  /* 0x0005ec00010c7983 */ /* 0x000ea80000300800 */
[----:B------:R1:W-:Y:S01]  /*1ca30*/  STL [R1+0xae8], R0 ;  /* 0x000ae80001007387 */ /* 0x0003e20000100800 */
[----:B---3--:R-:W-:-:S03]  /*1ca40*/  FMUL R40, R124, R11 ;  /* 0x0000000b7c287220 */ /* 0x008fc60000400000 */
[----:B------:R-:W3:Y:S01]  /*1ca50*/  LDL.LU R11, [R1+0x5d0] ;  /* 0x0005d000010b7983 */ /* 0x000ee20000300800 */
[----:B----4-:R-:W-:-:S03]  /*1ca60*/  FMUL R41, R124, R10 ;  /* 0x0000000a7c297220 */ /* 0x010fc60000400000 */
[----:B------:R-:W4:Y:S01]  /*1ca70*/  LDL.LU R10, [R1+0x5d4] ;  /* 0x0005d400010a7983 */ /* 0x000f220000300800 */
[----:B--2---:R-:W-:-:S03]  /*1ca80*/  FMUL R42, R125, R9 ;  /* 0x000000097d2a7220 */ /* 0x004fc60000400000 */
[----:B------:R-:W2:Y:S01]  /*1ca90*/  LDL.LU R9, [R1+0x5d8] ;  /* 0x0005d80001097983 */ /* 0x000ea20000300800 */
[----:B------:R-:W-:-:S03]  /*1caa0*/  FMUL R43, R125, R8 ;  /* 0x000000087d2b7220 */ /* 0x000fc60000400000 */
[----:B------:R-:W2:Y:S04]  /*1cab0*/  LDL.LU R8, [R1+0x5dc] ;  /* 0x0005dc0001087983 */ /* 0x000ea80000300800 */
[----:B------:R-:W-:Y:S01]  /*1cac0*/  HMMA.16816.F32 R40, R52, R68, R40 ;  /* 0x000000443428723c */ /* 0x000fe20000001828 */
[----:B------:R-:W-:-:S15]  /*1cad0*/  FADD R3, -R0, R106 ;  /* 0x0000006a00037221 */ /* 0x000fde0000000100 */
[----:B------:R-:W-:-:S03]  /*1cae0*/  NOP ;  /* 0x0000000000007918 */ /* 0x000fc60000000000 */
[----:B------:R-:W-:Y:S04]  /*1caf0*/  STL.64 [R1+0xa70], R42 ;  /* 0x000a702a01007387 */ /* 0x000fe80000100a00 */
[----:B------:R-:W-:Y:S01]  /*1cb00*/  STL.64 [R1+0xa68], R40 ;  /* 0x000a682801007387 */ /* 0x000fe20000100a00 */
[----:B------:R-:W-:-:S03]  /*1cb10*/  FMUL R44, R124, R7 ;  /* 0x000000077c2c7220 */ /* 0x000fc60000400000 */
[----:B------:R-:W2:Y:S01]  /*1cb20*/  LDL.LU R7, [R1+0x5f0] ;  /* 0x0005f00001077983 */ /* 0x000ea20000300800 */
[----:B------:R-:W-:-:S03]  /*1cb30*/  FMUL R45, R124, R6 ;  /* 0x000000067c2d7220 */ /* 0x000fc60000400000 */
[----:B------:R-:W2:Y:S01]  /*1cb40*/  LDL.LU R6, [R1+0x5f4] ;  /* 0x0005f40001067983 */ /* 0x000ea20000300800 */
[----:B------:R-:W-:-:S03]  /*1cb50*/  FMUL R46, R125, R5 ;  /* 0x000000057d2e7220 */ /* 0x000fc60000400000 */
[----:B------:R-:W2:Y:S01]  /*1cb60*/  LDL.LU R5, [R1+0x5f8] ;  /* 0x0005f80001057983 */ /* 0x000ea20000300800 */
[----:B------:R-:W-:-:S03]  /*1cb70*/  FMUL R47, R125, R4 ;  /* 0x000000047d2f7220 */ /* 0x000fc60000400000 */
[----:B------:R-:W2:Y:S04]  /*1cb80*/  LDL.LU R4, [R1+0x5fc] ;  /* 0x0005fc0001047983 */ /* 0x000ea80000300800 */
[----:B------:R-:W-:-:S15]  /*1cb90*/  HMMA.16816.F32 R44, R52, R72, R44 ;  /* 0x00000048342c723c */ /* 0x000fde000000182c */
[----:B------:R-:W-:-:S04]  /*1cba0*/  NOP ;  /* 0x0000000000007918 */ /* 0x000fc80000000000 */
        /* <DEDUP_REMOVED lines=10> */
[----:B-1----:R-:W2:Y:S01]  /*1cc50*/  LDL R0, [R1+0x9cc] ;  /* 0x0009cc0001007983 */ /* 0x002ea20000100800 */
[----:B------:R-:W-:-:S15]  /*1cc60*/  HMMA.16816.F32 R48, R52, R76, R48 ;  /* 0x0000004c3430723c */ /* 0x000fde0000001830 */
[----:B------:R-:W-:-:S04]  /*1cc70*/  NOP ;  /* 0x0000000000007918 */ /* 0x000fc80000000000 */
[----:B------:R-:W-:Y:S04]  /*1cc80*/  STL.64 [R1+0xa90], R50 ;  /* 0x000a903201007387 */ /* 0x000fe80000100a00 */
[----:B------:R-:W-:Y:S01]  /*1cc90*/  STL.64 [R1+0xa88], R48 ;  /* 0x000a883001007387 */ /* 0x000fe20000100a00 */
[----:B---3--:R-:W-:-:S03]  /*1cca0*/  FMUL R56, R124, R11 ;  /* 0x0000000b7c387220 */ /* 0x008fc60000400000 */
[----:B------:R-:W3:Y:S01]  /*1ccb0*/  LDL.LU R11, [R1+0x610] ;  /* 0x00061000010b7983 */ /* 0x000ee20000300800 */
[----:B----4-:R-:W-:-:S03]  /*1ccc0*/  FMUL R57, R124, R10 ;  /* 0x0000000a7c397220 */ /* 0x010fc60000400000 */
[----:B------:R-:W4:Y:S01]  /*1ccd0*/  LDL.LU R10, [R1+0x614] ;  /* 0x00061400010a7983 */ /* 0x000f220000300800 */
[----:B--2---:R-:W-:-:S03]  /*1cce0*/  FMUL R58, R125, R9 ;  /* 0x000000097d3a7220 */ /* 0x004fc60000400000 */
[----:B------:R-:W2:Y:S01]  /*1ccf0*/  LDL.LU R9, [R1+0x618] ;  /* 0x0006180001097983 */ /* 0x000ea20000300800 */
[----:B------:R-:W-:-:S03]  /*1cd00*/  FMUL R59, R125, R8 ;  /* 0x000000087d3b7220 */ /* 0x000fc60000400000 */
[----:B------:R-:W2:Y:S01]  /*1cd10*/  LDL.LU R8, [R1+0x61c] ;  /* 0x00061c0001087983 */ /* 0x000ea20000300800 */
[----:B------:R-:W-:Y:S01]  /*1cd20*/  FADD R2, -R105, R104 ;  /* 0x0000006869027221 */ /* 0x000fe20000000100 */
[----:B------:R-:W-:-:S03]  /*1cd30*/  FMUL R3, R3, 1.4426950216293334961 ;  /* 0x3fb8aa3b03037820 */ /* 0x000fc60000400000 */
[----:B------:R-:W-:-:S03]  /*1cd40*/  FMUL R2, R2, 1.4426950216293334961 ;  /* 0x3fb8aa3b02027820 */ /* 0x000fc60000400000 */
[----:B------:R-:W-:Y:S01]  /*1cd50*/  MUFU.EX2 R3, R3 ;  /* 0x0000000300037308 */ /* 0x000fe20000000800 */
[----:B------:R-:W-:Y:S07]  /*1cd60*/  HMMA.16816.F32 R52, R52, R80, R56 ;  /* 0x000000503434723c */ /* 0x000fee0000001838 */
[----:B------:R-:W1:-:S12]  /*1cd70*/  MUFU.EX2 R2, R2 ;  /* 0x0000000200027308 */ /* 0x000e580000000800 */
[----:B------:R-:W-:Y:S04]  /*1cd80*/  STL.64 [R1+0xaa0], R54 ;  /* 0x000aa03601007387 */ /* 0x000fe80000100a00 */
[----:B------:R-:W-:Y:S01]  /*1cd90*/  STL.64 [R1+0xa98], R52 ;  /* 0x000a983401007387 */ /* 0x000fe20000100a00 */
[----:B------:R-:W-:Y:S01]  /*1cda0*/  IMAD.MOV.U32 R18, RZ, RZ, R70 ;  /* 0x000000ffff127224 */ /* 0x000fe200078e0046 */
[----:B------:R-:W-:Y:S01]  /*1cdb0*/  MOV R19, R71 ;  /* 0x0000004700137202 */ /* 0x000fe20000000f00 */
[C---:B-1----:R-:W-:Y:S02]  /*1cdc0*/  FMUL R60, R2.reuse, R7 ;  /* 0x00000007023c7220 */ /* 0x042fe40000400000 */
[----:B------:R-:W2:Y:S01]  /*1cdd0*/  LDL.LU R7, [R1+0x620] ;  /* 0x0006200001077983 */ /* 0x000ea20000300800 */
[----:B------:R-:W-:-:S03]  /*1cde0*/  FMUL R61, R2, R6 ;  /* 0x00000006023d7220 */ /* 0x000fc60000400000 */
[----:B------:R-:W2:Y:S01]  /*1cdf0*/  LDL.LU R6, [R1+0x624] ;  /* 0x0006240001067983 */ /* 0x000ea20000300800 */
[----:B------:R-:W-:-:S03]  /*1ce00*/  FMUL R62, R3, R5 ;  /* 0x00000005033e7220 */ /* 0x000fc60000400000 */
[----:B------:R-:W2:Y:S01]  /*1ce10*/  LDL.LU R5, [R1+0x628] ;  /* 0x0006280001057983 */ /* 0x000ea20000300800 */
[----:B------:R-:W-:-:S03]  /*1ce20*/  FMUL R63, R3, R4 ;  /* 0x00000004033f7220 */ /* 0x000fc60000400000 */
[----:B------:R-:W2:Y:S04]  /*1ce30*/  LDL.LU R4, [R1+0x62c] ;  /* 0x00062c0001047983 */ /* 0x000ea80000300800 */
[C---:B0-----:R-:W-:Y:S01]  /*1ce40*/  HMMA.16816.F32 R60, R36.reuse, R68, R60 ;  /* 0x00000044243c723c */ /* 0x041fe2000000183c */
[C---:B------:R-:W-:Y:S01]  /*1ce50*/  FMUL R92, R2.reuse, R15 ;  /* 0x0000000f025c7220 */ /* 0x040fe20000400000 */
[----:B------:R-:W0:Y:S04]  /*1ce60*/  LDSM.16.M88.4 R64, [R0+UR6+0x48400] ;  /* 0x048400060040783b */ /* 0x000e280008000200 */
[----:B------:R-:W1:Y:S04]  /*1ce70*/  LDSM.16.M88.4 R84, [R0+UR6+0x48800] ;  /* 0x048800060054783b */ /* 0x000e680008000200 */
[----:B------:R-:W1:Y:S01]  /*1ce80*/  LDSM.16.M88.4 R88, [R0+UR6+0x48c00] ;  /* 0x048c00060058783b */ /* 0x000e620008000200 */
[C---:B------:R-:W-:Y:S01]  /*1ce90*/  FMUL R93, R2.reuse, R14 ;  /* 0x0000000e025d7220 */ /* 0x040fe20000400000 */
[C---:B------:R-:W-:Y:S01]  /*1cea0*/  FMUL R94, R3.reuse, R13 ;  /* 0x0000000d035e7220 */ /* 0x040fe20000400000 */
[C---:B------:R-:W-:Y:S01]  /*1ceb0*/  FMUL R95, R3.reuse, R12 ;  /* 0x0000000c035f7220 */ /* 0x040fe20000400000 */
[----:B------:R-:W2:Y:S04]  /*1cec0*/  LDSM.16.M88.4 R56, [R0+UR6+0x48000] ;  /* 0x048000060038783b */ /* 0x000ea80008000200 */
[----:B------:R-:W2:Y:S02]  /*1ced0*/  LDSM.16.M88.4 R96, [R0+UR6+0x49000] ;  /* 0x049000060060783b */ /* 0x000ea40008000200 */
[----:B------:R-:W-:Y:S02]  /*1cee0*/  HMMA.16816.F32 R92, R36, R72, R92 ;  /* 0x00000048245c723c */ /* 0x000fe4000000185c */
[----:B------:R-:W-:Y:S04]  /*1cef0*/  STL.64 [R1+0xab0], R62 ;  /* 0x000ab03e01007387 */ /* 0x000fe80000100a00 */
[----:B------:R0:W-:Y:S04]  /*1cf00*/  STL.64 [R1+0xaa8], R60 ;  /* 0x000aa83c01007387 */ /* 0x0001e80000100a00 */
[----:B------:R-:W2:Y:S04]  /*1cf10*/  LDSM.16.M88.4 R100, [R0+UR6+0x49400] ;  /* 0x049400060064783b */ /* 0x000ea80008000200 */
[----:B------:R-:W-:Y:S04]  /*1cf20*/  LDSM.16.M88.4 R112, [R0+UR6+0x49800] ;  /* 0x049800060070783b */ /* 0x000fe80008000200 */
[----:B0-----:R-:W-:Y:S04]  /*1cf30*/  STL.64 [R1+0xb38], R66 ;  /* 0x000b384201007387 */ /* 0x001fe80000100a00 */
[----:B------:R-:W-:Y:S04]  /*1cf40*/  STL.64 [R1+0xb30], R64 ;  /* 0x000b304001007387 */ /* 0x000fe80000100a00 */
[----:B-1----:R-:W-:Y:S04]  /*1cf50*/  STL.64 [R1+0xb48], R86 ;  /* 0x000b485601007387 */ /* 0x002fe80000100a00 */
[----:B------:R-:W-:Y:S04]  /*1cf60*/  STL.64 [R1+0xb40], R84 ;  /* 0x000b405401007387 */ /* 0x000fe80000100a00 */
[----:B------:R-:W-:Y:S04]  /*1cf70*/  STL.64 [R1+0xb58], R90 ;  /* 0x000b585a01007387 */ /* 0x000fe80000100a00 */
[----:B------:R-:W-:Y:S04]  /*1cf80*/  STL.64 [R1+0xb50], R88 ;  /* 0x000b505801007387 */ /* 0x000fe80000100a00 */
[----:B------:R-:W-:Y:S04]  /*1cf90*/  STL.64 [R1+0xb60], R74 ;  /* 0x000b604a01007387 */ /* 0x000fe80000100a00 */
[----:B------:R-:W-:Y:S04]  /*1cfa0*/  STL.64 [R1+0xac0], R94 ;  /* 0x000ac05e01007387 */ /* 0x000fe80000100a00 */
[----:B------:R-:W-:Y:S01]  /*1cfb0*/  STL.64 [R1+0xab8], R92 ;  /* 0x000ab85c01007387 */ /* 0x000fe20000100a00 */
[C---:B---3--:R-:W-:Y:S01]  /*1cfc0*/  FMUL R104, R2.reuse, R11 ;  /* 0x0000000b02687220 */ /* 0x048fe20000400000 */
[----:B----4-:R-:W-:Y:S01]  /*1cfd0*/  FMUL R105, R2, R10 ;  /* 0x0000000a02697220 */ /* 0x010fe20000400000 */
[C---:B--2---:R-:W-:Y:S01]  /*1cfe0*/  FMUL R106, R3.reuse, R9 ;  /* 0x00000009036a7220 */ /* 0x044fe20000400000 */
[----:B------:R-:W-:-:S07]  /*1cff0*/  FMUL R107, R3, R8 ;  /* 0x00000008036b7220 */ /* 0x000fce0000400000 */
[----:B------:R-:W-:-:S15]  /*1d000*/  HMMA.16816.F32 R104, R36, R76, R104 ;  /* 0x0000004c2468723c */ /* 0x000fde0000001868 */
[----:B------:R-:W-:-:S04]  /*1d010*/  NOP ;  /* 0x0000000000007918 */ /* 0x000fc80000000000 */
[----:B------:R-:W-:Y:S04]  /*1d020*/  STL.64 [R1+0xad0], R106 ;  /* 0x000ad06a01007387 */ /* 0x000fe80000100a00 */
[----:B------:R0:W-:Y:S04]  /*1d030*/  STL.64 [R1+0xac8], R104 ;  /* 0x000ac86801007387 */ /* 0x0001e80000100a00 */
[----:B------:R-:W2:Y:S04]  /*1d040*/  LDL.LU R12, [R1+0x30] ;  /* 0x00003000010c7983 */ /* 0x000ea80000300800 */
[----:B------:R-:W2:Y:S04]  /*1d050*/  LDL.LU R13, [R1+0x34] ;  /* 0x00003400010d7983 */ /* 0x000ea80000300800 */
[----:B------:R-:W2:Y:S04]  /*1d060*/  LDL.LU R14, [R1+0x38] ;  /* 0x00003800010e7983 */ /* 0x000ea80000300800 */
[----:B------:R-:W2:Y:S04]  /*1d070*/  LDL.LU R15, [R1+0x3c] ;  /* 0x00003c00010f7983 */ /* 0x000ea80000300800 */
[----:B------:R-:W3:Y:S04]  /*1d080*/  LDL.LU R16, [R1+0x180] ;  /* 0x0001800001107983 */ /* 0x000ee80000300800 */
[----:B------:R-:W3:Y:S04]  /*1d090*/  LDL.LU R17, [R1+0x184] ;  /* 0x0001840001117983 */ /* 0x000ee80000300800 */
[----:B------:R-:W4:Y:S04]  /*1d0a0*/  LDL.LU R70, [R1+0xb9c] ;  /* 0x000b9c0001467983 */ /* 0x000f280000300800 */
[----:B------:R-:W2:Y:S04]  /*1d0b0*/  LDL.LU R71, [R1+0xb98] ;  /* 0x000b980001477983 */ /* 0x000ea80000300800 */
        /* <DEDUP_REMOVED lines=28> */
[----:B0-----:R-:W3:Y:S04]  /*1d280*/  LDL.LU R104, [R1+0x230] ;  /* 0x0002300001687983 */ /* 0x001ee80000300800 */
[----:B------:R-:W3:Y:S04]  /*1d290*/  LDL.LU R105, [R1+0x234] ;  /* 0x0002340001697983 */ /* 0x000ee80000300800 */
[----:B------:R-:W3:Y:S04]  /*1d2a0*/  LDL.LU R106, [R1+0x238] ;  /* 0x00023800016a7983 */ /* 0x000ee80000300800 */
[----:B------:R-:W3:Y:S01]  /*1d2b0*/  LDL.LU R107, [R1+0x23c] ;  /* 0x00023c00016b7983 */ /* 0x000ee20000300800 */
[----:B------:R-:W-:-:S03]  /*1d2c0*/  FMUL R111, R3, R4 ;  /* 0x00000004036f7220 */ /* 0x000fc60000400000 */
[----:B------:R-:W3:Y:S01]  /*1d2d0*/  LDL.LU R92, [R1+0x220] ;  /* 0x00022000015c7983 */ /* 0x000ee20000300800 */
[----:B------:R-:W-:-:S03]  /*1d2e0*/  FMUL R110, R3, R5 ;  /* 0x00000005036e7220 */ /* 0x000fc60000400000 */
[----:B------:R-:W3:Y:S01]  /*1d2f0*/  LDL.LU R93, [R1+0x224] ;  /* 0x00022400015d7983 */ /* 0x000ee20000300800 */
[----:B------:R-:W-:-:S03]  /*1d300*/  FMUL R109, R2, R6 ;  /* 0x00000006026d7220 */ /* 0x000fc60000400000 */
[----:B------:R-:W3:Y:S01]  /*1d310*/  LDL.LU R94, [R1+0x228] ;  /* 0x00022800015e7983 */ /* 0x000ee20000300800 */
[----:B------:R-:W-:-:S03]  /*1d320*/  FMUL R108, R2, R7 ;  /* 0x00000007026c7220 */ /* 0x000fc60000400000 */
        /* <DEDUP_REMOVED lines=35> */
[----:B----4-:R-:W-:-:S02]  /*1d560*/  IMAD.MOV.U32 R27, RZ, RZ, R70 ;  /* 0x000000ffff1b7224 */ /* 0x010fc400078e0046 */
[----:B--2---:R-:W-:Y:S02]  /*1d570*/  IMAD.MOV.U32 R26, RZ, RZ, R71 ;  /* 0x000000ffff1a7224 */ /* 0x004fe400078e0047 */
[----:B------:R-:W2:Y:S04]  /*1d580*/  LDL.LU R71, [R1+0xb94] ;  /* 0x000b940001477983 */ /* 0x000ea80000300800 */
[----:B------:R-:W4:Y:S01]  /*1d590*/  LDL.LU R70, [R1+0xb90] ;  /* 0x000b900001467983 */ /* 0x000f220000300800 */
[----:B------:R-:W-:Y:S01]  /*1d5a0*/  IMAD.MOV.U32 R8, RZ, RZ, R83 ;  /* 0x000000ffff087224 */ /* 0x000fe200078e0053 */
[----:B------:R-:W-:Y:S01]  /*1d5b0*/  MOV R9, R79 ;  /* 0x0000004f00097202 */ /* 0x000fe20000000f00 */
[----:B------:R-:W-:Y:S01]  /*1d5c0*/  IMAD.MOV.U32 R10, RZ, RZ, R78 ;  /* 0x000000ffff0a7224 */ /* 0x000fe200078e004e */
[----:B------:R-:W3:Y:S01]  /*1d5d0*/  LDL.LU R83, [R1+0xb8c] ;  /* 0x000b8c0001537983 */ /* 0x000ee20000300800 */
[----:B------:R-:W-:Y:S01]  /*1d5e0*/  IMAD.MOV.U32 R11, RZ, RZ, R82 ;  /* 0x000000ffff0b7224 */ /* 0x000fe200078e0052 */
[----:B------:R-:W-:Y:S02]  /*1d5f0*/  HMMA.16816.F32 R108, R36, R80, R108 ;  /* 0x00000050246c723c */ /* 0x000fe4000000186c */
[----:B------:R-:W3:Y:S04]  /*1d600*/  LDL.LU R79, [R1+0xb88] ;  /* 0x000b8800014f7983 */ /* 0x000ee80000300800 */
[----:B------:R-:W3:Y:S04]  /*1d610*/  LDL.LU R78, [R1+0xb84] ;  /* 0x000b8400014e7983 */ /* 0x000ee80000300800 */
[----:B------:R-:W3:Y:S04]  /*1d620*/  LDL.LU R82, [R1+0xb80] ;  /* 0x000b800001527983 */ /* 0x000ee80000300800 */
[----:B------:R-:W3:Y:S04]  /*1d630*/  LDL.LU R36, [R1+0x240] ;  /* 0x0002400001247983 */ /* 0x000ee80000300800 */
[----:B------:R-:W3:Y:S01]  /*1d640*/  LDL.LU R37, [R1+0x244] ;  /* 0x0002440001257983 */ /* 0x000ee20000300800 */
[----:B--2---:R-:W-:Y:S01]  /*1d650*/  MOV R39, R71 ;  /* 0x0000004700277202 */ /* 0x004fe20000000f00 */
[----:B----4-:R-:W-:-:S02]  /*1d660*/  IMAD.MOV.U32 R38, RZ, RZ, R70 ;  /* 0x000000ffff267224 */ /* 0x010fc400078e0046 */
[----:B------:R-:W2:Y:S04]  /*1d670*/  LDL.LU R70, [R1+0xb7c] ;  /* 0x000b7c0001467983 */ /* 0x000ea80000300800 */
[----:B------:R-:W2:Y:S04]  /*1d680*/  LDL.LU R71, [R1+0xb78] ;  /* 0x000b780001477983 */ /* 0x000ea80000300800 */
[----:B------:R3:W-:Y:S04]  /*1d690*/  STL.64 [R1+0xae0], R110 ;  /* 0x000ae06e01007387 */ /* 0x0007e80000100a00 */
[----:B------:R0:W-:Y:S01]  /*1d6a0*/  STL.64 [R1+0xad8], R108 ;  /* 0x000ad86c01007387 */ /* 0x0001e20000100a00 */
[----:B---3--:R-:W-:Y:S01]  /*1d6b0*/  IMAD.MOV.U32 R110, RZ, RZ, R79 ;  /* 0x000000ffff6e7224 */ /* 0x008fe200078e004f */
[----:B------:R-:W-:Y:S01]  /*1d6c0*/  MOV R111, R83 ;  /* 0x00000053006f7202 */ /* 0x000fe20000000f00 */
[----:B0-----:R-:W-:-:S02]  /*1d6d0*/  IMAD.MOV.U32 R108, RZ, RZ, R82 ;  /* 0x000000ffff6c7224 */ /* 0x001fc400078e0052 */
[----:B------:R-:W3:Y:S01]  /*1d6e0*/  LDL.LU R82, [R1+0xb74] ;  /* 0x000b740001527983 */ /* 0x000ee20000300800 */
[----:B------:R-:W-:-:S03]  /*1d6f0*/  IMAD.MOV.U32 R109, RZ, RZ, R78 ;  /* 0x000000ffff6d7224 */ /* 0x000fc600078e004e */
[----:B------:R-:W4:Y:S04]  /*1d700*/  LDL.LU R78, [R1+0xb70] ;  /* 0x000b7000014e7983 */ /* 0x000f280000300800 */
[----:B------:R-:W4:Y:S04]  /*1d710*/  LDL.LU R79, [R1+0xb6c] ;  /* 0x000b6c00014f7983 */ /* 0x000f280000300800 */
[----:B------:R-:W3:Y:S01]  /*1d720*/  LDL.LU R83, [R1+0xb68] ;  /* 0x000b680001537983 */ /* 0x000ee20000300800 */
[----:B--2---:R-:W-:-:S15]  /*1d730*/  HMMA.16816.F32 R72, R56, R70, R72 ;  /* 0x000000463848723c */ /* 0x004fde0000001848 */
[----:B------:R-:W-:-:S04]  /*1d740*/  NOP ;  /* 0x0000000000007918 */ /* 0x000fc80000000000 */
[----:B------:R-:W-:Y:S04]  /*1d750*/  STL.64 [R1+0x2d0], R72 ;  /* 0x0002d04801007387 */ /* 0x000fe80000100a00 */
[----:B------:R0:W-:Y:S04]  /*1d760*/  STL.64 [R1+0x2d8], R74 ;  /* 0x0002d84a01007387 */ /* 0x0001e80000100a00 */
[----:B0-----:R-:W2:Y:S01]  /*1d770*/  LDL.LU.64 R74, [R1+0xb60] ;  /* 0x000b6000014a7983 */ /* 0x001ea20000300a00 */
[C---:B----4-:R-:W-:Y:S08]  /*1d780*/  HMMA.16816.F32 R84, R56.reuse, R78, R84 ;  /* 0x0000004e3854723c */ /* 0x050ff00000001854 */
[C---:B--2---:R-:W-:Y:S08]  /*1d790*/  HMMA.16816.F32 R88, R56.reuse, R74, R88 ;  /* 0x0000004a3858723c */ /* 0x044ff00000001858 */
[----:B---3--:R-:W-:Y:S11]  /*1d7a0*/  HMMA.16816.F32 R56, R56, R82, R64 ;  /* 0x000000523838723c */ /* 0x008ff60000001840 */
[----:B------:R-:W-:Y:S04]  /*1d7b0*/  STL.64 [R1+0x2c0], R88 ;  /* 0x0002c05801007387 */ /* 0x000fe80000100a00 */
[----:B------:R0:W-:Y:S04]  /*1d7c0*/  STL.64 [R1+0x2c8], R90 ;  /* 0x0002c85a01007387 */ /* 0x0001e80000100a00 */
[----:B0-----:R-:W2:Y:S04]  /*1d7d0*/  LDL.LU.64 R90, [R1+0xb58] ;  /* 0x000b5800015a7983 */ /* 0x001ea80000300a00 */
[----:B------:R-:W2:Y:S04]  /*1d7e0*/  LDL.LU.64 R88, [R1+0xb50] ;  /* 0x000b500001587983 */ /* 0x000ea80000300a00 */
[----:B------:R-:W-:Y:S04]  /*1d7f0*/  STL.64 [R1+0x2b0], R84 ;  /* 0x0002b05401007387 */ /* 0x000fe80000100a00 */
[----:B------:R0:W-:Y:S04]  /*1d800*/  STL.64 [R1+0x2b8], R86 ;  /* 0x0002b85601007387 */ /* 0x0001e80000100a00 */
[----:B0-----:R-:W3:Y:S04]  /*1d810*/  LDL.LU.64 R86, [R1+0xb48] ;  /* 0x000b480001567983 */ /* 0x001ee80000300a00 */
[----:B------:R-:W3:Y:S04]  /*1d820*/  LDL.LU.64 R84, [R1+0xb40] ;  /* 0x000b400001547983 */ /* 0x000ee80000300a00 */
[----:B------:R-:W4:Y:S04]  /*1d830*/  LDL.LU.64 R66, [R1+0xb38] ;  /* 0x000b380001427983 */ /* 0x000f280000300a00 */
[----:B------:R-:W4:Y:S04]  /*1d840*/  LDL.LU.64 R64, [R1+0xb30] ;  /* 0x000b300001407983 */ /* 0x000f280000300a00 */
[----:B------:R0:W-:Y:S04]  /*1d850*/  STL.64 [R1+0x2a0], R56 ;  /* 0x0002a03801007387 */ /* 0x0001e80000100a00 */
[----:B------:R1:W-:Y:S04]  /*1d860*/  STL.64 [R1+0x2a8], R58 ;  /* 0x0002a83a01007387 */ /* 0x0003e80000100a00 */
[----:B0-----:R-:W2:Y:S04]  /*1d870*/  LDL.LU R56, [R1+0x270] ;  /* 0x0002700001387983 */ /* 0x001ea80000300800 */
[----:B------:R-:W2:Y:S04]  /*1d880*/  LDL.LU R57, [R1+0x274] ;  /* 0x0002740001397983 */ /* 0x000ea80000300800 */
[----:B-1----:R-:W2:Y:S04]  /*1d890*/  LDL.LU R58, [R1+0x278] ;  /* 0x00027800013a7983 */ /* 0x002ea80000300800 */
[----:B------:R-:W2:Y:S01]  /*1d8a0*/  LDL.LU R59, [R1+0x27c] ;  /* 0x00027c00013b7983 */ /* 0x000ea20000300800 */
[----:B----4-:R-:W-:-:S15]  /*1d8b0*/  HMMA.16816.F32 R116, R64, R70, R116 ;  /* 0x000000464074723c */ /* 0x010fde0000001874 */
[----:B------:R-:W-:-:S04]  /*1d8c0*/  NOP ;  /* 0x0000000000007918 */ /* 0x000fc80000000000 */
[----:B------:R-:W-:Y:S04]  /*1d8d0*/  STL.64 [R1+0x290], R116 ;  /* 0x0002907401007387 */ /* 0x000fe80000100a00 */
[----:B------:R0:W-:Y:S04]  /*1d8e0*/  STL.64 [R1+0x298], R118 ;  /* 0x0002987601007387 */ /* 0x0001e80000100a00 */
[----:B0-----:R-:W4:Y:S04]  /*1d8f0*/  LDL.LU.64 R118, [R1+0xb28] ;  /* 0x000b280001767983 */ /* 0x001f280000300a00 */
[----:B------:R-:W4:Y:S01]  /*1d900*/  LDL.LU.64 R116, [R1+0xb20] ;  /* 0x000b200001747983 */ /* 0x000f220000300a00 */
[C---:B------:R-:W-:Y:S08]  /*1d910*/  HMMA.16816.F32 R120, R64.reuse, R74, R120 ;  /* 0x0000004a4078723c */ /* 0x040ff00000001878 */
[C---:B--2---:R-:W-:Y:S11]  /*1d920*/  HMMA.16816.F32 R56, R64.reuse, R78, R56 ;  /* 0x0000004e4038723c */ /* 0x044ff60000001838 */
[----:B------:R-:W-:Y:S04]  /*1d930*/  STL.64 [R1+0x460], R120 ;  /* 0x0004607801007387 */ /* 0x000fe80000100a00 */
[----:B------:R0:W-:Y:S04]  /*1d940*/  STL.64 [R1+0x468], R122 ;  /* 0x0004687a01007387 */ /* 0x0001e80000100a00 */
[----:B0-----:R-:W2:Y:S04]  /*1d950*/  LDL.LU.64 R122, [R1+0xb18] ;  /* 0x000b1800017a7983 */ /* 0x001ea80000300a00 */
[----:B------:R-:W2:Y:S04]  /*1d960*/  LDL.LU.64 R120, [R1+0xb10] ;  /* 0x000b100001787983 */ /* 0x000ea80000300a00 */
[----:B------:R-:W-:Y:S04]  /*1d970*/  STL.64 [R1+0x280], R56 ;  /* 0x0002803801007387 */ /* 0x000fe80000100a00 */
[----:B------:R0:W-:Y:S02]  /*1d980*/  STL.64 [R1+0x288], R58 ;  /* 0x0002883a01007387 */ /* 0x0001e40000100a00 */
[----:B0-----:R-:W-:Y:S08]  /*1d990*/  HMMA.16816.F32 R56, R64, R82, R4 ;  /* 0x000000524038723c */ /* 0x001ff00000001804 */
[----:B---3--:R-:W-:Y:S01]  /*1d9a0*/  HMMA.16816.F32 R64, R84, R70, R108 ;  /* 0x000000465440723c */ /* 0x008fe2000000186c */
[----:B----4-:R-:W-:-:S02]  /*1d9b0*/  IMAD.MOV.U32 R6, RZ, RZ, R118 ;  /* 0x000000ffff067224 */ /* 0x010fc400078e0076 */
[----:B------:R-:W-:Y:S02]  /*1d9c0*/  IMAD.MOV.U32 R4, RZ, RZ, R116 ;  /* 0x000000ffff047224 */ /* 0x000fe400078e0074 */
[----:B------:R-:W3:Y:S01]  /*1d9d0*/  LDL.LU R116, [R1+0xb0c] ;  /* 0x000b0c0001747983 */ /* 0x000ee20000300800 */
[----:B------:R-:W-:-:S05]  /*1d9e0*/  IMAD.MOV.U32 R5, RZ, RZ, R117 ;  /* 0x000000ffff057224 */ /* 0x000fca00078e0075 */
[----:B------:R-:W-:Y:S01]  /*1d9f0*/  STL.64 [R1+0x470], R56 ;  /* 0x0004703801007387 */ /* 0x000fe20000100a00 */
[----:B------:R-:W-:-:S03]  /*1da00*/  MOV R7, R119 ;  /* 0x0000007700077202 */ /* 0x000fc60000000f00 */
[----:B------:R0:W-:Y:S04]  /*1da10*/  STL.64 [R1+0x478], R58 ;  /* 0x0004783a01007387 */ /* 0x0001e80000100a00 */
[----:B------:R-:W3:Y:S04]  /*1da20*/  LDL.LU R117, [R1+0xb08] ;  /* 0x000b080001757983 */ /* 0x000ee80000300800 */
[----:B------:R-:W3:Y:S04]  /*1da30*/  LDL.LU R118, [R1+0xb04] ;  /* 0x000b040001767983 */ /* 0x000ee80000300800 */
[----:B------:R-:W3:Y:S01]  /*1da40*/  LDL.LU R119, [R1+0xb00] ;  /* 0x000b000001777983 */ /* 0x000ee20000300800 */
[C---:B0-----:R-:W-:Y:S08]  /*1da50*/  HMMA.16816.F32 R56, R84.reuse, R74, R36 ;  /* 0x0000004a5438723c */ /* 0x041ff00000001824 */
[C---:B------:R-:W-:Y:S01]  /*1da60*/  HMMA.16816.F32 R36, R84.reuse, R78, R104 ;  /* 0x0000004e5424723c */ /* 0x040fe20000001868 */
[----:B------:R-:W-:Y:S04]  /*1da70*/  STL.64 [R1+0x270], R64 ;  /* 0x0002704001007387 */ /* 0x000fe80000100a00 */
[----:B------:R0:W-:Y:S06]  /*1da80*/  STL.64 [R1+0x278], R66 ;  /* 0x0002784201007387 */ /* 0x0001ec0000100a00 */
[----:B------:R-:W-:Y:S04]  /*1da90*/  STL.64 [R1+0x260], R56 ;  /* 0x0002603801007387 */ /* 0x000fe80000100a00 */
[----:B------:R1:W-:Y:S01]  /*1daa0*/  STL.64 [R1+0x268], R58 ;  /* 0x0002683a01007387 */ /* 0x0003e20000100a00 */
[----:B0-----:R-:W-:Y:S03]  /*1dab0*/  HMMA.16816.F32 R64, R84, R82, R92 ;  /* 0x000000525440723c */ /* 0x001fe6000000185c */
[----:B------:R-:W-:Y:S04]  /*1dac0*/  STL.64 [R1+0x250], R36 ;  /* 0x0002502401007387 */ /* 0x000fe80000100a00 */
[----:B------:R0:W-:Y:S01]  /*1dad0*/  STL.64 [R1+0x258], R38 ;  /* 0x0002582601007387 */ /* 0x0001e20000100a00 */
[C---:B-1----:R-:W-:Y:S03]  /*1dae0*/  HMMA.16816.F32 R56, R88.reuse, R70, R60 ;  /* 0x000000465838723c */ /* 0x042fe6000000183c */
[----:B------:R-:W-:Y:S05]  /*1daf0*/  LDSM.16.M88.4 R84, [R0+UR6+0x4a400] ;  /* 0x04a400060054783b */ /* 0x000fea0008000200 */
[C---:B0-----:R-:W-:Y:S03]  /*1db00*/  HMMA.16816.F32 R36, R88.reuse, R74, R52 ;  /* 0x0000004a5824723c */ /* 0x041fe60000001834 */
[----:B------:R-:W-:Y:S04]  /*1db10*/  STL.64 [R1+0x240], R64 ;  /* 0x0002404001007387 */ /* 0x000fe80000100a00 */
[----:B------:R-:W-:Y:S01]  /*1db20*/  STL.64 [R1+0x248], R66 ;  /* 0x0002484201007387 */ /* 0x000fe20000100a00 */
[C---:B------:R-:W-:Y:S03]  /*1db30*/  HMMA.16816.F32 R48, R88.reuse, R78, R48 ;  /* 0x0000004e5830723c */ /* 0x040fe60000001830 */
[----:B------:R-:W-:Y:S04]  /*1db40*/  LDSM.16.M88.4 R64, [R0+UR6+0x4a800] ;  /* 0x04a800060040783b */ /* 0x000fe80008000200 */
[----:B------:R-:W-:Y:S01]  /*1db50*/  STL.64 [R1+0x230], R56 ;  /* 0x0002303801007387 */ /* 0x000fe20000100a00 */
[----:B------:R-:W-:Y:S03]  /*1db60*/  HMMA.16816.F32 R44, R88, R82, R44 ;  /* 0x00000052582c723c */ /* 0x000fe6000000182c */
[----:B------:R-:W-:Y:S04]  /*1db70*/  STL.64 [R1+0x238], R58 ;  /* 0x0002383a01007387 */ /* 0x000fe80000100a00 */
[----:B------:R-:W-:Y:S04]  /*1db80*/  STL.64 [R1+0x220], R36 ;  /* 0x0002202401007387 */ /* 0x000fe80000100a00 */
[----:B------:R0:W-:Y:S01]  /*1db90*/  STL.64 [R1+0x228], R38 ;  /* 0x0002282601007387 */ /* 0x0001e20000100a00 */
[C---:B------:R-:W-:Y:S03]  /*1dba0*/  HMMA.16816.F32 R32, R96.reuse, R74, R32 ;  /* 0x0000004a6020723c */ /* 0x040fe60000001820 */
[----:B------:R-:W-:Y:S04]  /*1dbb0*/  LDSM.16.M88.4 R56, [R0+UR6+0x4a000] ;  /* 0x04a000060038783b */ /* 0x000fe80008000200 */
[----:B------:R-:W-:Y:S01]  /*1dbc0*/  LDSM.16.M88.4 R88, [R0+UR6+0x4ac00] ;  /* 0x04ac00060058783b */ /* 0x000fe20008000200 */
[C---:B0-----:R-:W-:Y:S03]  /*1dbd0*/  HMMA.16816.F32 R36, R96.reuse, R70, R40 ;  /* 0x000000466024723c */ /* 0x041fe60000001828 */
[----:B------:R-:W-:Y:S04]  /*1dbe0*/  STL.64 [R1+0x210], R48 ;  /* 0x0002103001007387 */ /* 0x000fe80000100a00 */
[----:B------:R-:W-:Y:S04]  /*1dbf0*/  STL.64 [R1+0x218], R50 ;  /* 0x0002183201007387 */ /* 0x000fe80000100a00 */
[----:B------:R-:W-:Y:S04]  /*1dc00*/  STL.64 [R1+0x200], R44 ;  /* 0x0002002c01007387 */ /* 0x000fe80000100a00 */
[----:B------:R-:W-:Y:S04]  /*1dc10*/  STL.64 [R1+0x208], R46 ;  /* 0x0002082e01007387 */ /* 0x000fe80000100a00 */
[----:B------:R-:W-:Y:S04]  /*1dc20*/  STL.64 [R1+0x1f0], R36 ;  /* 0x0001f02401007387 */ /* 0x000fe80000100a00 */
[----:B------:R-:W-:Y:S04]  /*1dc30*/  STL.64 [R1+0x1f8], R38 ;  /* 0x0001f82601007387 */ /* 0x000fe80000100a00 */
[----:B------:R-:W0:Y:S01]  /*1dc40*/  LDSM.16.M88.4 R36, [R0+UR6+0x49c00] ;  /* 0x049c00060024783b */ /* 0x000e220008000200 */
[C---:B------:R-:W-:Y:S08]  /*1dc50*/  HMMA.16816.F32 R28, R96.reuse, R78, R28 ;  /* 0x0000004e601c723c */ /* 0x040ff0000000181c */
[----:B------:R-:W-:Y:S08]  /*1dc60*/  HMMA.16816.F32 R24, R96, R82, R24 ;  /* 0x000000526018723c */ /* 0x000ff00000001818 */
[C---:B------:R-:W-:Y:S08]  /*1dc70*/  HMMA.16816.F32 R20, R100.reuse, R70, R20 ;  /* 0x000000466414723c */ /* 0x040ff00000001814 */
[C---:B------:R-:W-:Y:S08]  /*1dc80*/  HMMA.16816.F32 R16, R100.reuse, R74, R16 ;  /* 0x0000004a6410723c */ /* 0x040ff00000001810 */
[C---:B------:R-:W-:Y:S01]  /*1dc90*/  HMMA.16816.F32 R12, R100.reuse, R78, R12 ;  /* 0x0000004e640c723c */ /* 0x040fe2000000180c */
[----:B------:R-:W-:Y:S07]  /*1dca0*/  STL.64 [R1+0x1e0], R32 ;  /* 0x0001e02001007387 */ /* 0x000fee0000100a00 */
[----:B------:R-:W-:Y:S01]  /*1dcb0*/  HMMA.16816.F32 R8, R100, R82, R8 ;  /* 0x000000526408723c */ /* 0x000fe20000001808 */
[----:B------:R-:W-:Y:S04]  /*1dcc0*/  STL.64 [R1+0x1e8], R34 ;  /* 0x0001e82201007387 */ /* 0x000fe80000100a00 */
        /* <DEDUP_REMOVED lines=10> */
[----:B0-----:R-:W-:Y:S04]  /*1dd70*/  STL.64 [R1+0xaf8], R38 ;  /* 0x000af82601007387 */ /* 0x001fe80000100a00 */
[----:B------:R-:W-:Y:S04]  /*1dd80*/  STL.64 [R1+0x180], R8 ;  /* 0x0001800801007387 */ /* 0x000fe80000100a00 */
[----:B------:R3:W-:Y:S04]  /*1dd90*/  STL.64 [R1+0x188], R10 ;  /* 0x0001880a01007387 */ /* 0x0007e80000100a00 */
[----:B------:R-:W-:Y:S04]  /*1dda0*/  STL.64 [R1+0xaf0], R36 ;  /* 0x000af02401007387 */ /* 0x000fe80000100a00 */
[----:B------:R-:W0:Y:S04]  /*1ddb0*/  LDSM.16.M88.4 R96, [R0+UR6+0x4b000] ;  /* 0x04b000060060783b */ /* 0x000e280008000200 */
[----:B------:R-:W1:Y:S01]  /*1ddc0*/  LDSM.16.M88.4 R100, [R0+UR6+0x4b400] ;  /* 0x04b400060064783b */ /* 0x000e620008000200 */
[----:B---3--:R-:W-:Y:S03]  /*1ddd0*/  HMMA.16816.F32 R8, R112, R70, R116 ;  /* 0x000000467008723c */ /* 0x008fe60000001874 */
[----:B------:R-:W3:-:S15]  /*1dde0*/  LDSM.16.M88.4 R116, [R0+UR6+0x4b800] ;  /* 0x04b800060074783b */ /* 0x000ede0008000200 */
[----:B------:R-:W-:Y:S01]  /*1ddf0*/  NOP ;  /* 0x0000000000007918 */ /* 0x000fe20000000000 */
[----:B------:R-:W-:Y:S04]  /*1de00*/  STL.64 [R1+0x430], R8 ;  /* 0x0004300801007387 */ /* 0x000fe80000100a00 */
[----:B------:R2:W-:Y:S02]  /*1de10*/  STL.64 [R1+0x438], R10 ;  /* 0x0004380a01007387 */ /* 0x0005e40000100a00 */
[----:B--2---:R-:W-:Y:S02]  /*1de20*/  HMMA.16816.F32 R8, R112, R74, R120 ;  /* 0x0000004a7008723c */ /* 0x004fe40000001878 */
[----:B------:R-:W2:-:S15]  /*1de30*/  LDL.LU R120, [R1+0x20] ;  /* 0x0000200001787983 */ /* 0x000e9e0000300800 */
[----:B------:R-:W-:Y:S02]  /*1de40*/  NOP ;  /* 0x0000000000007918 */ /* 0x000fe40000000000 */
[----:B------:R-:W-:Y:S04]  /*1de50*/  STL.64 [R1+0x440], R8 ;  /* 0x0004400801007387 */ /* 0x000fe80000100a00 */
[----:B------:R4:W-:Y:S04]  /*1de60*/  STL.64 [R1+0x448], R10 ;  /* 0x0004480a01007387 */ /* 0x0009e80000100a00 */
[----:B------:R-:W2:Y:S04]  /*1de70*/  LDL.LU R121, [R1+0x24] ;  /* 0x0000240001797983 */ /* 0x000ea80000300800 */
[----:B------:R-:W2:Y:S01]  /*1de80*/  LDL.LU R122, [R1+0x28] ;  /* 0x00002800017a7983 */ /* 0x000ea20000300800 */
[----:B----4-:R-:W-:Y:S03]  /*1de90*/  HMMA.16816.F32 R8, R112, R78, R4 ;  /* 0x0000004e7008723c */ /* 0x010fe60000001804 */
[----:B------:R-:W2:Y:S04]  /*1dea0*/  LDL.LU R123, [R1+0x2c] ;  /* 0x00002c00017b7983 */ /* 0x000ea80000300800 */
[----:B------:R-:W4:-:S12]  /*1deb0*/  LDL.LU R4, [R1+0x70] ;  /* 0x0000700001047983 */ /* 0x000f180000300800 */
[----:B------:R0:W-:Y:S04]  /*1dec0*/  STL.64 [R1+0x170], R8 ;  /* 0x0001700801007387 */ /* 0x0001e80000100a00 */
[----:B------:R0:W-:Y:S04]  /*1ded0*/  STL.64 [R1+0x178], R10 ;  /* 0x0001780a01007387 */ /* 0x0001e80000100a00 */
[----:B------:R-:W4:Y:S04]  /*1dee0*/  LDL.LU R5, [R1+0x74] ;  /* 0x0000740001057983 */ /* 0x000f280000300800 */
[----:B------:R-:W4:Y:S04]  /*1def0*/  LDL.LU R6, [R1+0x78] ;  /* 0x0000780001067983 */ /* 0x000f280000300800 */
[----:B------:R-:W4:Y:S04]  /*1df00*/  LDL.LU R7, [R1+0x7c] ;  /* 0x00007c0001077983 */ /* 0x000f280000300800 */
[----:B------:R-:W2:Y:S04]  /*1df10*/  LDL.LU R12, [R1+0x90] ;  /* 0x00009000010c7983 */ /* 0x000ea80000300800 */
        /* <DEDUP_REMOVED lines=59> */
[----:B0-----:R-:W4:Y:S04]  /*1e2d0*/  LDL.LU R8, [R1+0x80] ;  /* 0x0000800001087983 */ /* 0x001f280000300800 */
[----:B------:R-:W4:Y:S04]  /*1e2e0*/  LDL.LU R9, [R1+0x84] ;  /* 0x0000840001097983 */ /* 0x000f280000300800 */
[----:B------:R-:W4:Y:S04]  /*1e2f0*/  LDL.LU R10, [R1+0x88] ;  /* 0x00008800010a7983 */ /* 0x000f280000300800 */
[----:B------:R-:W4:Y:S01]  /*1e300*/  LDL.LU R11, [R1+0x8c] ;  /* 0x00008c00010b7983 */ /* 0x000f220000300800 */
[----:B--2---:R-:W-:Y:S03]  /*1e310*/  HMMA.16816.F32 R112, R112, R82, R36 ;  /* 0x000000527070723c */ /* 0x004fe60000001824 */
[----:B------:R-:W2:Y:S04]  /*1e320*/  LDL.LU.64 R38, [R1+0xaf8] ;  /* 0x000af80001267983 */ /* 0x000ea80000300a00 */
[----:B------:R-:W2:Y:S01]  /*1e330*/  LDL.LU.64 R36, [R1+0xaf0] ;  /* 0x000af00001247983 */ /* 0x000ea20000300a00 */
[C---:B------:R-:W-:Y:S11]  /*1e340*/  HMMA.16816.F32 R48, R56.reuse, R74, R48 ;  /* 0x0000004a3830723c */ /* 0x040ff60000001830 */
[----:B------:R-:W-:Y:S04]  /*1e350*/  STL.64 [R1+0x450], R112 ;  /* 0x0004507001007387 */ /* 0x000fe80000100a00 */
[----:B------:R-:W-:Y:S04]  /*1e360*/  STL.64 [R1+0x458], R114 ;  /* 0x0004587201007387 */ /* 0x000fe80000100a00 */
[----:B------:R0:W1:Y:S01]  /*1e370*/  LDSM.16.M88.4 R112, [R0+UR6+0x4bc00] ;  /* 0x04bc00060070783b */ /* 0x0000620008000200 */
[C---:B---3--:R-:W-:Y:S03]  /*1e380*/  HMMA.16816.F32 R52, R56.reuse, R70, R52 ;  /* 0x000000463834723c */ /* 0x048fe60000001834 */
[----:B0-----:R-:W3:Y:S05]  /*1e390*/  LDL.LU R0, [R1+0xae8] ;  /* 0x000ae80001007983 */ /* 0x001eea0000300800 */
[C---:B----4-:R-:W-:Y:S08]  /*1e3a0*/  HMMA.16816.F32 R44, R56.reuse, R78, R44 ;  /* 0x0000004e382c723c */ /* 0x050ff0000000182c */
[----:B------:R-:W-:Y:S08]  /*1e3b0*/  HMMA.16816.F32 R56, R56, R82, R40 ;  /* 0x000000523838723c */ /* 0x000ff00000001828 */
[C---:B------:R-:W-:Y:S08]  /*1e3c0*/  HMMA.16816.F32 R32, R84.reuse, R70, R32 ;  /* 0x000000465420723c */ /* 0x040ff00000001820 */
[C---:B------:R-:W-:Y:S08]  /*1e3d0*/  HMMA.16816.F32 R28, R84.reuse, R74, R28 ;  /* 0x0000004a541c723c */ /* 0x040ff0000000181c */
[C---:B------:R-:W-:Y:S08]  /*1e3e0*/  HMMA.16816.F32 R24, R84.reuse, R78, R24 ;  /* 0x0000004e5418723c */ /* 0x040ff00000001818 */
[----:B------:R-:W-:Y:S08]  /*1e3f0*/  HMMA.16816.F32 R84, R84, R82, R20 ;  /* 0x000000525454723c */ /* 0x000ff00000001814 */
[C---:B------:R-:W-:Y:S08]  /*1e400*/  HMMA.16816.F32 R16, R64.reuse, R70, R16 ;  /* 0x000000464010723c */ /* 0x040ff00000001810 */
[C---:B------:R-:W-:Y:S08]  /*1e410*/  HMMA.16816.F32 R12, R64.reuse, R74, R12 ;  /* 0x0000004a400c723c */ /* 0x040ff0000000180c */
[C---:B------:R-:W-:Y:S08]  /*1e420*/  HMMA.16816.F32 R8, R64.reuse, R78, R8 ;  /* 0x0000004e4008723c */ /* 0x040ff00000001808 */
[----:B------:R-:W-:Y:S08]  /*1e430*/  HMMA.16816.F32 R64, R64, R82, R4 ;  /* 0x000000524040723c */ /* 0x000ff00000001804 */
[C---:B--2---:R-:W-:Y:S08]  /*1e440*/  HMMA.16816.F32 R108, R36.reuse, R70, R108 ;  /* 0x00000046246c723c */ /* 0x044ff0000000186c */
[C---:B------:R-:W-:Y:S08]  /*1e450*/  HMMA.16816.F32 R104, R36.reuse, R74, R104 ;  /* 0x0000004a2468723c */ /* 0x040ff00000001868 */
[C---:B------:R-:W-:Y:S03]  /*1e460*/  HMMA.16816.F32 R92, R36.reuse, R78, R92 ;  /* 0x0000004e245c723c */ /* 0x040fe6000000185c */
[----:B------:R-:W-:Y:S05]  /*1e470*/  STL.64 [R1+0x160], R108 ;  /* 0x0001606c01007387 */ /* 0x000fea0000100a00 */
[----:B------:R-:W-:Y:S01]  /*1e480*/  HMMA.16816.F32 R36, R36, R82, R60 ;  /* 0x000000522424723c */ /* 0x000fe2000000183c */
[----:B------:R0:W-:Y:S04]  /*1e490*/  STL.64 [R1+0x168], R110 ;  /* 0x0001686e01007387 */ /* 0x0001e80000100a00 */
[----:B0-----:R-:W2:Y:S04]  /*1e4a0*/  LDL.LU.64 R110, [R1+0xae0] ;  /* 0x000ae000016e7983 */ /* 0x001ea80000300a00 */
[----:B------:R-:W2:Y:S04]  /*1e4b0*/  LDL.LU.64 R108, [R1+0xad8] ;  /* 0x000ad800016c7983 */ /* 0x000ea80000300a00 */
[----:B------:R-:W-:Y:S04]  /*1e4c0*/  STL.64 [R1+0x150], R104 ;  /* 0x0001506801007387 */ /* 0x000fe80000100a00 */
[----:B------:R0:W-:Y:S04]  /*1e4d0*/  STL.64 [R1+0x158], R106 ;  /* 0x0001586a01007387 */ /* 0x0001e80000100a00 */
[----:B0-----:R-:W4:Y:S04]  /*1e4e0*/  LDL.LU.64 R106, [R1+0xad0] ;  /* 0x000ad000016a7983 */ /* 0x001f280000300a00 */
[----:B------:R-:W4:Y:S04]  /*1e4f0*/  LDL.LU.64 R104, [R1+0xac8] ;  /* 0x000ac80001687983 */ /* 0x000f280000300a00 */
[----:B------:R-:W-:Y:S04]  /*1e500*/  STL.64 [R1+0x140], R92 ;  /* 0x0001405c01007387 */ /* 0x000fe80000100a00 */
[----:B------:R0:W-:Y:S04]  /*1e510*/  STL.64 [R1+0x148], R94 ;  /* 0x0001485e01007387 */ /* 0x0001e80000100a00 */
[----:B0-----:R-:W2:Y:S04]  /*1e520*/  LDL.LU.64 R94, [R1+0xac0] ;  /* 0x000ac000015e7983 */ /* 0x001ea80000300a00 */
[----:B------:R-:W2:Y:S04]  /*1e530*/  LDL.LU.64 R92, [R1+0xab8] ;  /* 0x000ab800015c7983 */ /* 0x000ea80000300a00 */
[----:B------:R-:W2:Y:S04]  /*1e540*/  LDL.LU.64 R62, [R1+0xab0] ;  /* 0x000ab000013e7983 */ /* 0x000ea80000300a00 */
[----:B------:R-:W2:Y:S04]  /*1e550*/  LDL.LU.64 R60, [R1+0xaa8] ;  /* 0x000aa800013c7983 */ /* 0x000ea80000300a00 */
[----:B------:R0:W-:Y:S04]  /*1e560*/  STL.64 [R1+0x130], R36 ;  /* 0x0001302401007387 */ /* 0x0001e80000100a00 */
[----:B------:R1:W-:Y:S04]  /*1e570*/  STL.64 [R1+0x138], R38 ;  /* 0x0001382601007387 */ /* 0x0003e80000100a00 */
[----:B0-----:R-:W2:Y:S04]  /*1e580*/  LDL.LU R36, [R1+0x40] ;  /* 0x0000400001247983 */ /* 0x001ea80000300800 */
[----:B------:R-:W2:Y:S04]  /*1e590*/  LDL.LU R37, [R1+0x44] ;  /* 0x0000440001257983 */ /* 0x000ea80000300800 */
[----:B-1----:R-:W2:Y:S04]  /*1e5a0*/  LDL.LU R38, [R1+0x48] ;  /* 0x0000480001267983 */ /* 0x002ea80000300800 */
[----:B------:R-:W2:Y:S04]  /*1e5b0*/  LDL.LU R39, [R1+0x4c] ;  /* 0x00004c0001277983 */ /* 0x000ea80000300800 */
[----:B------:R-:W-:Y:S04]  /*1e5c0*/  STL.64 [R1+0x120], R52 ;  /* 0x0001203401007387 */ /* 0x000fe80000100a00 */
[----:B------:R0:W-:Y:S04]  /*1e5d0*/  STL.64 [R1+0x128], R54 ;  /* 0x0001283601007387 */ /* 0x0001e80000100a00 */
[----:B0-----:R-:W3:Y:S04]  /*1e5e0*/  LDL.LU.64 R54, [R1+0xaa0] ;  /* 0x000aa00001367983 */ /* 0x001ee80000300a00 */
[----:B------:R-:W3:Y:S04]  /*1e5f0*/  LDL.LU.64 R52, [R1+0xa98] ;  /* 0x000a980001347983 */ /* 0x000ee80000300a00 */
        /* <DEDUP_REMOVED lines=8> */
[----:B------:R-:W3:Y:S04]  /*1e680*/  LDL.LU.64 R42, [R1+0xa70] ;  /* 0x000a7000012a7983 */ /* 0x000ee80000300a00 */
[----:B------:R-:W3:Y:S04]  /*1e690*/  LDL.LU.64 R40, [R1+0xa68] ;  /* 0x000a680001287983 */ /* 0x000ee80000300a00 */
[----:B------:R0:W-:Y:S04]  /*1e6a0*/  STL.64 [R1+0xf0], R56 ;  /* 0x0000f03801007387 */ /* 0x0001e80000100a00 */
[----:B------:R1:W-:Y:S04]  /*1e6b0*/  STL.64 [R1+0xf8], R58 ;  /* 0x0000f83a01007387 */ /* 0x0003e80000100a00 */
[----:B0-----:R-:W3:Y:S04]  /*1e6c0*/  LDL.LU R56, [R1+0x50] ;  /* 0x0000500001387983 */ /* 0x001ee80000300800 */
[----:B------:R-:W3:Y:S04]  /*1e6d0*/  LDL.LU R57, [R1+0x54] ;  /* 0x0000540001397983 */ /* 0x000ee80000300800 */
[----:B-1----:R-:W3:Y:S04]  /*1e6e0*/  LDL.LU R58, [R1+0x58] ;  /* 0x00005800013a7983 */ /* 0x002ee80000300800 */
[----:B------:R-:W3:Y:S04]  /*1e6f0*/  LDL.LU R59, [R1+0x5c] ;  /* 0x00005c00013b7983 */ /* 0x000ee80000300800 */
[----:B------:R-:W-:Y:S04]  /*1e700*/  STL.64 [R1+0xe0], R32 ;  /* 0x0000e02001007387 */ /* 0x000fe80000100a00 */
[----:B------:R0:W-:Y:S04]  /*1e710*/  STL.64 [R1+0xe8], R34 ;  /* 0x0000e82201007387 */ /* 0x0001e80000100a00 */
[----:B0-----:R-:W4:Y:S04]  /*1e720*/  LDL.LU.64 R34, [R1+0xa60] ;  /* 0x000a600001227983 */ /* 0x001f280000300a00 */
[----:B------:R-:W4:Y:S04]  /*1e730*/  LDL.LU.64 R32, [R1+0xa58] ;  /* 0x000a580001207983 */ /* 0x000f280000300a00 */
        /* <DEDUP_REMOVED lines=8> */
[----:B------:R-:W4:Y:S04]  /*1e7c0*/  LDL.LU.64 R22, [R1+0xa30] ;  /* 0x000a300001167983 */ /* 0x000f280000300a00 */
[----:B------:R-:W4:Y:S04]  /*1e7d0*/  LDL.LU.64 R20, [R1+0xa28] ;  /* 0x000a280001147983 */ /* 0x000f280000300a00 */
[----:B------:R0:W-:Y:S04]  /*1e7e0*/  STL.64 [R1+0x490], R84 ;  /* 0x0004905401007387 */ /* 0x0001e80000100a00 */
[----:B------:R1:W-:Y:S04]  /*1e7f0*/  STL.64 [R1+0x498], R86 ;  /* 0x0004985601007387 */ /* 0x0003e80000100a00 */
[----:B0-----:R-:W4:Y:S04]  /*1e800*/  LDL.LU R84, [R1+0x60] ;  /* 0x0000600001547983 */ /* 0x001f280000300800 */
[----:B------:R-:W4:Y:S04]  /*1e810*/  LDL.LU R85, [R1+0x64] ;  /* 0x0000640001557983 */ /* 0x000f280000300800 */
[----:B-1----:R-:W4:Y:S04]  /*1e820*/  LDL.LU R86, [R1+0x68] ;  /* 0x0000680001567983 */ /* 0x002f280000300800 */
[----:B------:R-:W4:Y:S04]  /*1e830*/  LDL.LU R87, [R1+0x6c] ;  /* 0x00006c0001577983 */ /* 0x000f280000300800 */
        /* <DEDUP_REMOVED lines=14> */
[----:B------:R-:W-:Y:S01]  /*1e920*/  STL.64 [R1+0x4d0], R64 ;  /* 0x0004d04001007387 */ /* 0x000fe20000100a00 */
[C---:B--2---:R-:W-:Y:S03]  /*1e930*/  HMMA.16816.F32 R36, R88.reuse, R78, R36 ;  /* 0x0000004e5824723c */ /* 0x044fe60000001824 */
[----:B------:R3:W-:Y:S05]  /*1e940*/  STL.64 [R1+0x4d8], R66 ;  /* 0x0004d84201007387 */ /* 0x0007ea0000100a00 */
[C---:B---3--:R-:W-:Y:S08]  /*1e950*/  HMMA.16816.F32 R64, R88.reuse, R74, R56 ;  /* 0x0000004a5840723c */ /* 0x048ff00000001838 */
[C---:B------:R-:W-:Y:S08]  /*1e960*/  HMMA.16816.F32 R56, R88.reuse, R82, R120 ;  /* 0x000000525838723c */ /* 0x040ff00000001878 */
[----:B----4-:R-:W-:-:S15]  /*1e970*/  HMMA.16816.F32 R84, R88, R70, R84 ;  /* 0x000000465854723c */ /* 0x010fde0000001854 */
[----:B------:R-:W-:-:S04]  /*1e980*/  NOP ;  /* 0x0000000000007918 */ /* 0x000fc80000000000 */
[----:B------:R-:W-:Y:S04]  /*1e990*/  STL.64 [R1+0x4f0], R84 ;  /* 0x0004f05401007387 */ /* 0x000fe80000100a00 */
[----:B------:R-:W-:Y:S04]  /*1e9a0*/  STL.64 [R1+0x4f8], R86 ;  /* 0x0004f85601007387 */ /* 0x000fe80000100a00 */
[----:B------:R-:W-:Y:S04]  /*1e9b0*/  STL.64 [R1+0x500], R64 ;  /* 0x0005004001007387 */ /* 0x000fe80000100a00 */
[----:B------:R-:W-:Y:S04]  /*1e9c0*/  STL.64 [R1+0x508], R66 ;  /* 0x0005084201007387 */ /* 0x000fe80000100a00 */
[----:B------:R-:W-:Y:S04]  /*1e9d0*/  STL.64 [R1+0x520], R36 ;  /* 0x0005202401007387 */ /* 0x000fe80000100a00 */
[----:B------:R0:W-:Y:S04]  /*1e9e0*/  STL.64 [R1+0x528], R38 ;  /* 0x0005282601007387 */ /* 0x0001e80000100a00 */
[----:B------:R-:W-:Y:S04]  /*1e9f0*/  STL.64 [R1+0x510], R56 ;  /* 0x0005103801007387 */ /* 0x000fe80000100a00 */
[----:B------:R-:W-:Y:S01]  /*1ea00*/  STL.64 [R1+0x518], R58 ;  /* 0x0005183a01007387 */ /* 0x000fe20000100a00 */
[C---:B------:R-:W-:Y:S08]  /*1ea10*/  HMMA.16816.F32 R4, R96.reuse, R70, R4 ;  /* 0x000000466004723c */ /* 0x040ff00000001804 */
[C---:B0-----:R-:W-:Y:S08]  /*1ea20*/  HMMA.16816.F32 R36, R96.reuse, R74, R8 ;  /* 0x0000004a6024723c */ /* 0x041ff00000001808 */
[C---:B------:R-:W-:Y:S03]  /*1ea30*/  HMMA.16816.F32 R8, R96.reuse, R78, R12 ;  /* 0x0000004e6008723c */ /* 0x040fe6000000180c */
[----:B------:R-:W-:Y:S04]  /*1ea40*/  STL.64 [R1+0x530], R4 ;  /* 0x0005300401007387 */ /* 0x000fe80000100a00 */
[----:B------:R0:W-:Y:S02]  /*1ea50*/  STL.64 [R1+0x538], R6 ;  /* 0x0005380601007387 */ /* 0x0001e40000100a00 */
[----:B0-----:R-:W-:Y:S02]  /*1ea60*/  HMMA.16816.F32 R4, R96, R82, R16 ;  /* 0x000000526004723c */ /* 0x001fe40000001810 */
[----:B------:R-:W-:Y:S04]  /*1ea70*/  STL.64 [R1+0x540], R36 ;  /* 0x0005402401007387 */ /* 0x000fe80000100a00 */
[----:B------:R-:W-:Y:S02]  /*1ea80*/  STL.64 [R1+0x548], R38 ;  /* 0x0005482601007387 */ /* 0x000fe40000100a00 */
[C---:B------:R-:W-:Y:S02]  /*1ea90*/  HMMA.16816.F32 R12, R100.reuse, R70, R20 ;  /* 0x00000046640c723c */ /* 0x040fe40000001814 */
[----:B------:R-:W-:Y:S04]  /*1eaa0*/  STL.64 [R1+0x560], R8 ;  /* 0x0005600801007387 */ /* 0x000fe80000100a00 */
[----:B------:R0:W-:Y:S05]  /*1eab0*/  STL.64 [R1+0x568], R10 ;  /* 0x0005680a01007387 */ /* 0x0001ea0000100a00 */
[----:B------:R-:W-:Y:S04]  /*1eac0*/  STL.64 [R1+0x550], R4 ;  /* 0x0005500401007387 */ /* 0x000fe80000100a00 */
[----:B------:R1:W-:Y:S01]  /*1ead0*/  STL.64 [R1+0x558], R6 ;  /* 0x0005580601007387 */ /* 0x0003e20000100a00 */
[C---:B0-----:R-:W-:Y:S08]  /*1eae0*/  HMMA.16816.F32 R8, R100.reuse, R74, R24 ;  /* 0x0000004a6408723c */ /* 0x041ff00000001818 */
[C---:B-1----:R-:W-:Y:S01]  /*1eaf0*/  HMMA.16816.F32 R4, R100.reuse, R78, R28 ;  /* 0x0000004e6404723c */ /* 0x042fe2000000181c */
[----:B------:R-:W-:Y:S04]  /*1eb00*/  STL.64 [R1+0x570], R12 ;  /* 0x0005700c01007387 */ /* 0x000fe80000100a00 */
[----:B------:R0:W-:Y:S06]  /*1eb10*/  STL.64 [R1+0x578], R14 ;  /* 0x0005780e01007387 */ /* 0x0001ec0000100a00 */
[----:B------:R-:W-:Y:S04]  /*1eb20*/  STL.64 [R1+0x580], R8 ;  /* 0x0005800801007387 */ /* 0x000fe80000100a00 */
[----:B------:R1:W-:Y:S01]  /*1eb30*/  STL.64 [R1+0x588], R10 ;  /* 0x0005880a01007387 */ /* 0x0003e20000100a00 */
[----:B0-----:R-:W-:Y:S03]  /*1eb40*/  HMMA.16816.F32 R12, R100, R82, R32 ;  /* 0x00000052640c723c */ /* 0x001fe60000001820 */
[----:B------:R-:W-:Y:S04]  /*1eb50*/  STL.64 [R1+0x5a0], R4 ;  /* 0x0005a00401007387 */ /* 0x000fe80000100a00 */
[----:B------:R0:W-:Y:S01]  /*1eb60*/  STL.64 [R1+0x5a8], R6 ;  /* 0x0005a80601007387 */ /* 0x0001e20000100a00 */
[C---:B-1----:R-:W-:Y:S08]  /*1eb70*/  HMMA.16816.F32 R8, R116.reuse, R70, R40 ;  /* 0x000000467408723c */ /* 0x042ff00000001828 */
[C---:B0-----:R-:W-:Y:S03]  /*1eb80*/  HMMA.16816.F32 R4, R116.reuse, R74, R44 ;  /* 0x0000004a7404723c */ /* 0x041fe6000000182c */
[----:B------:R-:W-:Y:S04]  /*1eb90*/  STL.64 [R1+0x590], R12 ;  /* 0x0005900c01007387 */ /* 0x000fe80000100a00 */
[----:B------:R-:W-:Y:S04]  /*1eba0*/  STL.64 [R1+0x598], R14 ;  /* 0x0005980e01007387 */ /* 0x000fe80000100a00 */
[----:B------:R-:W2:Y:S04]  /*1ebb0*/  LDL.LU R36, [R1+0x328] ;  /* 0x0003280001247983 */ /* 0x000ea80000300800 */
[----:B------:R-:W-:Y:S04]  /*1ebc0*/  STL.64 [R1+0x5b0], R8 ;  /* 0x0005b00801007387 */ /* 0x000fe80000100a00 */
[----:B------:R-:W-:Y:S04]  /*1ebd0*/  STL.64 [R1+0x5b8], R10 ;  /* 0x0005b80a01007387 */ /* 0x000fe80000100a00 */
[----:B------:R0:W-:Y:S04]  /*1ebe0*/  STL.64 [R1+0x5c0], R4 ;  /* 0x0005c00401007387 */ /* 0x0001e80000100a00 */
[----:B------:R1:W-:Y:S04]  /*1ebf0*/  STL.64 [R1+0x5c8], R6 ;  /* 0x0005c80601007387 */ /* 0x0003e80000100a00 */
[----:B------:R-:W2:Y:S04]  /*1ec00*/  LDL.LU R37, [R1+0x32c] ;  /* 0x00032c0001257983 */ /* 0x000ea80000300800 */
[----:B------:R-:W3:Y:S04]  /*1ec10*/  LDL.LU R58, [R1+0x330] ;  /* 0x00033000013a7983 */ /* 0x000ee80000300800 */
[----:B------:R-:W3:Y:S04]  /*1ec20*/  LDL.LU R59, [R1+0x334] ;  /* 0x00033400013b7983 */ /* 0x000ee80000300800 */
[----:B------:R-:W4:Y:S04]  /*1ec30*/  LDL.LU R56, [R1+0x2e0] ;  /* 0x0002e00001387983 */ /* 0x000f280000300800 */
        /* <DEDUP_REMOVED lines=31> */
[----:B0-----:R-:W2:Y:S04]  /*1ee30*/  LDL.LU.64 R4, [R1+0x648] ;  /* 0x0006480001047983 */ /* 0x001ea80000300a00 */
[----:B-1----:R-:W2:Y:S04]  /*1ee40*/  LDL.LU.64 R6, [R1+0x650] ;  /* 0x0006500001067983 */ /* 0x002ea80000300a00 */
[----:B------:R-:W2:Y:S04]  /*1ee50*/  LDL.LU.64 R8, [R1+0x658] ;  /* 0x0006580001087983 */ /* 0x000ea80000300a00 */
        /* <DEDUP_REMOVED lines=14> */
[----:B------:R-:W3:Y:S01]  /*1ef40*/  LDL.LU.64 R10, [R1+0x660] ;  /* 0x00066000010a7983 */ /* 0x000ee20000300a00 */
[C---:B------:R-:W-:Y:S03]  /*1ef50*/  HMMA.16816.F32 R16, R116.reuse, R78, R48 ;  /* 0x0000004e7410723c */ /* 0x040fe60000001830 */
[----:B------:R-:W4:Y:S05]  /*1ef60*/  LDL.LU.64 R12, [R1+0x668] ;  /* 0x00066800010c7983 */ /* 0x000f2a0000300a00 */
[----:B------:R-:W-:Y:S08]  /*1ef70*/  HMMA.16816.F32 R20, R116, R82, R52 ;  /* 0x000000527414723c */ /* 0x000ff00000001834 */
[----:B------:R-:W-:Y:S03]  /*1ef80*/  HMMA.16816.F32 R24, R112, R70, R60 ;  /* 0x000000467018723c */ /* 0x000fe6000000183c */
[----:B------:R0:W-:Y:S04]  /*1ef90*/  STL.64 [R1+0x5e0], R16 ;  /* 0x0005e01001007387 */ /* 0x0001e80000100a00 */
[----:B------:R1:W-:Y:S04]  /*1efa0*/  STL.64 [R1+0x5e8], R18 ;  /* 0x0005e81201007387 */ /* 0x0003e80000100a00 */
[----:B------:R-:W4:Y:S04]  /*1efb0*/  LDL.LU.64 R14, [R1+0x670] ;  /* 0x00067000010e7983 */ /* 0x000f280000300a00 */
[----:B0-----:R-:W4:Y:S04]  /*1efc0*/  LDL.LU.64 R16, [R1+0x678] ;  /* 0x0006780001107983 */ /* 0x001f280000300a00 */
[----:B------:R0:W-:Y:S04]  /*1efd0*/  STL.64 [R1+0x5d0], R20 ;  /* 0x0005d01401007387 */ /* 0x0001e80000100a00 */
[----:B------:R0:W-:Y:S04]  /*1efe0*/  STL.64 [R1+0x5d8], R22 ;  /* 0x0005d81601007387 */ /* 0x0001e80000100a00 */
[----:B-1----:R-:W4:Y:S04]  /*1eff0*/  LDL.LU.64 R18, [R1+0x680] ;  /* 0x0006800001127983 */ /* 0x002f280000300a00 */
[----:B0-----:R-:W4:Y:S04]  /*1f000*/  LDL.LU.64 R20, [R1+0x690] ;  /* 0x0006900001147983 */ /* 0x001f280000300a00 */
[----:B------:R0:W-:Y:S01]  /*1f010*/  STL.64 [R1+0x5f0], R24 ;  /* 0x0005f01801007387 */ /* 0x0001e20000100a00 */
[----:B------:R-:W1:Y:S03]  /*1f020*/  LDC R23, c[0x0][0x3c4] ;  /* 0x0000f100ff177b82 */ /* 0x000e660000000800 */
[----:B------:R0:W-:Y:S05]  /*1f030*/  STL.64 [R1+0x5f8], R26 ;  /* 0x0005f81a01007387 */ /* 0x0001ea0000100a00 */
[----:B0-----:R-:W0:Y:S01]  /*1f040*/  LDC R24, c[0x0][0x3d4] ;  /* 0x0000f500ff187b82 */ /* 0x001e220000000800 */
[----:B------:R-:W4:Y:S01]  /*1f050*/  LDL.LU.64 R26, [R1+0x698] ;  /* 0x00069800011a7983 */ /* 0x000f220000300a00 */
[----:B------:R-:W-:-:S04]  /*1f060*/  UIADD3 UR4, UP0, UPT, UR4, 0x20, URZ ;  /* 0x0000002004047890 */ /* 0x000fc8000ff1e0ff */
[----:B------:R-:W-:Y:S01]  /*1f070*/  UIADD3.X UR5, UPT, UPT, URZ, UR5, URZ, UP0, !UPT ;  /* 0x00000005ff057290 */ /* 0x000fe200087fe4ff */
[----:B--2---:R-:W-:Y:S02]  /*1f080*/  FFMA2 R8, R8.F32x2.HI_LO, R88.F32x2.HI_LO, R34.F32x2.HI_LO ;  /* 0x0000005808087249 */ /* 0x004fe40000000022 */
[----:B------:R-:W2:Y:S01]  /*1f090*/  S2R R89, SR_CTAID.X ;  /* 0x0000000000597919 */ /* 0x000ea20000002500 */
[----:B------:R-:W-:Y:S02]  /*1f0a0*/  FFMA2 R6, R6.F32x2.HI_LO, R32.F32x2.HI_LO, R102.F32x2.HI_LO ;  /* 0x0000002006067249 */ /* 0x000fe40000000066 */
[----:B------:R-:W-:-:S15]  /*1f0b0*/  HMMA.16816.F32 R32, R112, R74, R92 ;  /* 0x0000004a7020723c */ /* 0x000fde000000185c */
[----:B------:R-:W-:-:S04]  /*1f0c0*/  NOP ;  /* 0x0000000000007918 */ /* 0x000fc80000000000 */
[----:B------:R-:W-:Y:S04]  /*1f0d0*/  STL.64 [R1+0x600], R32 ;  /* 0x0006002001007387 */ /* 0x000fe80000100a00 */
[----:B------:R-:W-:Y:S01]  /*1f0e0*/  STL.64 [R1+0x608], R34 ;  /* 0x0006082201007387 */ /* 0x000fe20000100a00 */
[----:B--2---:R-:W-:Y:S02]  /*1f0f0*/  IMAD.SHL.U32 R22, R89, 0x100, RZ ;  /* 0x0000010059167824 */ /* 0x004fe400078e00ff */
[----:B---3--:R-:W-:Y:S02]  /*1f100*/  FFMA2 R10, R10.F32x2.HI_LO, R30.F32x2.HI_LO, R28.F32x2.HI_LO ;  /* 0x0000001e0a0a7249 */ /* 0x008fe4000000001c */
[----:B------:R-:W-:Y:S01]  /*1f110*/  HMMA.16816.F32 R28, R112, R78, R104 ;  /* 0x0000004e701c723c */ /* 0x000fe20000001868 */
[----:B------:R-:W-:-:S05]  /*1f120*/  VIADD R22, R22, 0x100 ;  /* 0x0000010016167836 */ /* 0x000fca0000000000 */
[----:B------:R-:W-:-:S13]  /*1f130*/  ISETP.LE.U32.AND P0, PT, R22, UR4, PT ;  /* 0x0000000416007c0c */ /* 0x000fda000bf03070 */
[----:B------:R-:W-:Y:S04]  /*1f140*/  STL.64 [R1+0x610], R28 ;  /* 0x0006101c01007387 */ /* 0x000fe80000100a00 */
[----:B------:R2:W-:Y:S02]  /*1f150*/  STL.64 [R1+0x618], R30 ;  /* 0x0006181e01007387 */ /* 0x0005e40000100a00 */
[----:B--2---:R-:W-:Y:S01]  /*1f160*/  HMMA.16816.F32 R28, R112, R82, R108 ;  /* 0x00000052701c723c */ /* 0x004fe2000000186c */
[----:B------:R-:W-:Y:S01]  /*1f170*/  IMAD.U32 R22, RZ, RZ, UR5 ;  /* 0x00000005ff167e24 */ /* 0x000fe2000f8e00ff */
[----:B0-----:R-:W-:Y:S01]  /*1f180*/  LEA R38, R24, R38, 0x5 ;  /* 0x0000002618267211 */ /* 0x001fe200078e28ff */
[----:B-1----:R-:W-:Y:S02]  /*1f190*/  IMAD R39, R23, 0x20, R39 ;  /* 0x0000002017277824 */ /* 0x002fe400078e0227 */
[----:B------:R-:W-:Y:S01]  /*1f1a0*/  IMAD.MOV.U32 R23, RZ, RZ, R120 ;  /* 0x000000ffff177224 */ /* 0x000fe200078e0078 */
[----:B------:R-:W-:Y:S01]  /*1f1b0*/  ISETP.GE.U32.AND.EX P0, PT, R22, RZ, PT, P0 ;  /* 0x000000ff1600720c */ /* 0x000fe20003f06100 */
[----:B------:R-:W-:-:S02]  /*1f1c0*/  IMAD.MOV.U32 R22, RZ, RZ, R121 ;  /* 0x000000ffff167224 */ /* 0x000fc400078e0079 */
[----:B------:R-:W-:Y:S02]  /*1f1d0*/  IMAD.MOV.U32 R24, RZ, RZ, R81 ;  /* 0x000000ffff187224 */ /* 0x000fe400078e0051 */
[----:B------:R-:W-:Y:S02]  /*1f1e0*/  IMAD.MOV.U32 R25, RZ, RZ, R80 ;  /* 0x000000ffff197224 */ /* 0x000fe400078e0050 */
[----:B------:R-:W-:-:S06]  /*1f1f0*/  FFMA2 R4, R4.F32x2.HI_LO, R100.F32x2.HI_LO, R42.F32x2.HI_LO ;  /* 0x0000006404047249 */ /* 0x000fcc000000002a */
[----:B------:R-:W-:Y:S04]  /*1f200*/  STL.64 [R1+0x620], R28 ;  /* 0x0006201c01007387 */ /* 0x000fe80000100a00 */
[----:B------:R-:W-:Y:S04]  /*1f210*/  STL.64 [R1+0x628], R30 ;  /* 0x0006281e01007387 */ /* 0x000fe80000100a00 */
[----:B------:R-:W-:Y:S01]  /*1f220*/  STL [R1+0x320], R38 ;  /* 0x0003202601007387 */ /* 0x000fe20000100800 */
[----:B----4-:R-:W-:Y:S01]  /*1f230*/  FFMA2 R2, R26.F32x2.HI_LO, R2.F32x2.HI_LO, R36.F32x2.HI_LO ;  /* 0x000000021a027249 */ /* 0x010fe20000000024 */
[----:B------:R-:W-:Y:S01]  /*1f240*/  MOV R26, R123 ;  /* 0x0000007b001a7202 */ /* 0x000fe20000000f00 */
[----:B------:R-:W-:Y:S01]  /*1f250*/  IMAD.MOV.U32 R27, RZ, RZ, R122 ;  /* 0x000000ffff1b7224 */ /* 0x000fe200078e007a */
[----:B------:R-:W-:Y:S04]  /*1f260*/  STL [R1+0x324], R39 ;  /* 0x0003242701007387 */ /* 0x000fe80000100800 */
[----:B------:R0:W-:Y:S04]  /*1f270*/  STL.64 [R1+0x48], R22 ;  /* 0x0000481601007387 */ /* 0x0001e80000100a00 */
[----:B------:R1:W-:Y:S04]  /*1f280*/  STL.64 [R1+0x40], R26 ;  /* 0x0000401a01007387 */ /* 0x0003e80000100a00 */
[----:B------:R2:W-:Y:S01]  /*1f290*/  STL.64 [R1+0x30], R24 ;  /* 0x0000301801007387 */ /* 0x0005e20000100a00 */
[----:B0-----:R-:W-:Y:S01]  /*1f2a0*/  MOV R22, R77 ;  /* 0x0000004d00167202 */ /* 0x001fe20000000f00 */
[----:B------:R-:W-:-:S02]  /*1f2b0*/  IMAD.MOV.U32 R23, RZ, RZ, R76 ;  /* 0x000000ffff177224 */ /* 0x000fc400078e004c */
[----:B-1----:R-:W-:Y:S02]  /*1f2c0*/  IMAD.MOV.U32 R26, RZ, RZ, R73 ;  /* 0x000000ffff1a7224 */ /* 0x002fe400078e0049 */
[----:B------:R-:W-:Y:S01]  /*1f2d0*/  IMAD.MOV.U32 R27, RZ, RZ, R72 ;  /* 0x000000ffff1b7224 */ /* 0x000fe200078e0048 */
[----:B------:R0:W-:Y:S01]  /*1f2e0*/  STL.64 [R1+0x2f8], R22 ;  /* 0x0002f81601007387 */ /* 0x0001e20000100a00 */
[----:B--2---:R-:W-:Y:S01]  /*1f2f0*/  MOV R24, R69 ;  /* 0x0000004500187202 */ /* 0x004fe20000000f00 */
[----:B------:R-:W-:Y:S02]  /*1f300*/  IMAD.MOV.U32 R25, RZ, RZ, R68 ;  /* 0x000000ffff197224 */ /* 0x000fe400078e0044 */
[----:B------:R-:W-:Y:S01]  /*1f310*/  FFMA2 R12, R12.F32x2.HI_LO, R98.F32x2.HI_LO, R96.F32x2.HI_LO ;  /* 0x000000620c0c7249 */ /* 0x000fe20000000060 */
[----:B------:R-:W-:Y:S01]  /*1f320*/  STL.64 [R1+0x2f0], R26 ;  /* 0x0002f01a01007387 */ /* 0x000fe20000100a00 */
[----:B------:R-:W-:-:S03]  /*1f330*/  FFMA2 R14, R14.F32x2.HI_LO, R64.F32x2.HI_LO, R90.F32x2.HI_LO ;  /* 0x000000400e0e7249 */ /* 0x000fc6000000005a */
[----:B------:R-:W-:Y:S01]  /*1f340*/  STL.64 [R1+0x2e8], R24 ;  /* 0x0002e81801007387 */ /* 0x000fe20000100a00 */
[----:B0-----:R-:W-:Y:S02]  /*1f350*/  IMAD.MOV.U32 R22, RZ, RZ, R4 ;  /* 0x000000ffff167224 */ /* 0x001fe400078e0004 */
[----:B------:R-:W-:Y:S01]  /*1f360*/  IMAD.MOV.U32 R23, RZ, RZ, R5 ;  /* 0x000000ffff177224 */ /* 0x000fe200078e0005 */
[----:B------:R-:W-:Y:S01]  /*1f370*/  MOV R4, R8 ;  /* 0x0000000800047202 */ /* 0x000fe20000000f00 */
[----:B------:R-:W-:Y:S02]  /*1f380*/  IMAD.MOV.U32 R5, RZ, RZ, R9 ;  /* 0x000000ffff057224 */ /* 0x000fe400078e0009 */
[----:B------:R-:W-:Y:S01]  /*1f390*/  IMAD.MOV.U32 R8, RZ, RZ, R10 ;  /* 0x000000ffff087224 */ /* 0x000fe200078e000a */
[----:B------:R-:W-:Y:S01]  /*1f3a0*/  STL.64 [R1+0x648], R22 ;  /* 0x0006481601007387 */ /* 0x000fe20000100a00 */
[----:B------:R-:W-:-:S03]  /*1f3b0*/  IMAD.MOV.U32 R9, RZ, RZ, R11 ;  /* 0x000000ffff097224 */ /* 0x000fc600078e000b */
[----:B------:R0:W-:Y:S04]  /*1f3c0*/  STL.64 [R1+0x650], R6 ;  /* 0x0006500601007387 */ /* 0x0001e80000100a00 */
[----:B------:R1:W-:Y:S04]  /*1f3d0*/  STL.64 [R1+0x658], R4 ;  /* 0x0006580401007387 */ /* 0x0003e80000100a00 */
[----:B------:R-:W-:Y:S01]  /*1f3e0*/  STL.64 [R1+0x660], R8 ;  /* 0x0006600801007387 */ /* 0x000fe20000100a00 */
[----:B0-----:R-:W-:Y:S01]  /*1f3f0*/  MOV R6, R12 ;  /* 0x0000000c00067202 */ /* 0x001fe20000000f00 */
[----:B------:R-:W-:-:S02]  /*1f400*/  IMAD.MOV.U32 R7, RZ, RZ, R13 ;  /* 0x000000ffff077224 */ /* 0x000fc400078e000d */
[----:B-1----:R-:W-:Y:S02]  /*1f410*/  IMAD.MOV.U32 R4, RZ, RZ, R14 ;  /* 0x000000ffff047224 */ /* 0x002fe400078e000e */
[----:B------:R-:W-:Y:S01]  /*1f420*/  IMAD.MOV.U32 R5, RZ, RZ, R15 ;  /* 0x000000ffff057224 */ /* 0x000fe200078e000f */
[----:B------:R-:W-:Y:S04]  /*1f430*/  STL.64 [R1+0x668], R6 ;  /* 0x0006680601007387 */ /* 0x000fe80000100a00 */
[----:B------:R0:W-:Y:S04]  /*1f440*/  STL.64 [R1+0x670], R4 ;  /* 0x0006700401007387 */ /* 0x0001e80000100a00 */
[----:B0-----:R-:W2:Y:S01]  /*1f450*/  LDL R4, [R1+0x42c] ;  /* 0x00042c0001047983 */ /* 0x001ea20000100800 */
[----:B------:R-:W-:-:S02]  /*1f460*/  FFMA2 R16, R16.F32x2.HI_LO, R84.F32x2.HI_LO, R66.F32x2.HI_LO ;  /* 0x0000005410107249 */ /* 0x000fc40000000042 */
[----:B------:R-:W-:Y:S02]  /*1f470*/  FFMA2 R18, R18.F32x2.HI_LO, R56.F32x2.HI_LO, R86.F32x2.HI_LO ;  /* 0x0000003812127249 */ /* 0x000fe40000000056 */
[----:B------:R-:W-:Y:S01]  /*1f480*/  IMAD.MOV.U32 R9, RZ, RZ, R17 ;  /* 0x000000ffff097224 */ /* 0x000fe200078e0011 */
[----:B------:R-:W-:Y:S01]  /*1f490*/  MOV R8, R16 ;  /* 0x0000001000087202 */ /* 0x000fe20000000f00 */
[----:B------:R-:W-:Y:S02]  /*1f4a0*/  IMAD.MOV.U32 R6, RZ, RZ, R18 ;  /* 0x000000ffff067224 */ /* 0x000fe400078e0012 */
[----:B------:R-:W-:Y:S02]  /*1f4b0*/  IMAD.MOV.U32 R7, RZ, RZ, R19 ;  /* 0x000000ffff077224 */ /* 0x000fe400078e0013 */
[----:B------:R-:W-:Y:S04]  /*1f4c0*/  STL.64 [R1+0x678], R8 ;  /* 0x0006780801007387 */ /* 0x000fe80000100a00 */
[----:B------:R-:W-:Y:S04]  /*1f4d0*/  STL.64 [R1+0x680], R6 ;  /* 0x0006800601007387 */ /* 0x000fe80000100a00 */
[----:B------:R-:W3:Y:S04]  /*1f4e0*/  LDL R5, [R1+0x428] ;  /* 0x0004280001057983 */ /* 0x000ee80000100800 */
[----:B--2---:R0:W-:Y:S04]  /*1f4f0*/  STL [R1+0x314], R4 ;  /* 0x0003140401007387 */ /* 0x0041e80000100800 */
[----:B0-----:R-:W2:Y:S04]  /*1f500*/  LDL R4, [R1+0x424] ;  /* 0x0004240001047983 */ /* 0x001ea80000100800 */
[----:B---3--:R0:W-:Y:S04]  /*1f510*/  STL [R1+0x318], R5 ;  /* 0x0003180501007387 */ /* 0x0081e80000100800 */
[----:B0-----:R-:W3:Y:S04]  /*1f520*/  LDL R5, [R1+0x420] ;  /* 0x0004200001057983 */ /* 0x001ee80000100800 */
        /* <DEDUP_REMOVED lines=53> */
[----:B0-----:R-:W2:Y:S01]  /*1f880*/  LDL R4, [R1+0x3b0] ;  /* 0x0003b00001047983 */ /* 0x001ea20000100800 */
[----:B------:R-:W-:Y:S01]  /*1f890*/  FFMA2 R20, R20.F32x2.HI_LO, R124.F32x2.HI_LO, R58.F32x2.HI_LO ;  /* 0x0000007c14147249 */ /* 0x000fe2000000003a */
[----:B------:R-:W-:-:S02]  /*1f8a0*/  MOV R6, R0 ;  /* 0x0000000000067202 */ /* 0x000fc40000000f00 */
[----:B---3--:R0:W-:Y:S04]  /*1f8b0*/  STL [R1+0x6d0], R5 ;  /* 0x0006d00501007387 */ /* 0x0081e80000100800 */
[----:B------:R1:W5:Y:S01]  /*1f8c0*/  LDL.LU R0, [R1+0x9e0] ;  /* 0x0009e00001007983 */ /* 0x0003620000300800 */
[----:B0-----:R-:W-:-:S03]  /*1f8d0*/  IMAD.MOV.U32 R5, RZ, RZ, R21 ;  /* 0x000000ffff057224 */ /* 0x001fc600078e0015 */
[----:B--2---:R0:W-:Y:S04]  /*1f8e0*/  STL [R1+0x6d4], R4 ;  /* 0x0006d40401007387 */ /* 0x0041e80000100800 */
[----:B------:R1:W-:Y:S01]  /*1f8f0*/  STL [R1+0x6d8], R6 ;  /* 0x0006d80601007387 */ /* 0x0003e20000100800 */
[----:B0-----:R-:W-:-:S03]  /*1f900*/  IMAD.MOV.U32 R4, RZ, RZ, R20 ;  /* 0x000000ffff047224 */ /* 0x001fc600078e0014 */
[----:B------:R1:W-:Y:S04]  /*1f910*/  STL.64 [R1+0x698], R2 ;  /* 0x0006980201007387 */ /* 0x0003e80000100a00 */
[----:B------:R1:W-:Y:S01]  /*1f920*/  STL.64 [R1+0x690], R4 ;  /* 0x0006900401007387 */ /* 0x0003e20000100a00 */
[----:B------:R-:W-:Y:S05]  /*1f930*/  @!P0 BRA `(.L_x_1) ;  /* 0xfffffeb400fc8947 */ /* 0x000fea000383ffff */
.L_x_0:
[----:B-12---:R-:W2:Y:S01]  /*1f940*/  LDL.LU.64 R4, [R1+0x650] ;  /* 0x0006500001047983 */ /* 0x006ea20000300a00 */
[----:B------:R-:W-:Y:S01]  /*1f950*/  IMAD.MOV.U32 R25, RZ, RZ, 0x3dc6b27f ;  /* 0x3dc6b27fff197424 */ /* 0x000fe200078e00ff */
[----:B------:R-:W-:Y:S01]  /*1f960*/  LOP3.LUT R28, R28, 0xffbfffff, RZ, 0xc0, !PT ;  /* 0xffbfffff1c1c7812 */ /* 0x000fe200078ec0ff */
[----:B------:R-:W0:Y:S01]  /*1f970*/  LDCU.64 UR10, c[0x0][0x3e0] ;  /* 0x00007c00ff0a77ac */ /* 0x000e220008000a00 */
[----:B------:R-:W3:Y:S04]  /*1f980*/  LDL.LU.64 R8, [R1+0x2e8] ;  /* 0x0002e80001087983 */ /* 0x000ee80000300a00 */
[----:B------:R-:W4:Y:S04]  /*1f990*/  LDL.LU.64 R6, [R1+0x2f0] ;  /* 0x0002f00001067983 */ /* 0x000f280000300a00 */
[----:B------:R-:W4:Y:S04]  /*1f9a0*/  LDL.LU.64 R2, [R1+0x648] ;  /* 0x0006480001027983 */ /* 0x000f280000300a00 */
[----:B------:R-:W4:Y:S04]  /*1f9b0*/  LDL.LU R12, [R1+0x2d8] ;  /* 0x0002d800010c7983 */ /* 0x000f280000300800 */
[----:B------:R-:W4:Y:S04]  /*1f9c0*/  LDL.LU R11, [R1+0x2dc] ;  /* 0x0002dc00010b7983 */ /* 0x000f280000300800 */
[----:B------:R-:W4:Y:S01]  /*1f9d0*/  LDL.LU R10, [R1+0x2c8] ;  /* 0x0002c800010a7983 */ /* 0x000f220000300800 */
[----:B------:R-:W-:Y:S01]  /*1f9e0*/  LOP3.LUT R13, R13, 0xfffffffe, RZ, 0xc0, !PT ;  /* 0xfffffffe0d0d7812 */ /* 0x000fe200078ec0ff */
[----:B------:R-:W-:Y:S01]  /*1f9f0*/  BAR.SYNC.DEFER_BLOCKING 0x0 ;  /* 0x0000000000007b1d */ /* 0x000fe20000010000 */
[----:B--2---:R-:W-:-:S02]  /*1fa00*/  IMAD.MOV.U32 R20, RZ, RZ, R4 ;  /* 0x000000ffff147224 */ /* 0x004fc400078e0004 */
[----:B---3--:R-:W-:Y:S01]  /*1fa10*/  IMAD.MOV.U32 R17, RZ, RZ, R9 ;  /* 0x000000ffff117224 */ /* 0x008fe200078e0009 */
[----:B------:R-:W-:Y:S02]  /*1fa20*/  MOV R16, R8 ;  /* 0x0000000800107202 */ /* 0x000fe40000000f00 */
[----:B------:R-:W2:Y:S01]  /*1fa30*/  LDL.LU R9, [R1+0x2cc] ;  /* 0x0002cc0001097983 */ /* 0x000ea20000300800 */
[----:B----4-:R-:W-:Y:S01]  /*1fa40*/  IMAD.MOV.U32 R14, RZ, RZ, R6 ;  /* 0x000000ffff0e7224 */ /* 0x010fe200078e0006 */
[----:B------:R-:W-:Y:S02]  /*1fa50*/  MOV R15, R7 ;  /* 0x00000007000f7202 */ /* 0x000fe40000000f00 */
[----:B------:R-:W3:Y:S01]  /*1fa60*/  LDL.LU R8, [R1+0x2b8] ;  /* 0x0002b80001087983 */ /* 0x000ee20000300800 */
[----:B-----5:R-:W-:-:S03]  /*1fa70*/  IMAD.MOV.U32 R0, RZ, RZ, R3 ;  /* 0x000000ffff007224 */ /* 0x020fc600078e0003 */
[----:B------:R-:W4:Y:S04]  /*1fa80*/  LDL.LU R6, [R1+0x2bc] ;  /* 0x0002bc0001067983 */ /* 0x000f280000300800 */
[----:B------:R-:W2:Y:S04]  /*1fa90*/  LDL.LU R4, [R1+0x2ac] ;  /* 0x0002ac0001047983 */ /* 0x000ea80000300800 */
[----:B------:R-:W4:Y:S01]  /*1faa0*/  LDL.LU R3, [R1+0x2a8] ;  /* 0x0002a80001037983 */ /* 0x000f220000300800 */
[C---:B------:R-:W-:Y:S02]  /*1fab0*/  FSETP.GT.AND P0, PT, |R0|.reuse, 8.50705917302346158658e+37, PT ;  /* 0x7e8000000000780b */ /* 0x040fe40003f04200 */
[C---:B------:R-:W-:Y:S01]  /*1fac0*/  FSETP.GEU.AND P3, PT, |R0|.reuse, 1.175494350822287508e-38, PT ;  /* 0x008000000000780b */ /* 0x040fe20003f6e200 */
[C---:B------:R-:W-:Y:S01]  /*1fad0*/  FMUL R7, R0.reuse, 8388608 ;  /* 0x4b00000000077820 */ /* 0x040fe20000400000 */
[----:B------:R-:W-:-:S04]  /*1fae0*/  FSETP.GEU.AND P2, PT, R0, 1.175494350822287508e-38, PT ;  /* 0x008000000000780b */ /* 0x000fc80003f4e000 */
[----:B------:R-:W-:-:S05]  /*1faf0*/  FSEL R7, R7, R0, !P2 ;  /* 0x0000000007077208 */ /* 0x000fca0005000000 */
[----:B------:R-:W-:Y:S01]  /*1fb00*/  @P0 FMUL R0, R0, 0.25 ;  /* 0x3e80000000000820 */ /* 0x000fe20000400000 */
[----:B------:R-:W-:-:S03]  /*1fb10*/  IMAD.MOV.U32 R18, RZ, RZ, R16 ;  /* 0x000000ffff127224 */ /* 0x000fc600078e0010 */
[----:B------:R-:W-:Y:S01]  /*1fb20*/  @!P3 FMUL R0, R0, 16777216 ;  /* 0x4b8000000000b820 */ /* 0x000fe20000400000 */
[----:B------:R-:W-:-:S03]  /*1fb30*/  MOV R16, R14 ;  /* 0x0000000e00107202 */ /* 0x000fc60000000f00 */
[----:B------:R1:W0:Y:S01]  /*1fb40*/  MUFU.RCP R14, R0 ;  /* 0x00000000000e7308 */ /* 0x0002220000001000 */
[----:B------:R-:W-:Y:S01]  /*1fb50*/  MOV R21, R5 ;  /* 0x0000000500157202 */ /* 0x000fe20000000f00 */
[C---:B------:R-:W-:Y:S01]  /*1fb60*/  FMUL R5, R2.reuse, 8388608 ;  /* 0x4b00000002057820 */ /* 0x040fe20000400000 */
[----:B------:R-:W-:Y:S01]  /*1fb70*/  FSETP.GEU.AND P1, PT, R2, 1.175494350822287508e-38, PT ;  /* 0x008000000200780b */ /* 0x000fe20003f2e000 */
[----:B------:R-:W-:-:S03]  /*1fb80*/  @P0 FMUL R11, R11, 0.25 ;  /* 0x3e8000000b0b0820 */ /* 0x000fc60000400000 */
[----:B------:R-:W-:Y:S01]  /*1fb90*/  FSEL R5, R5, R2, !P1 ;  /* 0x0000000205057208 */ /* 0x000fe20004800000 */
[----:B------:R-:W-:-:S04]  /*1fba0*/  @!P3 FMUL R11, R11, 16777216 ;  /* 0x4b8000000b0bb820 */ /* 0x000fc80000400000 */
[----:B-1----:R-:W-:-:S05]  /*1fbb0*/  VIADD R0, R5, 0xc0cafb0d ;  /* 0xc0cafb0d05007836 */ /* 0x002fca0000000000 */
[----:B------:R-:W-:Y:S01]  /*1fbc0*/  LOP3.LUT R0, R0, 0xff800000, RZ, 0xc0, !PT ;  /* 0xff80000000007812 */ /* 0x000fe200078ec0ff */
[----:B------:R-:W-:Y:S01]  /*1fbd0*/  @P0 FMUL R10, R10, 0.25 ;  /* 0x3e8000000a0a0820 */ /* 0x000fe20000400000 */
[----:B------:R-:W-:-:S03]  /*1fbe0*/  @P0 FMUL R12, R12, 0.25 ;  /* 0x3e8000000c0c0820 */ /* 0x000fc60000400000 */
[----:B------:R-:W-:Y:S01]  /*1fbf0*/  @!P3 FMUL R10, R10, 16777216 ;  /* 0x4b8000000a0ab820 */ /* 0x000fe20000400000 */
[----:B------:R-:W-:-:S03]  /*1fc00*/  @!P3 FMUL R12, R12, 16777216 ;  /* 0x4b8000000c0cb820 */ /* 0x000fc60000400000 */
[C---:B0-----:R-:W-:Y:S01]  /*1fc10*/  FMUL R63, R14.reuse, R10 ;  /* 0x0000000a0e3f7220 */ /* 0x041fe20000400000 */
[----:B------:R-:W-:Y:S01]  /*1fc20*/  FMUL R62, R14, R12 ;  /* 0x0000000c0e3e7220 */ /* 0x000fe20000400000 */
[----:B---3--:R-:W-:Y:S01]  /*1fc30*/  @P0 FMUL R8, R8, 0.25 ;  /* 0x3e80000008080820 */ /* 0x008fe20000400000 */
[----:B--2---:R-:W-:Y:S01]  /*1fc40*/  @P0 FMUL R4, R4, 0.25 ;  /* 0x3e80000004040820 */ /* 0x004fe20000400000 */
[----:B----4-:R-:W-:-:S03]  /*1fc50*/  @P0 FMUL R3, R3, 0.25 ;  /* 0x3e80000003030820 */ /* 0x010fc60000400000 */
[----:B------:R-:W-:Y:S01]  /*1fc60*/  @!P3 FMUL R4, R4, 16777216 ;  /* 0x4b8000000404b820 */ /* 0x000fe20000400000 */
[----:B------:R-:W-:Y:S01]  /*1fc70*/  @P0 FMUL R6, R6, 0.25 ;  /* 0x3e80000006060820 */ /* 0x000fe20000400000 */
[----:B------:R-:W-:Y:S02]  /*1fc80*/  @!P3 FMUL R3, R3, 16777216 ;  /* 0x4b8000000303b820 */ /* 0x000fe40000400000 */
[----:B------:R-:W-:Y:S01]  /*1fc90*/  FMUL R4, R14, R4 ;  /* 0x000000040e047220 */ /* 0x000fe20000400000 */
[----:B------:R-:W-:Y:S01]  /*1fca0*/  @!P3 FMUL R6, R6, 16777216 ;  /* 0x4b8000000606b820 */ /* 0x000fe20000400000 */
[----:B------:R-:W-:Y:S01]  /*1fcb0*/  FMUL R3, R14, R3 ;  /* 0x000000030e037220 */ /* 0x000fe20000400000 */
[----:B------:R-:W-:Y:S01]  /*1fcc0*/  @!P3 FMUL R8, R8, 16777216 ;  /* 0x4b8000000808b820 */ /* 0x000fe20000400000 */
[----:B------:R-:W-:Y:S01]  /*1fcd0*/  @P0 FMUL R9, R9, 0.25 ;  /* 0x3e80000009090820 */ /* 0x000fe20000400000 */
[----:B------:R-:W-:Y:S01]  /*1fce0*/  STL [R1+0x32c], R4 ;  /* 0x00032c0401007387 */ /* 0x000fe20000100800 */
[----:B------:R-:W-:-:S03]  /*1fcf0*/  FMUL R6, R14, R6 ;  /* 0x000000060e067220 */ /* 0x000fc60000400000 */
[----:B------:R0:W-:Y:S01]  /*1fd00*/  STL [R1+0x328], R3 ;  /* 0x0003280301007387 */ /* 0x0001e20000100800 */
[----:B------:R-:W-:-:S03]  /*1fd10*/  @!P3 FMUL R9, R9, 16777216 ;  /* 0x4b8000000909b820 */ /* 0x000fc60000400000 */
[----:B------:R-:W-:Y:S01]  /*1fd20*/  STL [R1+0x324], R6 ;  /* 0x0003240601007387 */ /* 0x000fe20000100800 */
[C---:B0-----:R-:W-:Y:S01]  /*1fd30*/  FMUL R3, R14.reuse, R8 ;  /* 0x000000080e037220 */ /* 0x041fe20000400000 */
[----:B------:R-:W-:-:S04]  /*1fd40*/  FMUL R4, R14, R9 ;  /* 0x000000090e047220 */ /* 0x000fc80000400000 */
[----:B------:R0:W-:Y:S04]  /*1fd50*/  STL [R1+0x320], R3 ;  /* 0x0003200301007387 */ /* 0x0001e80000100800 */
[----:B------:R1:W-:Y:S01]  /*1fd60*/  STL [R1+0x2dc], R4 ;  /* 0x0002dc0401007387 */ /* 0x0003e20000100800 */
[----:B0-----:R-:W-:-:S05]  /*1fd70*/  FMUL R3, R14, R11 ;  /* 0x0000000b0e037220 */ /* 0x001fca0000400000 */
[----:B------:R0:W-:Y:S01]  /*1fd80*/  STL [R1+0x2d8], R3 ;  /* 0x0002d80301007387 */ /* 0x0001e20000100800 */
[----:B-1----:R-:W-:-:S03]  /*1fd90*/  I2FP.F32.S32 R4, R0 ;  /* 0x0000000000047245 */ /* 0x002fc60000201400 */
[----:B------:R-:W2:Y:S04]  /*1fda0*/  LDL.LU R11, [R1+0x2d0] ;  /* 0x0002d000010b7983 */ /* 0x000ea80000300800 */
[----:B------:R-:W3:Y:S01]  /*1fdb0*/  LDL.LU R10, [R1+0x2d4] ;  /* 0x0002d400010a7983 */ /* 0x000ee20000300800 */
[----:B0-----:R-:W-:-:S03]  /*1fdc0*/  IADD3 R3, PT, PT, R5, -R0, RZ ;  /* 0x8000000005037210 */ /* 0x001fc60007ffe0ff */
[----:B------:R-:W4:Y:S02]  /*1fdd0*/  LDL.LU R9, [R1+0x2c0] ;  /* 0x0002c00001097983 */ /* 0x000f240000300800 */
[----:B------:R-:W-:Y:S01]  /*1fde0*/  FADD R0, R3, -1 ;  /* 0xbf80000003007421 */ /* 0x000fe20000000000 */
[----:B------:R-:W-:Y:S01]  /*1fdf0*/  FSEL R3, RZ, -23, P1 ;  /* 0xc1b80000ff037808 */ /* 0x000fe20000800000 */
[----:B------:R-:W4:Y:S04]  /*1fe00*/  LDL.LU R8, [R1+0x2c4] ;  /* 0x0002c40001087983 */ /* 0x000f280000300800 */
[----:B------:R-:W-:Y:S01]  /*1fe10*/  FFMA.FTZ R14, R4, 1.1920928955078125e-07, R3 ;  /* 0x34000000040e7823 */ /* 0x000fe20000010003 */
[C---:B------:R-:W-:Y:S01]  /*1fe20*/  FFMA.FTZ R3, R0.reuse, R25, -0.16845393180847167969 ;  /* 0xbe2c7f3000037423 */ /* 0x040fe20000010019 */
[----:B------:R-:W4:Y:S03]  /*1fe30*/  LDL.LU R6, [R1+0x2a4] ;  /* 0x0002a40001067983 */ /* 0x000f260000300800 */
[C---:B------:R-:W-:Y:S01]  /*1fe40*/  FFMA.FTZ R3, R0.reuse, R3, 0.1716887056827545166 ;  /* 0x3e2fcf2a00037423 */ /* 0x040fe20000010003 */
[----:B------:R-:W4:Y:S03]  /*1fe50*/  LDL.LU R4, [R1+0x2a0] ;  /* 0x0002a00001047983 */ /* 0x000f260000300800 */
[----:B------:R-:W-:-:S04]  /*1fe60*/  FFMA.FTZ R3, R0, R3, -0.17900948226451873779 ;  /* 0xbe374e4300037423 */ /* 0x000fc80000010003 */
[----:B------:R-:W-:-:S04]  /*1fe70*/  FFMA.FTZ R3, R0, R3, 0.20512372255325317383 ;  /* 0x3e520bf400037423 */ /* 0x000fc80000010003 */
[----:B------:R-:W-:-:S04]  /*1fe80*/  FFMA.FTZ R3, R0, R3, -0.24046532809734344482 ;  /* 0xbe763c8b00037423 */ /* 0x000fc80000010003 */
[----:B------:R-:W-:-:S04]  /*1fe90*/  FFMA.FTZ R3, R0, R3, 0.28857114911079406738 ;  /* 0x3e93bf9900037423 */ /* 0x000fc80000010003 */
[----:B------:R-:W-:-:S04]  /*1fea0*/  FFMA.FTZ R3, R0, R3, -0.36067417263984680176 ;  /* 0xbeb8aa4900037423 */ /* 0x000fc80000010003 */
[----:B------:R-:W-:-:S04]  /*1feb0*/  FFMA.FTZ R3, R0, R3, 0.48089820146560668945 ;  /* 0x3ef6384a00037423 */ /* 0x000fc80000010003 */
[----:B------:R-:W-:-:S04]  /*1fec0*/  FFMA.FTZ R3, R0, R3, -0.72134751081466674805 ;  /* 0xbf38aa3b00037423 */ /* 0x000fc80000010003 */
[----:B------:R-:W-:-:S04]  /*1fed0*/  FMUL R3, R0, R3 ;  /* 0x0000000300037220 */ /* 0x000fc80000400000 */
[----:B------:R-:W-:-:S04]  /*1fee0*/  FMUL R3, R0, R3 ;  /* 0x0000000300037220 */ /* 0x000fc80000400000 */
[----:B------:R-:W-:Y:S02]  /*1fef0*/  FFMA.FTZ R12, R0, 1.4426950216293334961, R3 ;  /* 0x3fb8aa3b000c7823 */ /* 0x000fe40000010003 */
[----:B------:R-:W4:Y:S04]  /*1ff00*/  LDL.LU R3, [R1+0x2b4] ;  /* 0x0002b40001037983 */ /* 0x000f280000300800 */
[----:B------:R-:W4:Y:S01]  /*1ff10*/  LDL.LU R0, [R1+0x2b0] ;  /* 0x0002b00001007983 */ /* 0x000f220000300800 */
[C---:B------:R-:W-:Y:S02]  /*1ff20*/  FSETP.GT.AND P0, PT, |R2|.reuse, 8.50705917302346158658e+37, PT ;  /* 0x7e8000000200780b */ /* 0x040fe40003f04200 */
[----:B------:R-:W-:-:S11]  /*1ff30*/  FSETP.GEU.AND P1, PT, |R2|, 1.175494350822287508e-38, PT ;  /* 0x008000000200780b */ /* 0x000fd60003f2e200 */
[----:B------:R-:W-:-:S04]  /*1ff40*/  @P0 FMUL R2, R2, 0.25 ;  /* 0x3e80000002020820 */ /* 0x000fc80000400000 */
[----:B------:R-:W-:-:S06]  /*1ff50*/  @!P1 FMUL R2, R2, 16777216 ;  /* 0x4b80000002029820 */ /* 0x000fcc0000400000 */
[----:B------:R-:W0:Y:S01]  /*1ff60*/  MUFU.RCP R2, R2 ;  /* 0x0000000200027308 */ /* 0x000e220000001000 */
[----:B--2---:R-:W-:Y:S01]  /*1ff70*/  @P0 FMUL R11, R11, 0.25 ;  /* 0x3e8000000b0b0820 */ /* 0x004fe20000400000 */
[----:B---3--:R-:W-:Y:S01]  /*1ff80*/  @P0 FMUL R10, R10, 0.25 ;  /* 0x3e8000000a0a0820 */ /* 0x008fe20000400000 */
[----:B----4-:R-:W-:Y:S01]  /*1ff90*/  @P0 FMUL R9, R9, 0.25 ;  /* 0x3e80000009090820 */ /* 0x010fe20000400000 */
[----:B------:R-:W-:Y:S01]  /*1ffa0*/  @P0 FMUL R8, R8, 0.25 ;  /* 0x3e80000008080820 */ /* 0x000fe20000400000 */
[----:B------:R-:W-:Y:S01]  /*1ffb0*/  @P0 FMUL R6, R6, 0.25 ;  /* 0x3e80000006060820 */ /* 0x000fe20000400000 */
[----:B------:R-:W-:-:S03]  /*1ffc0*/  @P0 FMUL R4, R4, 0.25 ;  /* 0x3e80000004040820 */ /* 0x000fc60000400000 */
[----:B------:R-:W-:Y:S01]  /*1ffd0*/  @!P1 FMUL R6, R6, 16777216 ;  /* 0x4b80000006069820 */ /* 0x000fe20000400000 */
[----:B------:R-:W-:-:S03]  /*1ffe0*/  @!P1 FMUL R4, R4, 16777216 ;  /* 0x4b80000004049820 */ /* 0x000fc60000400000 */
[----:B0-----:R-:W-:Y:S01]  /*1fff0*/  FMUL R6, R2, R6 ;  /* 0x0000000602067220 */ /* 0x001fe20000400000 */
[----:B------:R-:W-:Y:S01]  /*20000*/  @!P1 FMUL R8, R8, 16777216 ;  /* 0x4b80000008089820 */ /* 0x000fe20000400000 */
[----:B------:R-:W-:Y:S01]  /*20010*/  FMUL R4, R2, R4 ;  /* 0x0000000402047220 */ /* 0x000fe20000400000 */
[----:B------:R-:W-:Y:S01]  /*20020*/  @!P1 FMUL R9, R9, 16777216 ;  /* 0x4b80000009099820 */ /* 0x000fe20000400000 */
[----:B------:R-:W-:Y:S01]  /*20030*/  @!P1 FMUL R10, R10, 16777216 ;  /* 0x4b8000000a0a9820 */ /* 0x000fe20000400000 */
[----:B------:R-:W-:Y:S01]  /*20040*/  @!P1 FMUL R11, R11, 16777216 ;  /* 0x4b8000000b0b9820 */ /* 0x000fe20000400000 */
[----:B------:R-:W-:Y:S01]  /*20050*/  STL [R1+0x31c], R6 ;  /* 0x00031c0601007387 */ /* 0x000fe20000100800 */
[C---:B------:R-:W-:Y:S01]  /*20060*/  FMUL R61, R2.reuse, R8 ;  /* 0x00000008023d7220 */ /* 0x040fe20000400000 */
[C---:B------:R-:W-:Y:S01]  /*20070*/  FMUL R60, R2.reuse, R9 ;  /* 0x00000009023c7220 */ /* 0x040fe20000400000 */
[C---:B------:R-:W-:Y:S01]  /*20080*/  FMUL R38, R2.reuse, R10 ;  /* 0x0000000a02267220 */ /* 0x040fe20000400000 */
[----:B------:R-:W-:Y:S01]  /*20090*/  STL [R1+0x318], R4 ;  /* 0x0003180401007387 */ /* 0x000fe20000100800 */
[----:B------:R-:W-:Y:S01]  /*200a0*/  FMUL R26, R2, R11 ;  /* 0x0000000b021a7220 */ /* 0x000fe20000400000 */
[----:B------:R-:W-:Y:S01]  /*200b0*/  @P0 FMUL R3, R3, 0.25 ;  /* 0x3e80000003030820 */ /* 0x000fe20000400000 */
[----:B------:R-:W-:Y:S01]  /*200c0*/  @P0 FMUL R0, R0, 0.25 ;  /* 0x3e80000000000820 */ /* 0x000fe20000400000 */
[----:B------:R-:W-:-:S02]  /*200d0*/  ISETP.GE.U32.AND P0, PT, R5, 0x7f800000, PT ;  /* 0x7f8000000500780c */ /* 0x000fc40003f06070 */
[----:B------:R-:W-:Y:S01]  /*200e0*/  @!P1 FMUL R3, R3, 16777216 ;  /* 0x4b80000003039820 */ /* 0x000fe20000400000 */
[----:B------:R-:W-:-:S03]  /*200f0*/  @!P1 FMUL R0, R0, 16777216 ;  /* 0x4b80000000009820 */ /* 0x000fc60000400000 */
[C---:B------:R-:W-:Y:S01]  /*20100*/  FMUL R3, R2.reuse, R3 ;  /* 0x0000000302037220 */ /* 0x040fe20000400000 */
[----:B------:R-:W-:-:S04]  /*20110*/  FMUL R0, R2, R0 ;  /* 0x0000000002007220 */ /* 0x000fc80000400000 */
[----:B------:R0:W-:Y:S02]  /*20120*/  STL [R1+0x314], R3 ;  /* 0x0003140301007387 */ /* 0x0001e40000100800 */
[----:B------:R-:W-:Y:S02]  /*20130*/  @P0 MOV R2, 0x7f800000 ;  /* 0x7f80000000020802 */ /* 0x000fe40000000f00 */
[----:B------:R1:W-:Y:S01]  /*20140*/  STL [R1+0x310], R0 ;  /* 0x0003100001007387 */ /* 0x0003e20000100800 */
[----:B0-----:R-:W-:Y:S01]  /*20150*/  FADD R3, R14, R12 ;  /* 0x0000000c0e037221 */ /* 0x001fe20000000000 */
[----:B-1----:R-:W-:Y:S02]  /*20160*/  VIADD R0, R7, 0xc0cafb0d ;  /* 0xc0cafb0d07007836 */ /* 0x002fe40000000000 */
[----:B------:R-:W-:-:S03]  /*20170*/  @P0 FFMA.FTZ R3, R5, R2, +INF ;  /* 0x7f80000005030423 */ /* 0x000fc60000010002 */
[----:B------:R-:W-:Y:S02]  /*20180*/  LOP3.LUT R0, R0, 0xff800000, RZ, 0xc0, !PT ;  /* 0xff80000000007812 */ /* 0x000fe400078ec0ff */
[----:B------:R0:W-:Y:S01]  /*20190*/  STL [R1+0xac], R3 ;  /* 0x0000ac0301007387 */ /* 0x0001e20000100800 */
[----:B------:R-:W-:Y:S02]  /*201a0*/  FSEL R4, RZ, -23, P2 ;  /* 0xc1b80000ff047808 */ /* 0x000fe40001000000 */
[----:B------:R-:W-:Y:S01]  /*201b0*/  I2FP.F32.S32 R2, R0 ;  /* 0x0000000000027245 */ /* 0x000fe20000201400 */
[----:B------:R-:W2:Y:S01]  /*201c0*/  LDL.LU R12, [R1+0x298] ;  /* 0x00029800010c7983 */ /* 0x000ea20000300800 */
[----:B0-----:R-:W-:-:S03]  /*201d0*/  IMAD.IADD R3, R7, 0x1, -R0 ;  /* 0x0000000107037824 */ /* 0x001fc600078e0a00 */
[----:B------:R-:W-:Y:S01]  /*201e0*/  FFMA.FTZ R4, R2, 1.1920928955078125e-07, R4 ;  /* 0x3400000002047823 */ /* 0x000fe20000010004 */
[----:B------:R-:W-:-:S04]  /*201f0*/  FADD R0, R3, -1 ;  /* 0xbf80000003007421 */ /* 0x000fc80000000000 */
[----:B------:R-:W-:-:S04]  /*20200*/  FFMA.FTZ R2, R0, R25, -0.16845393180847167969 ;  /* 0xbe2c7f3000027423 */ /* 0x000fc80000010019 */
[----:B------:R-:W-:-:S04]  /*20210*/  FFMA.FTZ R2, R0, R2, 0.1716887056827545166 ;  /* 0x3e2fcf2a00027423 */ /* 0x000fc80000010002 */
[----:B------:R-:W-:-:S04]  /*20220*/  FFMA.FTZ R2, R0, R2, -0.17900948226451873779 ;  /* 0xbe374e4300027423 */ /* 0x000fc80000010002 */
[----:B------:R-:W-:-:S04]  /*20230*/  FFMA.FTZ R2, R0, R2, 0.20512372255325317383 ;  /* 0x3e520bf400027423 */ /* 0x000fc80000010002 */
[----:B------:R-:W-:-:S04]  /*20240*/  FFMA.FTZ R2, R0, R2, -0.24046532809734344482 ;  /* 0xbe763c8b00027423 */ /* 0x000fc80000010002 */
[----:B------:R-:W-:-:S04]  /*20250*/  FFMA.FTZ R2, R0, R2, 0.28857114911079406738 ;  /* 0x3e93bf9900027423 */ /* 0x000fc80000010002 */
[----:B------:R-:W-:-:S04]  /*20260*/  FFMA.FTZ R2, R0, R2, -0.36067417263984680176 ;  /* 0xbeb8aa4900027423 */ /* 0x000fc80000010002 */
[----:B------:R-:W-:-:S04]  /*20270*/  FFMA.FTZ R2, R0, R2, 0.48089820146560668945 ;  /* 0x3ef6384a00027423 */ /* 0x000fc80000010002 */
[----:B------:R-:W-:Y:S01]  /*20280*/  FFMA.FTZ R2, R0, R2, -0.72134751081466674805 ;  /* 0xbf38aa3b00027423 */ /* 0x000fe20000010002 */
[----:B------:R-:W-:-:S03]  /*20290*/  ISETP.GE.U32.AND P0, PT, R7, 0x7f800000, PT ;  /* 0x7f8000000700780c */ /* 0x000fc60003f06070 */
[----:B------:R-:W-:-:S04]  /*202a0*/  FMUL R2, R0, R2 ;  /* 0x0000000200027220 */ /* 0x000fc80000400000 */
[----:B------:R-:W-:-:S04]  /*202b0*/  FMUL R2, R0, R2 ;  /* 0x0000000200027220 */ /* 0x000fc80000400000 */
[----:B------:R-:W-:-:S04]  /*202c0*/  FFMA.FTZ R3, R0, 1.4426950216293334961, R2 ;  /* 0x3fb8aa3b00037823 */ /* 0x000fc80000010002 */
[----:B------:R-:W-:Y:S01]  /*202d0*/  FADD R4, R4, R3 ;  /* 0x0000000304047221 */ /* 0x000fe20000000000 */
[----:B------:R-:W-:-:S04]  /*202e0*/  @P0 IMAD.MOV.U32 R3, RZ, RZ, 0x7f800000 ;  /* 0x7f800000ff030424 */ /* 0x000fc800078e00ff */
[----:B------:R-:W-:-:S05]  /*202f0*/  @P0 FFMA.FTZ R4, R7, R3, +INF ;  /* 0x7f80000007040423 */ /* 0x000fca0000010003 */
[----:B------:R0:W-:Y:S04]  /*20300*/  STL [R1+0x98], R4 ;  /* 0x0000980401007387 */ /* 0x0001e80000100800 */
[----:B------:R-:W3:Y:S04]  /*20310*/  LDL.LU R11, [R1+0x29c] ;  /* 0x00029c00010b7983 */ /* 0x000ee80000300800 */
[----:B------:R-:W4:Y:S04]  /*20320*/  LDL.LU R10, [R1+0x468] ;  /* 0x00046800010a7983 */ /* 0x000f280000300800 */
[----:B------:R-:W4:Y:S04]  /*20330*/  LDL.LU R9, [R1+0x46c] ;  /* 0x00046c0001097983 */ /* 0x000f280000300800 */
[----:B------:R-:W4:Y:S04]  /*20340*/  LDL.LU R8, [R1+0x288] ;  /* 0x0002880001087983 */ /* 0x000f280000300800 */
[----:B------:R-:W4:Y:S04]  /*20350*/  LDL.LU R6, [R1+0x28c] ;  /* 0x00028c0001067983 */ /* 0x000f280000300800 */
[----:B0-----:R-:W4:Y:S04]  /*20360*/  LDL.LU R4, [R1+0x47c] ;  /* 0x00047c0001047983 */ /* 0x001f280000300800 */
[----:B------:R-:W4:Y:S01]  /*20370*/  LDL.LU R3, [R1+0x478] ;  /* 0x0004780001037983 */ /* 0x000f220000300800 */
[----:B------:R-:W-:-:S04]  /*20380*/  MOV R2, R21 ;  /* 0x0000001500027202 */ /* 0x000fc80000000f00 */
[C---:B------:R-:W-:Y:S02]  /*20390*/  FSETP.GT.AND P3, PT, |R2|.reuse, 8.50705917302346158658e+37, PT ;  /* 0x7e8000000200780b */ /* 0x040fe40003f64200 */
[C---:B------:R-:W-:Y:S02]  /*203a0*/  FSETP.GEU.AND P5, PT, |R2|.reuse, 1.175494350822287508e-38, PT ;  /* 0x008000000200780b */ /* 0x040fe40003fae200 */
[----:B------:R-:W-:Y:S01]  /*203b0*/  FSETP.NEU.AND P0, PT, R7, RZ, PT ;  /* 0x000000ff0700720b */ /* 0x000fe20003f0d000 */
[C---:B------:R-:W-:Y:S01]  /*203c0*/  FMUL R7, R2.reuse, 8388608 ;  /* 0x4b00000002077820 */ /* 0x040fe20000400000 */
[----:B------:R-:W-:-:S04]  /*203d0*/  FSETP.GEU.AND P2, PT, R2, 1.175494350822287508e-38, PT ;  /* 0x008000000200780b */ /* 0x000fc80003f4e000 */
[----:B------:R-:W-:-:S03]  /*203e0*/  FSEL R7, R7, R2, !P2 ;  /* 0x0000000207077208 */ /* 0x000fc60005000000 */
[----:B------:R-:W-:-:S04]  /*203f0*/  @P3 FMUL R2, R2, 0.25 ;  /* 0x3e80000002023820 */ /* 0x000fc80000400000 */
[----:B------:R-:W-:-:S04]  /*20400*/  @!P5 FMUL R2, R2, 16777216 ;  /* 0x4b8000000202d820 */ /* 0x000fc80000400000 */
[----:B------:R0:W1:Y:S01]  /*20410*/  MUFU.RCP R14, R2 ;  /* 0x00000002000e7308 */ /* 0x0000620000001000 */
[----:B------:R-:W-:Y:S01]  /*20420*/  IMAD.MOV.U32 R0, RZ, RZ, R20 ;  /* 0x000000ffff007224 */ /* 0x000fe200078e0014 */
[----:B------:R-:W-:-:S03]  /*20430*/  FSETP.NEU.AND P1, PT, R5, RZ, PT ;  /* 0x000000ff0500720b */ /* 0x000fc60003f2d000 */
[C---:B------:R-:W-:Y:S01]  /*20440*/  FMUL R5, R0.reuse, 8388608 ;  /* 0x4b00000000057820 */ /* 0x040fe20000400000 */
[----:B------:R-:W-:-:S04]  /*20450*/  FSETP.GEU.AND P4, PT, R0, 1.175494350822287508e-38, PT ;  /* 0x008000000000780b */ /* 0x000fc80003f8e000 */
[----:B------:R-:W-:-:S05]  /*20460*/  FSEL R5, R5, R0, !P4 ;  /* 0x0000000005057208 */ /* 0x000fca0006000000 */
[----:B0-----:R-:W-:-:S05]  /*20470*/  VIADD R2, R5, 0xc0cafb0d ;  /* 0xc0cafb0d05027836 */ /* 0x001fca0000000000 */
[----:B------:R-:W-:Y:S01]  /*20480*/  LOP3.LUT R2, R2, 0xff800000, RZ, 0xc0, !PT ;  /* 0xff80000002027812 */ /* 0x000fe200078ec0ff */
[----:B--2---:R-:W-:-:S04]  /*20490*/  @P3 FMUL R12, R12, 0.25 ;  /* 0x3e8000000c0c3820 */ /* 0x004fc80000400000 */
[----:B------:R-:W-:Y:S01]  /*204a0*/  @!P5 FMUL R12, R12, 16777216 ;  /* 0x4b8000000c0cd820 */ /* 0x000fe20000400000 */
[----:B---3--:R-:W-:Y:S01]  /*204b0*/  @P3 FMUL R11, R11, 0.25 ;  /* 0x3e8000000b0b3820 */ /* 0x008fe20000400000 */
[----:B----4-:R-:W-:Y:S01]  /*204c0*/  @P3 FMUL R10, R10, 0.25 ;  /* 0x3e8000000a0a3820 */ /* 0x010fe20000400000 */
[----:B------:R-:W-:Y:S01]  /*204d0*/  @P3 FMUL R9, R9, 0.25 ;  /* 0x3e80000009093820 */ /* 0x000fe20000400000 */
[----:B------:R-:W-:Y:S01]  /*204e0*/  @P3 FMUL R8, R8, 0.25 ;  /* 0x3e80000008083820 */ /* 0x000fe20000400000 */
[----:B------:R-:W-:Y:S01]  /*204f0*/  @P3 FMUL R4, R4, 0.25 ;  /* 0x3e80000004043820 */ /* 0x000fe20000400000 */
[----:B------:R-:W-:Y:S01]  /*20500*/  @P3 FMUL R6, R6, 0.25 ;  /* 0x3e80000006063820 */ /* 0x000fe20000400000 */
[----:B------:R-:W-:Y:S02]  /*20510*/  @P3 FMUL R3, R3, 0.25 ;  /* 0x3e80000003033820 */ /* 0x000fe40000400000 */
[----:B------:R-:W-:Y:S01]  /*20520*/  @!P5 FMUL R4, R4, 16777216 ;  /* 0x4b8000000404d820 */ /* 0x000fe20000400000 */
[----:B------:R-:W-:Y:S01]  /*20530*/  @!P5 FMUL R6, R6, 16777216 ;  /* 0x4b8000000606d820 */ /* 0x000fe20000400000 */
[----:B------:R-:W-:-:S02]  /*20540*/  @!P5 FMUL R3, R3, 16777216 ;  /* 0x4b8000000303d820 */ /* 0x000fc40000400000 */
[----:B-1----:R-:W-:Y:S01]  /*20550*/  FMUL R4, R14, R4 ;  /* 0x000000040e047220 */ /* 0x002fe20000400000 */
[----:B------:R-:W-:Y:S01]  /*20560*/  @!P5 FMUL R8, R8, 16777216 ;  /* 0x4b8000000808d820 */ /* 0x000fe20000400000 */
[C---:B------:R-:W-:Y:S01]  /*20570*/  FMUL R3, R14.reuse, R3 ;  /* 0x000000030e037220 */ /* 0x040fe20000400000 */
[----:B------:R-:W-:Y:S01]  /*20580*/  @!P5 FMUL R9, R9, 16777216 ;  /* 0x4b8000000909d820 */ /* 0x000fe20000400000 */
[----:B------:R-:W-:Y:S01]  /*20590*/  FMUL R6, R14, R6 ;  /* 0x000000060e067220 */ /* 0x000fe20000400000 */
[----:B------:R0:W-:Y:S01]  /*205a0*/  STL [R1+0x30c], R4 ;  /* 0x00030c0401007387 */ /* 0x0001e20000100800 */
[----:B------:R-:W-:Y:S01]  /*205b0*/  @!P5 FMUL R10, R10, 16777216 ;  /* 0x4b8000000a0ad820 */ /* 0x000fe20000400000 */
[----:B------:R-:W-:Y:S02]  /*205c0*/  @!P5 FMUL R11, R11, 16777216 ;  /* 0x4b8000000b0bd820 */ /* 0x000fe40000400000 */
[----:B------:R1:W-:Y:S01]  /*205d0*/  STL [R1+0x308], R3 ;  /* 0x0003080301007387 */ /* 0x0003e20000100800 */
[----:B0-----:R-:W-:-:S03]  /*205e0*/  FMUL R4, R14, R8 ;  /* 0x000000080e047220 */ /* 0x001fc60000400000 */
[----:B------:R0:W-:Y:S01]  /*205f0*/  STL [R1+0x304], R6 ;  /* 0x0003040601007387 */ /* 0x0001e20000100800 */
[----:B-1----:R-:W-:-:S03]  /*20600*/  FMUL R3, R14, R9 ;  /* 0x000000090e037220 */ /* 0x002fc60000400000 */
[----:B------:R1:W-:Y:S01]  /*20610*/  STL [R1+0x300], R4 ;  /* 0x0003000401007387 */ /* 0x0003e20000100800 */
[----:B0-----:R-:W-:-:S03]  /*20620*/  FMUL R6, R14, R10 ;  /* 0x0000000a0e067220 */ /* 0x001fc60000400000 */
[----:B------:R0:W-:Y:S01]  /*20630*/  STL [R1+0x2ac], R3 ;  /* 0x0002ac0301007387 */ /* 0x0001e20000100800 */
[----:B-1----:R-:W-:-:S03]  /*20640*/  FMUL R4, R14, R11 ;  /* 0x0000000b0e047220 */ /* 0x002fc60000400000 */
[----:B------:R1:W-:Y:S04]  /*20650*/  STL [R1+0x2a8], R6 ;  /* 0x0002a80601007387 */ /* 0x0003e80000100800 */
[----:B------:R2:W-:Y:S01]  /*20660*/  STL [R1+0x2a4], R4 ;  /* 0x0002a40401007387 */ /* 0x0005e20000100800 */
[----:B0-----:R-:W-:Y:S01]  /*20670*/  FMUL R3, R14, R12 ;  /* 0x0000000c0e037220 */ /* 0x001fe20000400000 */
[----:B-1----:R-:W-:-:S04]  /*20680*/  FSEL R6, RZ, -23, P4 ;  /* 0xc1b80000ff067808 */ /* 0x002fc80002000000 */
[----:B------:R0:W-:Y:S01]  /*20690*/  STL [R1+0x2a0], R3 ;  /* 0x0002a00301007387 */ /* 0x0001e20000100800 */
[----:B--2---:R-:W-:-:S03]  /*206a0*/  IADD3 R4, PT, PT, R5, -R2, RZ ;  /* 0x8000000205047210 */ /* 0x004fc60007ffe0ff */
[----:B------:R-:W2:Y:S04]  /*206b0*/  LDL.LU R11, [R1+0x290] ;  /* 0x00029000010b7983 */ /* 0x000ea80000300800 */
[----:B------:R-:W3:Y:S01]  /*206c0*/  LDL.LU R10, [R1+0x294] ;  /* 0x00029400010a7983 */ /* 0x000ee20000300800 */
[----:B0-----:R-:W-:Y:S01]  /*206d0*/  I2FP.F32.S32 R3, R2 ;  /* 0x0000000200037245 */ /* 0x001fe20000201400 */
[----:B------:R-:W-:Y:S02]  /*206e0*/  FADD R2, R4, -1 ;  /* 0xbf80000004027421 */ /* 0x000fe40000000000 */
[----:B------:R-:W4:Y:S02]  /*206f0*/  LDL.LU R9, [R1+0x460] ;  /* 0x0004600001097983 */ /* 0x000f240000300800 */
[----:B------:R-:W-:Y:S01]  /*20700*/  FFMA.FTZ R14, R3, 1.1920928955078125e-07, R6 ;  /* 0x34000000030e7823 */ /* 0x000fe20000010006 */
[C---:B------:R-:W-:Y:S01]  /*20710*/  FFMA.FTZ R3, R2.reuse, R25, -0.16845393180847167969 ;  /* 0xbe2c7f3002037423 */ /* 0x040fe20000010019 */
[----:B------:R-:W4:Y:S03]  /*20720*/  LDL.LU R8, [R1+0x464] ;  /* 0x0004640001087983 */ /* 0x000f260000300800 */
[C---:B------:R-:W-:Y:S01]  /*20730*/  FFMA.FTZ R3, R2.reuse, R3, 0.1716887056827545166 ;  /* 0x3e2fcf2a02037423 */ /* 0x040fe20000010003 */
[----:B------:R-:W4:Y:S03]  /*20740*/  LDL.LU R6, [R1+0x474] ;  /* 0x0004740001067983 */ /* 0x000f260000300800 */
[C---:B------:R-:W-:Y:S01]  /*20750*/  FFMA.FTZ R3, R2.reuse, R3, -0.17900948226451873779 ;  /* 0xbe374e4302037423 */ /* 0x040fe20000010003 */
[----:B------:R-:W4:Y:S03]  /*20760*/  LDL.LU R4, [R1+0x470] ;  /* 0x0004700001047983 */ /* 0x000f260000300800 */
        /* <DEDUP_REMOVED lines=19> */
[----:B------:R-:W-:-:S03]  /*208a0*/  @P3 FMUL R4, R4, 0.25 ;  /* 0x3e80000004043820 */ /* 0x000fc60000400000 */
[----:B------:R-:W-:Y:S01]  /*208b0*/  @!P4 FMUL R6, R6, 16777216 ;  /* 0x4b8000000606c820 */ /* 0x000fe20000400000 */
[----:B------:R-:W-:Y:S01]  /*208c0*/  @!P4 FMUL R4, R4, 16777216 ;  /* 0x4b8000000404c820 */ /* 0x000fe20000400000 */
[----:B------:R-:W-:Y:S02]  /*208d0*/  @P3 FMUL R8, R8, 0.25 ;  /* 0x3e80000008083820 */ /* 0x000fe40000400000 */
[C---:B0-----:R-:W-:Y:S01]  /*208e0*/  FMUL R6, R0.reuse, R6 ;  /* 0x0000000600067220 */ /* 0x041fe20000400000 */
[----:B------:R-:W-:Y:S01]  /*208f0*/  FMUL R4, R0, R4 ;  /* 0x0000000400047220 */ /* 0x000fe20000400000 */
[----:B------:R-:W-:Y:S01]  /*20900*/  @P3 FMUL R9, R9, 0.25 ;  /* 0x3e80000009093820 */ /* 0x000fe20000400000 */
[----:B------:R-:W-:Y:S02]  /*20910*/  @!P4 FMUL R8, R8, 16777216 ;  /* 0x4b8000000808c820 */ /* 0x000fe40000400000 */
[----:B------:R-:W-:Y:S01]  /*20920*/  STL [R1+0x2e4], R6 ;  /* 0x0002e40601007387 */ /* 0x000fe20000100800 */
[----:B------:R-:W-:Y:S01]  /*20930*/  @!P4 FMUL R10, R10, 16777216 ;  /* 0x4b8000000a0ac820 */ /* 0x000fe20000400000 */
[----:B------:R-:W-:-:S02]  /*20940*/  @!P4 FMUL R9, R9, 16777216 ;  /* 0x4b8000000909c820 */ /* 0x000fc40000400000 */
[----:B------:R0:W-:Y:S01]  /*20950*/  STL [R1+0x2e0], R4 ;  /* 0x0002e00401007387 */ /* 0x0001e20000100800 */
[----:B------:R-:W-:Y:S01]  /*20960*/  @!P4 FMUL R11, R11, 16777216 ;  /* 0x4b8000000b0bc820 */ /* 0x000fe20000400000 */
[----:B------:R-:W-:Y:S01]  /*20970*/  @P3 FMUL R3, R3, 0.25 ;  /* 0x3e80000003033820 */ /* 0x000fe20000400000 */
[----:B------:R-:W-:-:S03]  /*20980*/  @P3 FMUL R2, R2, 0.25 ;  /* 0x3e80000002023820 */ /* 0x000fc60000400000 */
[----:B------:R-:W-:Y:S01]  /*20990*/  @!P4 FMUL R3, R3, 16777216 ;  /* 0x4b8000000303c820 */ /* 0x000fe20000400000 */
[----:B------:R-:W-:-:S03]  /*209a0*/  @!P4 FMUL R2, R2, 16777216 ;  /* 0x4b8000000202c820 */ /* 0x000fc60000400000 */
[C---:B------:R-:W-:Y:S01]  /*209b0*/  FMUL R3, R0.reuse, R3 ;  /* 0x0000000300037220 */ /* 0x040fe20000400000 */
[----:B------:R-:W-:Y:S01]  /*209c0*/  ISETP.GE.U32.AND P3, PT, R5, 0x7f800000, PT ;  /* 0x7f8000000500780c */ /* 0x000fe20003f66070 */
[C---:B0-----:R-:W-:Y:S01]  /*209d0*/  FMUL R4, R0.reuse, R2 ;  /* 0x0000000200047220 */ /* 0x041fe20000400000 */
[C---:B------:R-:W-:Y:S02]  /*209e0*/  FMUL R2, R0.reuse, R8 ;  /* 0x0000000800027220 */ /* 0x040fe40000400000 */
[----:B------:R0:W-:Y:S04]  /*209f0*/  STL [R1+0x2d4], R3 ;  /* 0x0002d40301007387 */ /* 0x0001e80000100800 */
[----:B------:R1:W-:Y:S04]  /*20a00*/  STL [R1+0x2d0], R4 ;  /* 0x0002d00401007387 */ /* 0x0003e80000100800 */
[----:B------:R2:W-:Y:S01]  /*20a10*/  STL [R1+0x28c], R2 ;  /* 0x00028c0201007387 */ /* 0x0005e20000100800 */
[C---:B0-----:R-:W-:Y:S01]  /*20a20*/  FMUL R3, R0.reuse, R9 ;  /* 0x0000000900037220 */ /* 0x041fe20000400000 */
[----:B-1----:R-:W-:-:S04]  /*20a30*/  FMUL R4, R0, R10 ;  /* 0x0000000a00047220 */ /* 0x002fc80000400000 */
[----:B------:R0:W-:Y:S01]  /*20a40*/  STL [R1+0x288], R3 ;  /* 0x0002880301007387 */ /* 0x0001e20000100800 */
[----:B--2---:R-:W-:-:S03]  /*20a50*/  FMUL R2, R0, R11 ;  /* 0x0000000b00027220 */ /* 0x004fc60000400000 */
[----:B------:R-:W-:Y:S01]  /*20a60*/  STL [R1+0x284], R4 ;  /* 0x0002840401007387 */ /* 0x000fe20000100800 */
[----:B------:R-:W-:-:S03]  /*20a70*/  VIADD R0, R7, 0xc0cafb0d ;  /* 0xc0cafb0d07007836 */ /* 0x000fc60000000000 */
[----:B------:R1:W-:Y:S01]  /*20a80*/  STL [R1+0x280], R2 ;  /* 0x0002800201007387 */ /* 0x0003e20000100800 */
[----:B0-----:R-:W-:Y:S01]  /*20a90*/  FADD R3, R14, R12 ;  /* 0x0000000c0e037221 */ /* 0x001fe20000000000 */
[----:B------:R-:W-:Y:S01]  /*20aa0*/  LOP3.LUT R0, R0, 0xff800000, RZ, 0xc0, !PT ;  /* 0xff80000000007812 */ /* 0x000fe200078ec0ff */
[----:B-1----:R-:W-:-:S04]  /*20ab0*/  @P3 IMAD.MOV.U32 R2, RZ, RZ, 0x7f800000 ;  /* 0x7f800000ff023424 */ /* 0x002fc800078e00ff */
[----:B------:R-:W-:Y:S01]  /*20ac0*/  @P3 FFMA.FTZ R3, R5, R2, +INF ;  /* 0x7f80000005033423 */ /* 0x000fe20000010002 */
[----:B------:R-:W-:-:S04]  /*20ad0*/  I2FP.F32.S32 R2, R0 ;  /* 0x0000000000027245 */ /* 0x000fc80000201400 */
[----:B------:R0:W-:Y:S01]  /*20ae0*/  STL [R1+0x84], R3 ;  /* 0x0000840301007387 */ /* 0x0001e20000100800 */
[----:B------:R-:W-:-:S03]  /*20af0*/  FSEL R4, RZ, -23, P2 ;  /* 0xc1b80000ff047808 */ /* 0x000fc60001000000 */
[----:B------:R-:W2:Y:S01]  /*20b00*/  LDL.LU R10, [R1+0x278] ;  /* 0x00027800010a7983 */ /* 0x000ea20000300800 */
[----:B0-----:R-:W-:Y:S01]  /*20b10*/  IADD3 R3, PT, PT, R7, -R0, RZ ;  /* 0x8000000007037210 */ /* 0x001fe20007ffe0ff */
[----:B------:R-:W-:-:S04]  /*20b20*/  FFMA.FTZ R4, R2, 1.1920928955078125e-07, R4 ;  /* 0x3400000002047823 */ /* 0x000fc80000010004 */
        /* <DEDUP_REMOVED lines=15> */
[----:B------:R-:W-:-:S05]  /*20c20*/  @P2 MOV R3, 0x7f800000 ;  /* 0x7f80000000032802 */ /* 0x000fca0000000f00 */
[C---:B------:R-:W-:Y:S01]  /*20c30*/  @P2 FFMA.FTZ R4, R7.reuse, R3, +INF ;  /* 0x7f80000007042423 */ /* 0x040fe20000010003 */
[----:B------:R-:W-:-:S04]  /*20c40*/  FSETP.NEU.AND P2, PT, R7, RZ, PT ;  /* 0x000000ff0700720b */ /* 0x000fc80003f4d000 */
[----:B------:R0:W-:Y:S01]  /*20c50*/  STL [R1+0x70], R4 ;  /* 0x0000700401007387 */ /* 0x0001e20000100800 */
[----:B------:R-:W-:-:S03]  /*20c60*/  FSETP.NEU.AND P3, PT, R5, RZ, PT ;  /* 0x000000ff0500720b */ /* 0x000fc60003f6d000 */
[----:B------:R-:W3:Y:S04]  /*20c70*/  LDL.LU R9, [R1+0x27c] ;  /* 0x00027c0001097983 */ /* 0x000ee80000300800 */
[----:B------:R-:W4:Y:S04]  /*20c80*/  LDL.LU R8, [R1+0x268] ;  /* 0x0002680001087983 */ /* 0x000f280000300800 */
[----:B------:R-:W4:Y:S04]  /*20c90*/  LDL.LU R7, [R1+0x26c] ;  /* 0x00026c0001077983 */ /* 0x000f280000300800 */
[----:B------:R-:W4:Y:S04]  /*20ca0*/  LDL.LU R6, [R1+0x24c] ;  /* 0x00024c0001067983 */ /* 0x000f280000300800 */
[----:B------:R-:W4:Y:S04]  /*20cb0*/  LDL.LU R5, [R1+0x248] ;  /* 0x0002480001057983 */ /* 0x000f280000300800 */
[----:B0-----:R-:W4:Y:S04]  /*20cc0*/  LDL.LU R4, [R1+0x25c] ;  /* 0x00025c0001047983 */ /* 0x001f280000300800 */
[----:B------:R-:W4:Y:S01]  /*20cd0*/  LDL.LU R3, [R1+0x258] ;  /* 0x0002580001037983 */ /* 0x000f220000300800 */
[----:B------:R-:W-:-:S04]  /*20ce0*/  IMAD.MOV.U32 R19, RZ, RZ, R17 ;  /* 0x000000ffff137224 */ /* 0x000fc800078e0011 */
[----:B------:R-:W-:Y:S01]  /*20cf0*/  IMAD.MOV.U32 R2, RZ, RZ, R19 ;  /* 0x000000ffff027224 */ /* 0x000fe200078e0013 */
[----:B------:R-:W-:-:S04]  /*20d00*/  @P3 LOP3.LUT R28, R28, 0x400000, RZ, 0xfc, !PT ;  /* 0x004000001c1c3812 */ /* 0x000fc800078efcff */
[----:B------:R-:W-:Y:S02]  /*20d10*/  FSETP.GT.AND P4, PT, |R2|, 8.50705917302346158658e+37, PT ;  /* 0x7e8000000200780b */ /* 0x000fe40003f84200 */
[----:B------:R-:W-:Y:S02]  /*20d20*/  LOP3.LUT R28, R28, 0xfdffffff, RZ, 0xc0, !PT ;  /* 0xfdffffff1c1c7812 */ /* 0x000fe400078ec0ff */
[C---:B------:R-:W-:Y:S01]  /*20d30*/  FSETP.GEU.AND P3, PT, |R2|.reuse, 1.175494350822287508e-38, PT ;  /* 0x008000000200780b */ /* 0x040fe20003f6e200 */
[----:B------:R-:W-:Y:S01]  /*20d40*/  FMUL R23, R2, 8388608 ;  /* 0x4b00000002177820 */ /* 0x000fe20000400000 */
[----:B------:R-:W-:Y:S02]  /*20d50*/  @P2 LOP3.LUT R28, R28, 0x2000000, RZ, 0xfc, !PT ;  /* 0x020000001c1c2812 */ /* 0x000fe400078efcff */
[----:B------:R-:W-:-:S04]  /*20d60*/  FSETP.GEU.AND P2, PT, R2, 1.175494350822287508e-38, PT ;  /* 0x008000000200780b */ /* 0x000fc80003f4e000 */
[----:B------:R-:W-:Y:S01]  /*20d70*/  FSEL R23, R23, R2, !P2 ;  /* 0x0000000217177208 */ /* 0x000fe20005000000 */
[----:B------:R-:W-:-:S04]  /*20d80*/  @P4 FMUL R2, R2, 0.25 ;  /* 0x3e80000002024820 */ /* 0x000fc80000400000 */
[----:B------:R-:W-:-:S04]  /*20d90*/  @!P3 FMUL R2, R2, 16777216 ;  /* 0x4b8000000202b820 */ /* 0x000fc80000400000 */
[----:B------:R-:W0:Y:S01]  /*20da0*/  MUFU.RCP R11, R2 ;  /* 0x00000002000b7308 */ /* 0x000e220000001000 */
[----:B------:R-:W-:-:S04]  /*20db0*/  IMAD.MOV.U32 R0, RZ, RZ, R18 ;  /* 0x000000ffff007224 */ /* 0x000fc800078e0012 */
[----:B------:R-:W-:Y:S01]  /*20dc0*/  FMUL R20, R0, 8388608 ;  /* 0x4b00000000147820 */ /* 0x000fe20000400000 */
[----:B--2---:R-:W-:-:S04]  /*20dd0*/  @P4 FMUL R10, R10, 0.25 ;  /* 0x3e8000000a0a4820 */ /* 0x004fc80000400000 */
[----:B------:R-:W-:Y:S01]  /*20de0*/  @!P3 FMUL R10, R10, 16777216 ;  /* 0x4b8000000a0ab820 */ /* 0x000fe20000400000 */
[----:B---3--:R-:W-:Y:S01]  /*20df0*/  @P4 FMUL R9, R9, 0.25 ;  /* 0x3e80000009094820 */ /* 0x008fe20000400000 */
[----:B----4-:R-:W-:Y:S01]  /*20e00*/  @P4 FMUL R8, R8, 0.25 ;  /* 0x3e80000008084820 */ /* 0x010fe20000400000 */
[----:B------:R-:W-:Y:S01]  /*20e10*/  @P4 FMUL R7, R7, 0.25 ;  /* 0x3e80000007074820 */ /* 0x000fe20000400000 */
[----:B------:R-:W-:Y:S01]  /*20e20*/  @P4 FMUL R6, R6, 0.25 ;  /* 0x3e80000006064820 */ /* 0x000fe20000400000 */
[----:B------:R-:W-:-:S03]  /*20e30*/  @P4 FMUL R5, R5, 0.25 ;  /* 0x3e80000005054820 */ /* 0x000fc60000400000 */
[----:B------:R-:W-:Y:S01]  /*20e40*/  @!P3 FMUL R6, R6, 16777216 ;  /* 0x4b8000000606b820 */ /* 0x000fe20000400000 */
[----:B------:R-:W-:Y:S01]  /*20e50*/  @P4 FMUL R4, R4, 0.25 ;  /* 0x3e80000004044820 */ /* 0x000fe20000400000 */
[----:B------:R-:W-:Y:S01]  /*20e60*/  @!P3 FMUL R5, R5, 16777216 ;  /* 0x4b8000000505b820 */ /* 0x000fe20000400000 */
[----:B------:R-:W-:Y:S01]  /*20e70*/  @P4 FMUL R3, R3, 0.25 ;  /* 0x3e80000003034820 */ /* 0x000fe20000400000 */
[----:B------:R-:W-:Y:S01]  /*20e80*/  FSETP.GEU.AND P4, PT, R0, 1.175494350822287508e-38, PT ;  /* 0x008000000000780b */ /* 0x000fe20003f8e000 */
[----:B------:R-:W-:Y:S01]  /*20e90*/  @!P3 FMUL R4, R4, 16777216 ;  /* 0x4b8000000404b820 */ /* 0x000fe20000400000 */
[----:B0-----:R-:W-:Y:S01]  /*20ea0*/  FMUL R12, R11, R6 ;  /* 0x000000060b0c7220 */ /* 0x001fe20000400000 */
[----:B------:R-:W-:Y:S01]  /*20eb0*/  @!P3 FMUL R3, R3, 16777216 ;  /* 0x4b8000000303b820 */ /* 0x000fe20000400000 */
[----:B------:R-:W-:Y:S01]  /*20ec0*/  FSEL R20, R20, R0, !P4 ;  /* 0x0000000014147208 */ /* 0x000fe20006000000 */
[----:B------:R-:W-:Y:S01]  /*20ed0*/  @!P3 FMUL R7, R7, 16777216 ;  /* 0x4b8000000707b820 */ /* 0x000fe20000400000 */
[C---:B------:R-:W-:Y:S01]  /*20ee0*/  FMUL R6, R11.reuse, R5 ;  /* 0x000000050b067220 */ /* 0x040fe20000400000 */
[C---:B------:R-:W-:Y:S01]  /*20ef0*/  FMUL R5, R11.reuse, R4 ;  /* 0x000000040b057220 */ /* 0x040fe20000400000 */
[----:B------:R-:W-:Y:S01]  /*20f00*/  FMUL R4, R11, R3 ;  /* 0x000000030b047220 */ /* 0x000fe20000400000 */
[----:B------:R-:W-:Y:S01]  /*20f10*/  @!P3 FMUL R8, R8, 16777216 ;  /* 0x4b8000000808b820 */ /* 0x000fe20000400000 */
[----:B------:R-:W-:-:S02]  /*20f20*/  VIADD R2, R20, 0xc0cafb0d ;  /* 0xc0cafb0d14027836 */ /* 0x000fc40000000000 */
[----:B------:R-:W-:Y:S01]  /*20f30*/  @!P3 FMUL R9, R9, 16777216 ;  /* 0x4b8000000909b820 */ /* 0x000fe20000400000 */
[----:B------:R-:W-:Y:S01]  /*20f40*/  STL [R1+0x2cc], R12 ;  /* 0x0002cc0c01007387 */ /* 0x000fe20000100800 */
[----:B------:R-:W-:-:S03]  /*20f50*/  FMUL R3, R11, R7 ;  /* 0x000000070b037220 */ /* 0x000fc60000400000 */
[----:B------:R-:W-:Y:S01]  /*20f60*/  STL [R1+0x2c8], R6 ;  /* 0x0002c80601007387 */ /* 0x000fe20000100800 */
[----:B------:R-:W-:-:S03]  /*20f70*/  LOP3.LUT R2, R2, 0xff800000, RZ, 0xc0, !PT ;  /* 0xff80000002027812 */ /* 0x000fc600078ec0ff */
[----:B------:R0:W-:Y:S04]  /*20f80*/  STL [R1+0x2c4], R5 ;  /* 0x0002c40501007387 */ /* 0x0001e80000100800 */
[----:B------:R1:W-:Y:S04]  /*20f90*/  STL [R1+0x2c0], R4 ;  /* 0x0002c00401007387 */ /* 0x0003e80000100800 */
[----:B------:R2:W-:Y:S01]  /*20fa0*/  STL [R1+0x27c], R3 ;  /* 0x00027c0301007387 */ /* 0x0005e20000100800 */
[C---:B0-----:R-:W-:Y:S01]  /*20fb0*/  FMUL R5, R11.reuse, R8 ;  /* 0x000000080b057220 */ /* 0x041fe20000400000 */
[----:B-1----:R-:W-:-:S04]  /*20fc0*/  FMUL R4, R11, R9 ;  /* 0x000000090b047220 */ /* 0x002fc80000400000 */
[----:B------:R0:W-:Y:S01]  /*20fd0*/  STL [R1+0x278], R5 ;  /* 0x0002780501007387 */ /* 0x0001e20000100800 */
[----:B--2---:R-:W-:-:S03]  /*20fe0*/  FMUL R3, R11, R10 ;  /* 0x0000000a0b037220 */ /* 0x004fc60000400000 */
[----:B------:R1:W-:Y:S04]  /*20ff0*/  STL [R1+0x26c], R4 ;  /* 0x00026c0401007387 */ /* 0x0003e80000100800 */
[----:B------:R2:W-:Y:S01]  /*21000*/  STL [R1+0x268], R3 ;  /* 0x0002680301007387 */ /* 0x0005e20000100800 */
[----:B0-----:R-:W-:-:S03]  /*21010*/  FSEL R5, RZ, -23, P4 ;  /* 0xc1b80000ff057808 */ /* 0x001fc60002000000 */
[----:B------:R-:W3:Y:S01]  /*21020*/  LDL.LU R9, [R1+0x270] ;  /* 0x0002700001097983 */ /* 0x000ee20000300800 */
[----:B-1----:R-:W-:-:S03]  /*21030*/  IMAD.IADD R4, R20, 0x1, -R2 ;  /* 0x0000000114047824 */ /* 0x002fc600078e0a02 */
[----:B------:R-:W4:Y:S01]  /*21040*/  LDL.LU R8, [R1+0x274] ;  /* 0x0002740001087983 */ /* 0x000f220000300800 */
[----:B--2---:R-:W-:Y:S01]  /*21050*/  I2FP.F32.S32 R3, R2 ;  /* 0x0000000200037245 */ /* 0x004fe20000201400 */
[----:B------:R-:W-:Y:S02]  /*21060*/  FADD R2, R4, -1 ;  /* 0xbf80000004027421 */ /* 0x000fe40000000000 */
[----:B------:R-:W2:Y:S02]  /*21070*/  LDL.LU R7, [R1+0x260] ;  /* 0x0002600001077983 */ /* 0x000ea40000300800 */
[----:B------:R-:W-:Y:S01]  /*21080*/  FFMA.FTZ R11, R3, 1.1920928955078125e-07, R5 ;  /* 0x34000000030b7823 */ /* 0x000fe20000010005 */
[C---:B------:R-:W-:Y:S01]  /*21090*/  FFMA.FTZ R3, R2.reuse, R25, -0.16845393180847167969 ;  /* 0xbe2c7f3002037423 */ /* 0x040fe20000010019 */
[----:B------:R-:W2:Y:S03]  /*210a0*/  LDL.LU R6, [R1+0x264] ;  /* 0x0002640001067983 */ /* 0x000ea60000300800 */
[C---:B------:R-:W-:Y:S01]  /*210b0*/  FFMA.FTZ R3, R2.reuse, R3, 0.1716887056827545166 ;  /* 0x3e2fcf2a02037423 */ /* 0x040fe20000010003 */
[----:B------:R-:W2:Y:S03]  /*210c0*/  LDL.LU R5, [R1+0x244] ;  /* 0x0002440001057983 */ /* 0x000ea60000300800 */
[C---:B------:R-:W-:Y:S01]  /*210d0*/  FFMA.FTZ R3, R2.reuse, R3, -0.17900948226451873779 ;  /* 0xbe374e4302037423 */ /* 0x040fe20000010003 */
[----:B------:R-:W2:Y:S03]  /*210e0*/  LDL.LU R4, [R1+0x240] ;  /* 0x0002400001047983 */ /* 0x000ea60000300800 */
        /* <DEDUP_REMOVED lines=9> */
[----:B------:R-:W2:Y:S04]  /*21180*/  LDL.LU R3, [R1+0x254] ;  /* 0x0002540001037983 */ /* 0x000ea80000300800 */
[----:B------:R-:W2:Y:S01]  /*21190*/  LDL.LU R2, [R1+0x250] ;  /* 0x0002500001027983 */ /* 0x000ea20000300800 */
[C---:B------:R-:W-:Y:S02]  /*211a0*/  FSETP.GT.AND P4, PT, |R0|.reuse, 8.50705917302346158658e+37, PT ;  /* 0x7e8000000000780b */ /* 0x040fe40003f84200 */
[----:B------:R-:W-:-:S11]  /*211b0*/  FSETP.GEU.AND P3, PT, |R0|, 1.175494350822287508e-38, PT ;  /* 0x008000000000780b */ /* 0x000fd60003f6e200 */
[----:B------:R-:W-:-:S04]  /*211c0*/  @P4 FMUL R0, R0, 0.25 ;  /* 0x3e80000000004820 */ /* 0x000fc80000400000 */
[----:B------:R-:W-:-:S06]  /*211d0*/  @!P3 FMUL R0, R0, 16777216 ;  /* 0x4b8000000000b820 */ /* 0x000fcc0000400000 */
[----:B------:R-:W0:Y:S01]  /*211e0*/  MUFU.RCP R0, R0 ;  /* 0x0000000000007308 */ /* 0x000e220000001000 */
[----:B------:R-:W-:Y:S02]  /*211f0*/  IMAD.MOV.U32 R17, RZ, RZ, R15 ;  /* 0x000000ffff117224 */ /* 0x000fe400078e000f */
[----:B---3--:R-:W-:Y:S01]  /*21200*/  @P4 FMUL R9, R9, 0.25 ;  /* 0x3e80000009094820 */ /* 0x008fe20000400000 */
[----:B----4-:R-:W-:Y:S01]  /*21210*/  @P4 FMUL R8, R8, 0.25 ;  /* 0x3e80000008084820 */ /* 0x010fe20000400000 */
[----:B--2---:R-:W-:Y:S01]  /*21220*/  @P4 FMUL R7, R7, 0.25 ;  /* 0x3e80000007074820 */ /* 0x004fe20000400000 */
[----:B------:R-:W-:Y:S01]  /*21230*/  @P4 FMUL R6, R6, 0.25 ;  /* 0x3e80000006064820 */ /* 0x000fe20000400000 */
[----:B------:R-:W-:Y:S01]  /*21240*/  @P4 FMUL R5, R5, 0.25 ;  /* 0x3e80000005054820 */ /* 0x000fe20000400000 */
[----:B------:R-:W-:-:S03]  /*21250*/  @P4 FMUL R4, R4, 0.25 ;  /* 0x3e80000004044820 */ /* 0x000fc60000400000 */
[----:B------:R-:W-:Y:S01]  /*21260*/  @!P3 FMUL R5, R5, 16777216 ;  /* 0x4b8000000505b820 */ /* 0x000fe20000400000 */
[----:B------:R-:W-:Y:S01]  /*21270*/  @!P3 FMUL R4, R4, 16777216 ;  /* 0x4b8000000404b820 */ /* 0x000fe20000400000 */
[----:B------:R-:W-:Y:S02]  /*21280*/  @!P3 FMUL R6, R6, 16777216 ;  /* 0x4b8000000606b820 */ /* 0x000fe40000400000 */
[C---:B0-----:R-:W-:Y:S01]  /*21290*/  FMUL R12, R0.reuse, R5 ;  /* 0x00000005000c7220 */ /* 0x041fe20000400000 */
[----:B------:R-:W-:Y:S01]  /*212a0*/  FMUL R5, R0, R4 ;  /* 0x0000000400057220 */ /* 0x000fe20000400000 */
[----:B------:R-:W-:Y:S01]  /*212b0*/  @!P3 FMUL R7, R7, 16777216 ;  /* 0x4b8000000707b820 */ /* 0x000fe20000400000 */
[----:B------:R-:W-:Y:S02]  /*212c0*/  @!P3 FMUL R8, R8, 16777216 ;  /* 0x4b8000000808b820 */ /* 0x000fe40000400000 */
[----:B------:R-:W-:Y:S01]  /*212d0*/  STL [R1+0x2bc], R12 ;  /* 0x0002bc0c01007387 */ /* 0x000fe20000100800 */
[----:B------:R-:W-:-:S03]  /*212e0*/  @!P3 FMUL R9, R9, 16777216 ;  /* 0x4b8000000909b820 */ /* 0x000fc60000400000 */
[----:B------:R-:W-:Y:S01]  /*212f0*/  STL [R1+0x2b8], R5 ;  /* 0x0002b80501007387 */ /* 0x000fe20000100800 */
[----:B------:R-:W-:Y:S01]  /*21300*/  @P4 FMUL R3, R3, 0.25 ;  /* 0x3e80000003034820 */ /* 0x000fe20000400000 */
[----:B------:R-:W-:-:S03]  /*21310*/  @P4 FMUL R2, R2, 0.25 ;  /* 0x3e80000002024820 */ /* 0x000fc60000400000 */
[----:B------:R-:W-:Y:S01]  /*21320*/  @!P3 FMUL R3, R3, 16777216 ;  /* 0x4b8000000303b820 */ /* 0x000fe20000400000 */
[----:B------:R-:W-:-:S03]  /*21330*/  @!P3 FMUL R2, R2, 16777216 ;  /* 0x4b8000000202b820 */ /* 0x000fc60000400000 */
[----:B------:R-:W-:Y:S01]  /*21340*/  FMUL R3, R0, R3 ;  /* 0x0000000300037220 */ /* 0x000fe20000400000 */
[----:B------:R-:W-:Y:S01]  /*21350*/  ISETP.GE.U32.AND P4, PT, R20, 0x7f800000, PT ;  /* 0x7f8000001400780c */ /* 0x000fe20003f86070 */
[C---:B------:R-:W-:Y:S01]  /*21360*/  FMUL R4, R0.reuse, R2 ;  /* 0x0000000200047220 */ /* 0x040fe20000400000 */
        /* <DEDUP_REMOVED lines=9> */
[----:B------:R-:W-:-:S03]  /*21400*/  IADD3 R0, PT, PT, R23, -0x3f3504f3, RZ ;  /* 0xc0cafb0d17007810 */ /* 0x000fc60007ffe0ff */
        /* <DEDUP_REMOVED lines=9> */
[----:B0-----:R-:W-:Y:S02]  /*214a0*/  IMAD.IADD R3, R23, 0x1, -R0 ;  /* 0x0000000117037824 */ /* 0x001fe400078e0a00 */
[----:B------:R-:W-:Y:S01]  /*214b0*/  FFMA.FTZ R4, R2, 1.1920928955078125e-07, R4 ;  /* 0x3400000002047823 */ /* 0x000fe20000010004 */
[----:B------:R-:W3:Y:S01]  /*214c0*/  LDL.LU R18, [R1+0x234] ;  /* 0x0002340001127983 */ /* 0x000ee20000300800 */
        /* <DEDUP_REMOVED lines=12> */
[----:B------:R-:W-:Y:S01]  /*21590*/  FFMA.FTZ R3, R0, 1.4426950216293334961, R2 ;  /* 0x3fb8aa3b00037823 */ /* 0x000fe20000010002 */
[----:B------:R-:W-:Y:S01]  /*215a0*/  IMAD.MOV.U32 R2, RZ, RZ, R17 ;  /* 0x000000ffff027224 */ /* 0x000fe200078e0011 */
[----:B------:R-:W-:Y:S01]  /*215b0*/  MOV R0, R16 ;  /* 0x0000001000007202 */ /* 0x000fe20000000f00 */
        /* <DEDUP_REMOVED lines=10> */
[----:B------:R-:W-:Y:S01]  /*21660*/  ISETP.GE.U32.AND P2, PT, R23, 0x7f800000, PT ;  /* 0x7f8000001700780c */ /* 0x000fe20003f46070 */
[----:B------:R-:W-:-:S02]  /*21670*/  FADD R125, R4, R3 ;  /* 0x00000003047d7221 */ /* 0x000fc40000000000 */
[----:B------:R-:W3:Y:S04]  /*21680*/  LDL.LU R6, [R1+0x204] ;  /* 0x0002040001067983 */ /* 0x000ee80000300800 */
[----:B------:R-:W3:Y:S04]  /*21690*/  LDL.LU R5, [R1+0x200] ;  /* 0x0002000001057983 */ /* 0x000ee80000300800 */
[----:B------:R-:W3:Y:S02]  /*216a0*/  LDL.LU R4, [R1+0x214] ;  /* 0x0002140001047983 */ /* 0x000ee40000300800 */
[----:B------:R-:W-:-:S04]  /*216b0*/  @P2 IMAD.MOV.U32 R3, RZ, RZ, 0x7f800000 ;  /* 0x7f800000ff032424 */ /* 0x000fc800078e00ff */
[----:B------:R-:W-:Y:S02]  /*216c0*/  @P2 FFMA.FTZ R125, R23, R3, +INF ;  /* 0x7f800000177d2423 */ /* 0x000fe40000010003 */
[----:B------:R-:W3:Y:S01]  /*216d0*/  LDL.LU R3, [R1+0x210] ;  /* 0x0002100001037983 */ /* 0x000ee20000300800 */
[C---:B------:R-:W-:Y:S02]  /*216e0*/  FSETP.GT.AND P4, PT, |R2|.reuse, 8.50705917302346158658e+37, PT ;  /* 0x7e8000000200780b */ /* 0x040fe40003f84200 */
[C---:B------:R-:W-:Y:S01]  /*216f0*/  FSETP.GEU.AND P2, PT, |R2|.reuse, 1.175494350822287508e-38, PT ;  /* 0x008000000200780b */ /* 0x040fe20003f4e200 */
[C---:B------:R-:W-:Y:S01]  /*21700*/  FMUL R24, R2.reuse, 8388608 ;  /* 0x4b00000002187820 */ /* 0x040fe20000400000 */
[----:B------:R-:W-:-:S04]  /*21710*/  FSETP.GEU.AND P3, PT, R2, 1.175494350822287508e-38, PT ;  /* 0x008000000200780b */ /* 0x000fc80003f6e000 */
[----:B------:R-:W-:-:S05]  /*21720*/  FSEL R24, R24, R2, !P3 ;  /* 0x0000000218187208 */ /* 0x000fca0005800000 */
[----:B------:R-:W-:Y:S01]  /*21730*/  @P4 FMUL R2, R2, 0.25 ;  /* 0x3e80000002024820 */ /* 0x000fe20000400000 */
[----:B------:R-:W-:-:S03]  /*21740*/  FSETP.GEU.AND P5, PT, |R0|, 1.175494350822287508e-38, PT ;  /* 0x008000000000780b */ /* 0x000fc60003fae200 */
[----:B------:R-:W-:Y:S01]  /*21750*/  @!P2 FMUL R2, R2, 16777216 ;  /* 0x4b8000000202a820 */ /* 0x000fe20000400000 */
[----:B------:R-:W-:-:S03]  /*21760*/  FMUL R21, R0, 8388608 ;  /* 0x4b00000000157820 */ /* 0x000fc60000400000 */
[----:B------:R-:W0:Y:S01]  /*21770*/  MUFU.RCP R22, R2 ;  /* 0x0000000200167308 */ /* 0x000e220000001000 */
[----:B----4-:R-:W-:Y:S01]  /*21780*/  @P4 FMUL R17, R17, 0.25 ;  /* 0x3e80000011114820 */ /* 0x010fe20000400000 */
[----:B--2---:R-:W-:-:S03]  /*21790*/  @P4 FMUL R16, R16, 0.25 ;  /* 0x3e80000010104820 */ /* 0x004fc60000400000 */
[----:B------:R-:W-:Y:S01]  /*217a0*/  @!P2 FMUL R17, R17, 16777216 ;  /* 0x4b8000001111a820 */ /* 0x000fe20000400000 */
[----:B------:R-:W-:Y:S01]  /*217b0*/  @!P2 FMUL R16, R16, 16777216 ;  /* 0x4b8000001010a820 */ /* 0x000fe20000400000 */
[----:B---3--:R-:W-:Y:S01]  /*217c0*/  @P4 FMUL R12, R12, 0.25 ;  /* 0x3e8000000c0c4820 */ /* 0x008fe20000400000 */
[----:B------:R-:W-:Y:S01]  /*217d0*/  @P4 FMUL R11, R11, 0.25 ;  /* 0x3e8000000b0b4820 */ /* 0x000fe20000400000 */
[----:B------:R-:W-:Y:S01]  /*217e0*/  @P4 FMUL R10, R10, 0.25 ;  /* 0x3e8000000a0a4820 */ /* 0x000fe20000400000 */
[----:B------:R-:W-:Y:S01]  /*217f0*/  @P4 FMUL R9, R9, 0.25 ;  /* 0x3e80000009094820 */ /* 0x000fe20000400000 */
[----:B------:R-:W-:Y:S01]  /*21800*/  @P4 FMUL R8, R8, 0.25 ;  /* 0x3e80000008084820 */ /* 0x000fe20000400000 */
[----:B------:R-:W-:Y:S01]  /*21810*/  @P4 FMUL R7, R7, 0.25 ;  /* 0x3e80000007074820 */ /* 0x000fe20000400000 */
[----:B------:R-:W-:Y:S02]  /*21820*/  FSETP.GT.AND P4, PT, |R0|, 8.50705917302346158658e+37, PT ;  /* 0x7e8000000000780b */ /* 0x000fe40003f84200 */
[----:B------:R-:W-:Y:S01]  /*21830*/  @!P2 FMUL R8, R8, 16777216 ;  /* 0x4b8000000808a820 */ /* 0x000fe20000400000 */
[----:B------:R-:W-:Y:S01]  /*21840*/  @!P2 FMUL R9, R9, 16777216 ;  /* 0x4b8000000909a820 */ /* 0x000fe20000400000 */
[----:B------:R-:W-:Y:S01]  /*21850*/  @!P2 FMUL R7, R7, 16777216 ;  /* 0x4b8000000707a820 */ /* 0x000fe20000400000 */
[----:B------:R-:W-:Y:S01]  /*21860*/  @!P2 FMUL R10, R10, 16777216 ;  /* 0x4b8000000a0aa820 */ /* 0x000fe20000400000 */
[----:B------:R-:W-:Y:S01]  /*21870*/  @!P2 FMUL R11, R11, 16777216 ;  /* 0x4b8000000b0ba820 */ /* 0x000fe20000400000 */
[----:B------:R-:W-:Y:S01]  /*21880*/  @!P2 FMUL R12, R12, 16777216 ;  /* 0x4b8000000c0ca820 */ /* 0x000fe20000400000 */
[----:B------:R-:W-:-:S04]  /*21890*/  FSETP.GEU.AND P2, PT, R0, 1.175494350822287508e-38, PT ;  /* 0x008000000000780b */ /* 0x000fc80003f4e000 */
[----:B------:R-:W-:Y:S01]  /*218a0*/  FSEL R21, R21, R0, !P2 ;  /* 0x0000000015157208 */ /* 0x000fe20005000000 */
[----:B------:R-:W-:-:S04]  /*218b0*/  @P4 FMUL R0, R0, 0.25 ;  /* 0x3e80000000004820 */ /* 0x000fc80000400000 */
[----:B------:R-:W-:Y:S01]  /*218c0*/  @!P5 FMUL R0, R0, 16777216 ;  /* 0x4b8000000000d820 */ /* 0x000fe20000400000 */
[----:B0-----:R-:W-:-:S03]  /*218d0*/  FMUL R8, R22, R8 ;  /* 0x0000000816087220 */ /* 0x001fc60000400000 */
[----:B------:R0:W1:Y:S02]  /*218e0*/  MUFU.RCP R2, R0 ;  /* 0x0000000000027308 */ /* 0x0000640000001000 */
[----:B------:R2:W-:Y:S01]  /*218f0*/  STL [R1+0x29c], R8 ;  /* 0x00029c0801007387 */ /* 0x0005e20000100800 */
[----:B0-----:R-:W-:Y:S01]  /*21900*/  FMUL R0, R22, R7 ;  /* 0x0000000716007220 */ /* 0x001fe20000400000 */
[----:B------:R-:W-:Y:S01]  /*21910*/  @P4 FMUL R6, R6, 0.25 ;  /* 0x3e80000006064820 */ /* 0x000fe20000400000 */
[----:B------:R-:W-:Y:S01]  /*21920*/  @P4 FMUL R5, R5, 0.25 ;  /* 0x3e80000005054820 */ /* 0x000fe20000400000 */
[C---:B--2---:R-:W-:Y:S02]  /*21930*/  FMUL R8, R22.reuse, R10 ;  /* 0x0000000a16087220 */ /* 0x044fe40000400000 */
[----:B------:R0:W-:Y:S01]  /*21940*/  STL [R1+0x298], R0 ;  /* 0x0002980001007387 */ /* 0x0001e20000100800 */
[----:B------:R-:W-:Y:S01]  /*21950*/  FMUL R7, R22, R11 ;  /* 0x0000000b16077220 */ /* 0x000fe20000400000 */
[----:B------:R-:W-:Y:S01]  /*21960*/  @P4 FMUL R4, R4, 0.25 ;  /* 0x3e80000004044820 */ /* 0x000fe20000400000 */
[----:B------:R-:W-:Y:S01]  /*21970*/  @P4 FMUL R3, R3, 0.25 ;  /* 0x3e80000003034820 */ /* 0x000fe20000400000 */
[----:B------:R-:W-:Y:S01]  /*21980*/  @!P5 FMUL R6, R6, 16777216 ;  /* 0x4b8000000606d820 */ /* 0x000fe20000400000 */
[----:B0-----:R-:W-:Y:S01]  /*21990*/  FMUL R0, R22, R9 ;  /* 0x0000000916007220 */ /* 0x001fe20000400000 */
[----:B------:R-:W-:Y:S01]  /*219a0*/  @!P5 FMUL R5, R5, 16777216 ;  /* 0x4b8000000505d820 */ /* 0x000fe20000400000 */
[----:B------:R-:W-:-:S03]  /*219b0*/  @!P5 FMUL R4, R4, 16777216 ;  /* 0x4b8000000404d820 */ /* 0x000fc60000400000 */
[----:B------:R0:W-:Y:S01]  /*219c0*/  STL [R1+0x294], R0 ;  /* 0x0002940001007387 */ /* 0x0001e20000100800 */
[----:B------:R-:W-:-:S03]  /*219d0*/  @P4 FMUL R14, R14, 0.25 ;  /* 0x3e8000000e0e4820 */ /* 0x000fc60000400000 */
[----:B------:R2:W-:Y:S01]  /*219e0*/  STL [R1+0x290], R8 ;  /* 0x0002900801007387 */ /* 0x0005e20000100800 */
[----:B------:R-:W-:Y:S01]  /*219f0*/  @P4 FMUL R15, R15, 0.25 ;  /* 0x3e8000000f0f4820 */ /* 0x000fe20000400000 */
[----:B------:R-:W-:Y:S02]  /*21a00*/  @!P5 FMUL R3, R3, 16777216 ;  /* 0x4b8000000303d820 */ /* 0x000fe40000400000 */
[----:B------:R3:W-:Y:S01]  /*21a10*/  STL [R1+0x22c], R7 ;  /* 0x00022c0701007387 */ /* 0x0007e20000100800 */
[----:B0-----:R-:W-:Y:S01]  /*21a20*/  FMUL R0, R22, R12 ;  /* 0x0000000c16007220 */ /* 0x001fe20000400000 */
[----:B-1----:R-:W-:Y:S01]  /*21a30*/  FMUL R6, R2, R6 ;  /* 0x0000000602067220 */ /* 0x002fe20000400000 */
[----:B--2---:R-:W-:Y:S01]  /*21a40*/  FMUL R8, R22, R16 ;  /* 0x0000001016087220 */ /* 0x004fe20000400000 */
[----:B------:R-:W-:Y:S01]  /*21a50*/  FMUL R5, R2, R5 ;  /* 0x0000000502057220 */ /* 0x000fe20000400000 */
[----:B---3--:R-:W-:Y:S01]  /*21a60*/  FMUL R7, R22, R17 ;  /* 0x0000001116077220 */ /* 0x008fe20000400000 */
[----:B------:R-:W-:Y:S01]  /*21a70*/  @P4 FMUL R18, R18, 0.25 ;  /* 0x3e80000012124820 */ /* 0x000fe20000400000 */
[----:B------:R0:W-:Y:S01]  /*21a80*/  STL [R1+0x224], R0 ;  /* 0x0002240001007387 */ /* 0x0001e20000100800 */
[----:B------:R-:W-:Y:S01]  /*21a90*/  FMUL R4, R2, R4 ;  /* 0x0000000402047220 */ /* 0x000fe20000400000 */
[----:B------:R-:W-:Y:S01]  /*21aa0*/  @!P5 FMUL R14, R14, 16777216 ;  /* 0x4b8000000e0ed820 */ /* 0x000fe20000400000 */
[----:B------:R-:W-:Y:S01]  /*21ab0*/  @P4 FMUL R19, R19, 0.25 ;  /* 0x3e80000013134820 */ /* 0x000fe20000400000 */
[----:B------:R-:W-:Y:S01]  /*21ac0*/  STL [R1+0x220], R8 ;  /* 0x0002200801007387 */ /* 0x000fe20000100800 */
[----:B------:R-:W-:Y:S01]  /*21ad0*/  @!P5 FMUL R15, R15, 16777216 ;  /* 0x4b8000000f0fd820 */ /* 0x000fe20000400000 */
[----:B------:R-:W-:-:S02]  /*21ae0*/  FMUL R3, R2, R3 ;  /* 0x0000000302037220 */ /* 0x000fc40000400000 */
[----:B------:R-:W-:Y:S01]  /*21af0*/  STL [R1+0x218], R7 ;  /* 0x0002180701007387 */ /* 0x000fe20000100800 */
[----:B------:R-:W-:Y:S01]  /*21b00*/  @!P5 FMUL R18, R18, 16777216 ;  /* 0x4b8000001212d820 */ /* 0x000fe20000400000 */
[----:B0-----:R-:W-:Y:S02]  /*21b10*/  IADD3 R0, PT, PT, R21, -0x3f3504f3, RZ ;  /* 0xc0cafb0d15007810 */ /* 0x001fe40007ffe0ff */
[----:B------:R-:W-:Y:S01]  /*21b20*/  STL [R1+0x274], R6 ;  /* 0x0002740601007387 */ /* 0x000fe20000100800 */
[----:B------:R-:W-:-:S03]  /*21b30*/  @!P5 FMUL R19, R19, 16777216 ;  /* 0x4b8000001313d820 */ /* 0x000fc60000400000 */
[----:B------:R0:W-:Y:S04]  /*21b40*/  STL [R1+0x270], R5 ;  /* 0x0002700501007387 */ /* 0x0001e80000100800 */
[----:B------:R1:W-:Y:S01]  /*21b50*/  STL [R1+0x264], R4 ;  /* 0x0002640401007387 */ /* 0x0003e20000100800 */
[----:B------:R-:W-:-:S03]  /*21b60*/  LOP3.LUT R0, R0, 0xff800000, RZ, 0xc0, !PT ;  /* 0xff80000000007812 */ /* 0x000fc600078ec0ff */
[----:B------:R2:W-:Y:S01]  /*21b70*/  STL [R1+0x260], R3 ;  /* 0x0002600301007387 */ /* 0x0005e20000100800 */
[C---:B0-----:R-:W-:Y:S01]  /*21b80*/  FMUL R5, R2.reuse, R14 ;  /* 0x0000000e02057220 */ /* 0x041fe20000400000 */
[----:B-1----:R-:W-:-:S04]  /*21b90*/  FMUL R4, R2, R15 ;  /* 0x0000000f02047220 */ /* 0x002fc80000400000 */
[----:B------:R-:W-:Y:S01]  /*21ba0*/  STL [R1+0x20c], R5 ;  /* 0x00020c0501007387 */ /* 0x000fe20000100800 */
[C---:B--2---:R-:W-:Y:S01]  /*21bb0*/  FMUL R3, R2.reuse, R18 ;  /* 0x0000001202037220 */ /* 0x044fe20000400000 */
[----:B------:R-:W-:Y:S02]  /*21bc0*/  FMUL R2, R2, R19 ;  /* 0x0000001302027220 */ /* 0x000fe40000400000 */
[----:B------:R0:W-:Y:S04]  /*21bd0*/  STL [R1+0x208], R4 ;  /* 0x0002080401007387 */ /* 0x0001e80000100800 */
[----:B------:R-:W2:Y:S04]  /*21be0*/  LDL.LU.64 R30, [R1+0x2f8] ;  /* 0x0002f800011e7983 */ /* 0x000ea80000300a00 */
[----:B------:R1:W-:Y:S01]  /*21bf0*/  STL [R1+0x204], R3 ;  /* 0x0002040301007387 */ /* 0x0003e20000100800 */
[----:B0-----:R-:W-:-:S03]  /*21c00*/  FSEL R4, RZ, -23, P2 ;  /* 0xc1b80000ff047808 */ /* 0x001fc60001000000 */
[----:B------:R0:W-:Y:S01]  /*21c10*/  STL [R1+0x200], R2 ;  /* 0x0002000201007387 */ /* 0x0001e20000100800 */
[C---:B-1----:R-:W-:Y:S01]  /*21c20*/  IMAD.IADD R3, R21.reuse, 0x1, -R0 ;  /* 0x0000000115037824 */ /* 0x042fe200078e0a00 */
[----:B------:R-:W-:Y:S02]  /*21c30*/  ISETP.GE.U32.AND P2, PT, R21, 0x7f800000, PT ;  /* 0x7f8000001500780c */ /* 0x000fe40003f46070 */
        /* <DEDUP_REMOVED lines=11> */
[C---:B------:R-:W-:Y:S01]  /*21cf0*/  FFMA.FTZ R2, R0.reuse, R2, 0.20512372255325317383 ;  /* 0x3e520bf400027423 */ /* 0x040fe20000010002 */
[----:B------:R-:W4:Y:S03]  /*21d00*/  LDL.LU R14, [R1+0x1c8] ;  /* 0x0001c800010e7983 */ /* 0x000f260000300800 */
[C---:B------:R-:W-:Y:S01]  /*21d10*/  FFMA.FTZ R2, R0.reuse, R2, -0.24046532809734344482 ;  /* 0xbe763c8b00027423 */ /* 0x040fe20000010002 */
[----:B------:R-:W4:Y:S03]  /*21d20*/  LDL.LU R12, [R1+0x1dc] ;  /* 0x0001dc00010c7983 */ /* 0x000f260000300800 */
[C---:B------:R-:W-:Y:S01]  /*21d30*/  FFMA.FTZ R2, R0.reuse, R2, 0.28857114911079406738 ;  /* 0x3e93bf9900027423 */ /* 0x040fe20000010002 */
[----:B------:R-:W4:Y:S03]  /*21d40*/  LDL.LU R11, [R1+0x1d8] ;  /* 0x0001d800010b7983 */ /* 0x000f260000300800 */
[C---:B------:R-:W-:Y:S01]  /*21d50*/  FFMA.FTZ R2, R0.reuse, R2, -0.36067417263984680176 ;  /* 0xbeb8aa4900027423 */ /* 0x040fe20000010002 */
[----:B------:R-:W4:Y:S03]  /*21d60*/  LDL.LU R10, [R1+0x1f0] ;  /* 0x0001f000010a7983 */ /* 0x000f260000300800 */
[C---:B------:R-:W-:Y:S01]  /*21d70*/  FFMA.FTZ R2, R0.reuse, R2, 0.48089820146560668945 ;  /* 0x3ef6384a00027423 */ /* 0x040fe20000010002 */
[----:B------:R-:W4:Y:S03]  /*21d80*/  LDL.LU R9, [R1+0x1f4] ;  /* 0x0001f40001097983 */ /* 0x000f260000300800 */
[C---:B------:R-:W-:Y:S01]  /*21d90*/  FFMA.FTZ R2, R0.reuse, R2, -0.72134751081466674805 ;  /* 0xbf38aa3b00027423 */ /* 0x040fe20000010002 */
[----:B------:R-:W4:Y:S03]  /*21da0*/  LDL.LU R8, [R1+0x1e0] ;  /* 0x0001e00001087983 */ /* 0x000f260000300800 */
[C---:B------:R-:W-:Y:S01]  /*21db0*/  FMUL R2, R0.reuse, R2 ;  /* 0x0000000200027220 */ /* 0x040fe20000400000 */
[----:B------:R-:W4:Y:S03]  /*21dc0*/  LDL.LU R7, [R1+0x1e4] ;  /* 0x0001e40001077983 */ /* 0x000f260000300800 */
[C---:B------:R-:W-:Y:S01]  /*21dd0*/  FMUL R2, R0.reuse, R2 ;  /* 0x0000000200027220 */ /* 0x040fe20000400000 */
[----:B------:R-:W4:Y:S03]  /*21de0*/  LDL.LU R6, [R1+0x1d0] ;  /* 0x0001d00001067983 */ /* 0x000f260000300800 */
[----:B------:R-:W-:Y:S01]  /*21df0*/  FFMA.FTZ R0, R0, 1.4426950216293334961, R2 ;  /* 0x3fb8aa3b00007823 */ /* 0x000fe20000010002 */
[----:B------:R-:W4:Y:S03]  /*21e00*/  LDL.LU R5, [R1+0x1d4] ;  /* 0x0001d40001057983 */ /* 0x000f260000300800 */
[----:B------:R-:W-:Y:S01]  /*21e10*/  FADD R92, R4, R0 ;  /* 0x00000000045c7221 */ /* 0x000fe20000000000 */
[----:B------:R-:W-:Y:S01]  /*21e20*/  VIADD R0, R24, 0xc0cafb0d ;  /* 0xc0cafb0d18007836 */ /* 0x000fe20000000000 */
[----:B------:R-:W-:-:S04]  /*21e30*/  @P2 MOV R2, 0x7f800000 ;  /* 0x7f80000000022802 */ /* 0x000fc80000000f00 */
[----:B------:R-:W-:Y:S01]  /*21e40*/  LOP3.LUT R0, R0, 0xff800000, RZ, 0xc0, !PT ;  /* 0xff80000000007812 */ /* 0x000fe200078ec0ff */
[----:B------:R-:W-:Y:S01]  /*21e50*/  @P2 FFMA.FTZ R92, R21, R2, +INF ;  /* 0x7f800000155c2423 */ /* 0x000fe20000010002 */
[----:B------:R-:W-:-:S03]  /*21e60*/  FSEL R2, RZ, -23, P3 ;  /* 0xc1b80000ff027808 */ /* 0x000fc60001800000 */
[----:B------:R-:W-:Y:S01]  /*21e70*/  IMAD.IADD R3, R24, 0x1, -R0 ;  /* 0x0000000118037824 */ /* 0x000fe200078e0a00 */
[----:B------:R-:W-:-:S05]  /*21e80*/  I2FP.F32.S32 R0, R0 ;  /* 0x0000000000007245 */ /* 0x000fca0000201400 */
        /* <DEDUP_REMOVED lines=13> */
[----:B------:R-:W-:-:S04]  /*21f60*/  FFMA.FTZ R0, R0, 1.4426950216293334961, R2 ;  /* 0x3fb8aa3b00007823 */ /* 0x000fc80000010002 */
[----:B------:R-:W-:Y:S02]  /*21f70*/  FADD R87, R4, R0 ;  /* 0x0000000004577221 */ /* 0x000fe40000000000 */
[----:B------:R-:W4:Y:S04]  /*21f80*/  LDL.LU R4, [R1+0x1c0] ;  /* 0x0001c00001047983 */ /* 0x000f280000300800 */
[----:B------:R-:W4:Y:S01]  /*21f90*/  LDL.LU R3, [R1+0x1c4] ;  /* 0x0001c40001037983 */ /* 0x000f220000300800 */
[----:B------:R-:W-:Y:S02]  /*21fa0*/  ISETP.GE.U32.AND P2, PT, R24, 0x7f800000, PT ;  /* 0x7f8000001800780c */ /* 0x000fe40003f46070 */
[----:B------:R-:W-:Y:S02]  /*21fb0*/  FSETP.NEU.AND P4, PT, R20, RZ, PT ;  /* 0x000000ff1400720b */ /* 0x000fe40003f8d000 */
[----:B------:R-:W-:-:S02]  /*21fc0*/  LOP3.LUT R28, R28, 0xff7fffff, RZ, 0xc0, !PT ;  /* 0xff7fffff1c1c7812 */ /* 0x000fc400078ec0ff */
[----:B------:R-:W-:-:S07]  /*21fd0*/  FSETP.NEU.AND P5, PT, R23, RZ, PT ;  /* 0x000000ff1700720b */ /* 0x000fce0003fad000 */
[----:B------:R-:W-:-:S04]  /*21fe0*/  @P2 IMAD.MOV.U32 R0, RZ, RZ, 0x7f800000 ;  /* 0x7f800000ff002424 */ /* 0x000fc800078e00ff */
[----:B------:R-:W-:Y:S01]  /*21ff0*/  @P2 FFMA.FTZ R87, R24, R0, +INF ;  /* 0x7f80000018572423 */ /* 0x000fe20000010000 */
[----:B------:R-:W-:-:S04]  /*22000*/  @P4 LOP3.LUT R28, R28, 0x800000, RZ, 0xfc, !PT ;  /* 0x008000001c1c4812 */ /* 0x000fc800078efcff */
[----:B------:R-:W-:-:S04]  /*22010*/  LOP3.LUT R28, R28, 0xfeffffff, RZ, 0xc0, !PT ;  /* 0xfeffffff1c1c7812 */ /* 0x000fc800078ec0ff */
[----:B------:R-:W-:Y:S02]  /*22020*/  @P5 LOP3.LUT R28, R28, 0x1000000, RZ, 0xfc, !PT ;  /* 0x010000001c1c5812 */ /* 0x000fe400078efcff */
[----:B--2---:R-:W-:-:S04]  /*22030*/  MOV R0, R31 ;  /* 0x0000001f00007202 */ /* 0x004fc80000000f00 */
[C---:B------:R-:W-:Y:S02]  /*22040*/  FSETP.GT.AND P4, PT, |R0|.reuse, 8.50705917302346158658e+37, PT ;  /* 0x7e8000000000780b */ /* 0x040fe40003f84200 */
[C---:B------:R-:W-:Y:S01]  /*22050*/  FSETP.GEU.AND P3, PT, |R0|.reuse, 1.175494350822287508e-38, PT ;  /* 0x008000000000780b */ /* 0x040fe20003f6e200 */
[----:B------:R-:W-:Y:S02]  /*22060*/  IMAD.MOV.U32 R2, RZ, RZ, R30 ;  /* 0x000000ffff027224 */ /* 0x000fe400078e001e */
[C---:B------:R-:W-:Y:S01]  /*22070*/  FMUL R22, R0.reuse, 8388608 ;  /* 0x4b00000000167820 */ /* 0x040fe20000400000 */
[----:B------:R-:W-:Y:S02]  /*22080*/  FSETP.GEU.AND P2, PT, R0, 1.175494350822287508e-38, PT ;  /* 0x008000000000780b */ /* 0x000fe40003f4e000 */
[----:B------:R-:W-:Y:S02]  /*22090*/  FSETP.GT.AND P5, PT, |R2|, 8.50705917302346158658e+37, PT ;  /* 0x7e8000000200780b */ /* 0x000fe40003fa4200 */
[----:B------:R-:W-:-:S03]  /*220a0*/  FSEL R22, R22, R0, !P2 ;  /* 0x0000000016167208 */ /* 0x000fc60005000000 */
[----:B------:R-:W-:Y:S01]  /*220b0*/  @P4 FMUL R0, R0, 0.25 ;  /* 0x3e80000000004820 */ /* 0x000fe20000400000 */
[----:B------:R-:W-:Y:S01]  /*220c0*/  FSETP.GEU.AND P6, PT, |R2|, 1.175494350822287508e-38, PT ;  /* 0x008000000200780b */ /* 0x000fe20003fce200 */
[----:B---3--:R-:W-:Y:S01]  /*220d0*/  @P4 FMUL R19, R19, 0.25 ;  /* 0x3e80000013134820 */ /* 0x008fe20000400000 */
[----:B----4-:R-:W-:Y:S01]  /*220e0*/  @P4 FMUL R18, R18, 0.25 ;  /* 0x3e80000012124820 */ /* 0x010fe20000400000 */
[----:B------:R-:W-:Y:S01]  /*220f0*/  @!P3 FMUL R0, R0, 16777216 ;  /* 0x4b8000000000b820 */ /* 0x000fe20000400000 */
[----:B------:R-:W-:Y:S01]  /*22100*/  FMUL R20, R2, 8388608 ;  /* 0x4b00000002147820 */ /* 0x000fe20000400000 */
[----:B------:R-:W-:Y:S01]  /*22110*/  @P4 FMUL R17, R17, 0.25 ;  /* 0x3e80000011114820 */ /* 0x000fe20000400000 */
[----:B------:R-:W-:Y:S01]  /*22120*/  @P4 FMUL R16, R16, 0.25 ;  /* 0x3e80000010104820 */ /* 0x000fe20000400000 */
[----:B------:R-:W-:Y:S01]  /*22130*/  @P4 FMUL R15, R15, 0.25 ;  /* 0x3e8000000f0f4820 */ /* 0x000fe20000400000 */
[----:B------:R-:W-:Y:S01]  /*22140*/  @P4 FMUL R14, R14, 0.25 ;  /* 0x3e8000000e0e4820 */ /* 0x000fe20000400000 */
[----:B------:R-:W-:Y:S01]  /*22150*/  @P4 FMUL R12, R12, 0.25 ;  /* 0x3e8000000c0c4820 */ /* 0x000fe20000400000 */
[----:B------:R-:W-:Y:S01]  /*22160*/  @P4 FMUL R11, R11, 0.25 ;  /* 0x3e8000000b0b4820 */ /* 0x000fe20000400000 */
[----:B------:R-:W-:Y:S01]  /*22170*/  FSETP.GEU.AND P4, PT, R2, 1.175494350822287508e-38, PT ;  /* 0x008000000200780b */ /* 0x000fe20003f8e000 */
[----:B------:R-:W0:Y:S03]  /*22180*/  MUFU.RCP R0, R0 ;  /* 0x0000000000007308 */ /* 0x000e260000001000 */
[----:B------:R-:W-:Y:S01]  /*22190*/  FSEL R20, R20, R2, !P4 ;  /* 0x0000000214147208 */ /* 0x000fe20006000000 */
[----:B------:R-:W-:-:S04]  /*221a0*/  @P5 FMUL R2, R2, 0.25 ;  /* 0x3e80000002025820 */ /* 0x000fc80000400000 */
[----:B------:R-:W-:Y:S01]  /*221b0*/  @!P6 FMUL R2, R2, 16777216 ;  /* 0x4b8000000202e820 */ /* 0x000fe20000400000 */
[----:B------:R-:W-:Y:S01]  /*221c0*/  @!P3 FMUL R15, R15, 16777216 ;  /* 0x4b8000000f0fb820 */ /* 0x000fe20000400000 */
[----:B------:R-:W-:-:S04]  /*221d0*/  @!P3 FMUL R14, R14, 16777216 ;  /* 0x4b8000000e0eb820 */ /* 0x000fc80000400000 */
[----:B------:R-:W1:Y:S01]  /*221e0*/  MUFU.RCP R2, R2 ;  /* 0x0000000200027308 */ /* 0x000e620000001000 */
[----:B------:R-:W-:Y:S01]  /*221f0*/  @!P3 FMUL R12, R12, 16777216 ;  /* 0x4b8000000c0cb820 */ /* 0x000fe20000400000 */
[----:B------:R-:W-:Y:S01]  /*22200*/  @!P3 FMUL R11, R11, 16777216 ;  /* 0x4b8000000b0bb820 */ /* 0x000fe20000400000 */
[----:B------:R-:W-:Y:S01]  /*22210*/  @!P3 FMUL R16, R16, 16777216 ;  /* 0x4b8000001010b820 */ /* 0x000fe20000400000 */
[C---:B0-----:R-:W-:Y:S01]  /*22220*/  FMUL R27, R0.reuse, R15 ;  /* 0x0000000f001b7220 */ /* 0x041fe20000400000 */
[C---:B------:R-:W-:Y:S01]  /*22230*/  FMUL R15, R0.reuse, R14 ;  /* 0x0000000e000f7220 */ /* 0x040fe20000400000 */
[C---:B------:R-:W-:Y:S01]  /*22240*/  FMUL R14, R0.reuse, R12 ;  /* 0x0000000c000e7220 */ /* 0x040fe20000400000 */
[C---:B------:R-:W-:Y:S01]  /*22250*/  FMUL R12, R0.reuse, R11 ;  /* 0x0000000b000c7220 */ /* 0x040fe20000400000 */
[----:B------:R-:W-:Y:S01]  /*22260*/  @!P3 FMUL R17, R17, 16777216 ;  /* 0x4b8000001111b820 */ /* 0x000fe20000400000 */
[----:B------:R-:W-:Y:S01]  /*22270*/  FMUL R11, R0, R16 ;  /* 0x00000010000b7220 */ /* 0x000fe20000400000 */
[----:B------:R-:W-:Y:S01]  /*22280*/  @!P3 FMUL R18, R18, 16777216 ;  /* 0x4b8000001212b820 */ /* 0x000fe20000400000 */
[----:B------:R-:W-:Y:S01]  /*22290*/  STL [R1+0x25c], R27 ;  /* 0x00025c1b01007387 */ /* 0x000fe20000100800 */
[----:B------:R-:W-:Y:S01]  /*222a0*/  @!P3 FMUL R19, R19, 16777216 ;  /* 0x4b8000001313b820 */ /* 0x000fe20000400000 */
[----:B------:R-:W-:-:S02]  /*222b0*/  @P5 FMUL R5, R5, 0.25 ;  /* 0x3e80000005055820 */ /* 0x000fc40000400000 */
[----:B------:R-:W-:Y:S01]  /*222c0*/  STL [R1+0x258], R15 ;  /* 0x0002580f01007387 */ /* 0x000fe20000100800 */
[----:B------:R-:W-:-:S03]  /*222d0*/  @P5 FMUL R6, R6, 0.25 ;  /* 0x3e80000006065820 */ /* 0x000fc60000400000 */
[----:B------:R0:W-:Y:S01]  /*222e0*/  STL [R1+0x254], R14 ;  /* 0x0002540e01007387 */ /* 0x0001e20000100800 */
[----:B------:R-:W-:-:S03]  /*222f0*/  @!P6 FMUL R5, R5, 16777216 ;  /* 0x4b8000000505e820 */ /* 0x000fc60000400000 */
[----:B------:R2:W-:Y:S01]  /*22300*/  STL [R1+0x23c], R12 ;  /* 0x00023c0c01007387 */ /* 0x0005e20000100800 */
[----:B------:R-:W-:-:S03]  /*22310*/  @P5 FMUL R7, R7, 0.25 ;  /* 0x3e80000007075820 */ /* 0x000fc60000400000 */
[----:B------:R3:W-:Y:S01]  /*22320*/  STL [R1+0x1dc], R11 ;  /* 0x0001dc0b01007387 */ /* 0x0007e20000100800 */
[C---:B0-----:R-:W-:Y:S01]  /*22330*/  FMUL R14, R0.reuse, R17 ;  /* 0x00000011000e7220 */ /* 0x041fe20000400000 */
[----:B--2---:R-:W-:Y:S01]  /*22340*/  FMUL R12, R0, R18 ;  /* 0x00000012000c7220 */ /* 0x004fe20000400000 */
[----:B------:R-:W-:Y:S01]  /*22350*/  @P5 FMUL R8, R8, 0.25 ;  /* 0x3e80000008085820 */ /* 0x000fe20000400000 */
[----:B---3--:R-:W-:Y:S01]  /*22360*/  FMUL R11, R0, R19 ;  /* 0x00000013000b7220 */ /* 0x008fe20000400000 */
[----:B------:R-:W-:Y:S01]  /*22370*/  @!P6 FMUL R6, R6, 16777216 ;  /* 0x4b8000000606e820 */ /* 0x000fe20000400000 */
[----:B------:R-:W-:Y:S01]  /*22380*/  STL [R1+0x1d4], R14 ;  /* 0x0001d40e01007387 */ /* 0x000fe20000100800 */
[----:B------:R-:W-:Y:S01]  /*22390*/  @P5 FMUL R9, R9, 0.25 ;  /* 0x3e80000009095820 */ /* 0x000fe20000400000 */
[----:B------:R-:W-:Y:S02]  /*223a0*/  @!P6 FMUL R7, R7, 16777216 ;  /* 0x4b8000000707e820 */ /* 0x000fe40000400000 */
[----:B------:R-:W-:Y:S01]  /*223b0*/  STL [R1+0x1d8], R12 ;  /* 0x0001d80c01007387 */ /* 0x000fe20000100800 */
[----:B------:R-:W-:-:S03]  /*223c0*/  @!P6 FMUL R8, R8, 16777216 ;  /* 0x4b8000000808e820 */ /* 0x000fc60000400000 */
[----:B------:R-:W-:Y:S01]  /*223d0*/  STL [R1+0x1d0], R11 ;  /* 0x0001d00b01007387 */ /* 0x000fe20000100800 */
[----:B------:R-:W-:Y:S01]  /*223e0*/  @!P6 FMUL R9, R9, 16777216 ;  /* 0x4b8000000909e820 */ /* 0x000fe20000400000 */
[----:B------:R-:W-:-:S04]  /*223f0*/  @P5 FMUL R10, R10, 0.25 ;  /* 0x3e8000000a0a5820 */ /* 0x000fc80000400000 */
[----:B------:R-:W-:Y:S01]  /*22400*/  @!P6 FMUL R10, R10, 16777216 ;  /* 0x4b8000000a0ae820 */ /* 0x000fe20000400000 */
[----:B------:R-:W-:Y:S01]  /*22410*/  @P5 FMUL R4, R4, 0.25 ;  /* 0x3e80000004045820 */ /* 0x000fe20000400000 */
[----:B------:R-:W-:-:S03]  /*22420*/  @P5 FMUL R3, R3, 0.25 ;  /* 0x3e80000003035820 */ /* 0x000fc60000400000 */
[----:B------:R-:W-:Y:S01]  /*22430*/  @!P6 FMUL R4, R4, 16777216 ;  /* 0x4b8000000404e820 */ /* 0x000fe20000400000 */
[----:B------:R-:W-:-:S03]  /*22440*/  @!P6 FMUL R3, R3, 16777216 ;  /* 0x4b8000000303e820 */ /* 0x000fc60000400000 */
[C---:B-1----:R-:W-:Y:S01]  /*22450*/  FMUL R4, R2.reuse, R4 ;  /* 0x0000000402047220 */ /* 0x042fe20000400000 */
[C---:B------:R-:W-:Y:S01]  /*22460*/  FMUL R0, R2.reuse, R3 ;  /* 0x0000000302007220 */ /* 0x040fe20000400000 */
[----:B------:R-:W-:-:S04]  /*22470*/  FMUL R3, R2, R5 ;  /* 0x0000000502037220 */ /* 0x000fc80000400000 */
[----:B------:R0:W-:Y:S04]  /*22480*/  STL [R1+0x228], R0 ;  /* 0x0002280001007387 */ /* 0x0001e80000100800 */
[----:B------:R1:W-:Y:S01]  /*22490*/  STL [R1+0x214], R4 ;  /* 0x0002140401007387 */ /* 0x0003e20000100800 */
[----:B0-----:R-:W-:-:S03]  /*224a0*/  FMUL R0, R2, R6 ;  /* 0x0000000602007220 */ /* 0x001fc60000400000 */
[----:B------:R0:W-:Y:S01]  /*224b0*/  STL [R1+0x21c], R3 ;  /* 0x00021c0301007387 */ /* 0x0001e20000100800 */
[----:B-1----:R-:W-:-:S03]  /*224c0*/  FMUL R4, R2, R7 ;  /* 0x0000000702047220 */ /* 0x002fc60000400000 */
[----:B------:R1:W-:Y:S01]  /*224d0*/  STL [R1+0x210], R0 ;  /* 0x0002100001007387 */ /* 0x0003e20000100800 */
[----:B0-----:R-:W-:-:S03]  /*224e0*/  FMUL R3, R2, R8 ;  /* 0x0000000802037220 */ /* 0x001fc60000400000 */
[----:B------:R-:W-:Y:S01]  /*224f0*/  STL [R1+0x1cc], R4 ;  /* 0x0001cc0401007387 */ /* 0x000fe20000100800 */
[----:B-1----:R-:W-:-:S03]  /*22500*/  FMUL R0, R2, R9 ;  /* 0x0000000902007220 */ /* 0x002fc60000400000 */
[----:B------:R-:W-:Y:S04]  /*22510*/  STL [R1+0x1c8], R3 ;  /* 0x0001c80301007387 */ /* 0x000fe80000100800 */
[----:B------:R-:W2:Y:S04]  /*22520*/  LDL.LU.64 R30, [R1+0x30] ;  /* 0x00003000011e7983 */ /* 0x000ea80000300a00 */
[----:B------:R0:W-:Y:S01]  /*22530*/  STL [R1+0x1c4], R0 ;  /* 0x0001c40001007387 */ /* 0x0001e20000100800 */
[----:B------:R-:W-:Y:S01]  /*22540*/  FMUL R2, R2, R10 ;  /* 0x0000000a02027220 */ /* 0x000fe20000400000 */
[----:B0-----:R-:W-:-:S04]  /*22550*/  VIADD R0, R20, 0xc0cafb0d ;  /* 0xc0cafb0d14007836 */ /* 0x001fc80000000000 */
[----:B------:R0:W-:Y:S01]  /*22560*/  STL [R1+0x1c0], R2 ;  /* 0x0001c00201007387 */ /* 0x0001e20000100800 */
[----:B------:R-:W-:-:S03]  /*22570*/  LOP3.LUT R0, R0, 0xff800000, RZ, 0xc0, !PT ;  /* 0xff80000000007812 */ /* 0x000fc600078ec0ff */
[----:B------:R-:W3:Y:S01]  /*22580*/  LDL.LU R10, [R1+0x1b8] ;  /* 0x0001b800010a7983 */ /* 0x000ee20000300800 */
[----:B------:R-:W-:-:S03]  /*22590*/  FSEL R23, RZ, -23, P4 ;  /* 0xc1b80000ff177808 */ /* 0x000fc60002000000 */
[----:B------:R-:W4:Y:S01]  /*225a0*/  LDL.LU R9, [R1+0x1bc] ;  /* 0x0001bc0001097983 */ /* 0x000f220000300800 */
[-C--:B0-----:R-:W-:Y:S02]  /*225b0*/  I2FP.F32.S32 R2, R0.reuse ;  /* 0x0000000000027245 */ /* 0x081fe40000201400 */
[----:B------:R-:W-:Y:S01]  /*225c0*/  IADD3 R0, PT, PT, R20, -R0, RZ ;  /* 0x8000000014007210 */ /* 0x000fe20007ffe0ff */
[----:B------:R-:W3:Y:S04]  /*225d0*/  LDL.LU R8, [R1+0x1a8] ;  /* 0x0001a80001087983 */ /* 0x000ee80000300800 */
[----:B------:R-:W-:Y:S01]  /*225e0*/  FADD R0, R0, -1 ;  /* 0xbf80000000007421 */ /* 0x000fe20000000000 */
[----:B------:R-:W-:-:S03]  /*225f0*/  FFMA.FTZ R3, R2, 1.1920928955078125e-07, R23 ;  /* 0x3400000002037823 */ /* 0x000fc60000010017 */
        /* <DEDUP_REMOVED lines=12> */
[----:B------:R-:W-:Y:S01]  /*226c0*/  FADD R86, R3, R0 ;  /* 0x0000000003567221 */ /* 0x000fe20000000000 */
[----:B------:R-:W-:Y:S02]  /*226d0*/  FSEL R3, RZ, -23, P2 ;  /* 0xc1b80000ff037808 */ /* 0x000fe40001000000 */
[----:B------:R-:W-:-:S13]  /*226e0*/  ISETP.GE.U32.AND P2, PT, R20, 0x7f800000, PT ;  /* 0x7f8000001400780c */ /* 0x000fda0003f46070 */
[----:B------:R-:W-:-:S04]  /*226f0*/  @P2 IMAD.MOV.U32 R0, RZ, RZ, 0x7f800000 ;  /* 0x7f800000ff002424 */ /* 0x000fc800078e00ff */
[----:B------:R-:W-:Y:S01]  /*22700*/  @P2 FFMA.FTZ R86, R20, R0, +INF ;  /* 0x7f80000014562423 */ /* 0x000fe20000010000 */
[----:B------:R-:W-:-:S05]  /*22710*/  VIADD R0, R22, 0xc0cafb0d ;  /* 0xc0cafb0d16007836 */ /* 0x000fca0000000000 */
[----:B------:R-:W-:-:S04]  /*22720*/  LOP3.LUT R0, R0, 0xff800000, RZ, 0xc0, !PT ;  /* 0xff80000000007812 */ /* 0x000fc800078ec0ff */
[-C--:B------:R-:W-:Y:S02]  /*22730*/  I2FP.F32.S32 R2, R0.reuse ;  /* 0x0000000000027245 */ /* 0x080fe40000201400 */
[----:B------:R-:W-:-:S05]  /*22740*/  IADD3 R0, PT, PT, R22, -R0, RZ ;  /* 0x8000000016007210 */ /* 0x000fca0007ffe0ff */
        /* <DEDUP_REMOVED lines=16> */
[----:B------:R-:W4:Y:S04]  /*22850*/  LDL.LU R4, [R1+0x198] ;  /* 0x0001980001047983 */ /* 0x000f280000300800 */
[----:B------:R-:W4:Y:S04]  /*22860*/  LDL.LU R5, [R1+0x19c] ;  /* 0x00019c0001057983 */ /* 0x000f280000300800 */
[----:B------:R-:W4:Y:S04]  /*22870*/  LDL.LU R6, [R1+0x188] ;  /* 0x0001880001067983 */ /* 0x000f280000300800 */
[----:B------:R-:W4:Y:S01]  /*22880*/  LDL.LU R7, [R1+0x18c] ;  /* 0x00018c0001077983 */ /* 0x000f220000300800 */
[----:B------:R-:W-:-:S13]  /*22890*/  ISETP.GE.U32.AND P2, PT, R22, 0x7f800000, PT ;  /* 0x7f8000001600780c */ /* 0x000fda0003f46070 */
[----:B------:R-:W-:-:S04]  /*228a0*/  @P2 IMAD.MOV.U32 R0, RZ, RZ, 0x7f800000 ;  /* 0x7f800000ff002424 */ /* 0x000fc800078e00ff */
[----:B------:R-:W-:Y:S01]  /*228b0*/  @P2 FFMA.FTZ R84, R22, R0, +INF ;  /* 0x7f80000016542423 */ /* 0x000fe20000010000 */
[----:B--2---:R-:W-:-:S04]  /*228c0*/  MOV R2, R31 ;  /* 0x0000001f00027202 */ /* 0x004fc80000000f00 */
[C---:B------:R-:W-:Y:S02]  /*228d0*/  FSETP.GT.AND P3, PT, |R2|.reuse, 8.50705917302346158658e+37, PT ;  /* 0x7e8000000200780b */ /* 0x040fe40003f64200 */
[C---:B------:R-:W-:Y:S01]  /*228e0*/  FSETP.GEU.AND P4, PT, |R2|.reuse, 1.175494350822287508e-38, PT ;  /* 0x008000000200780b */ /* 0x040fe20003f8e200 */
[C---:B------:R-:W-:Y:S01]  /*228f0*/  FMUL R15, R2.reuse, 8388608 ;  /* 0x4b000000020f7820 */ /* 0x040fe20000400000 */
[----:B------:R-:W-:-:S04]  /*22900*/  FSETP.GEU.AND P2, PT, R2, 1.175494350822287508e-38, PT ;  /* 0x008000000200780b */ /* 0x000fc80003f4e000 */
[----:B------:R-:W-:-:S05]  /*22910*/  FSEL R15, R15, R2, !P2 ;  /* 0x000000020f0f7208 */ /* 0x000fca0005000000 */
[----:B------:R-:W-:-:S04]  /*22920*/  @P3 FMUL R2, R2, 0.25 ;  /* 0x3e80000002023820 */ /* 0x000fc80000400000 */
[----:B------:R-:W-:-:S06]  /*22930*/  @!P4 FMUL R2, R2, 16777216 ;  /* 0x4b8000000202c820 */ /* 0x000fcc0000400000 */
[----:B------:R-:W0:Y:S01]  /*22940*/  MUFU.RCP R2, R2 ;  /* 0x0000000200027308 */ /* 0x000e220000001000 */
[----:B---3--:R-:W-:Y:S01]  /*22950*/  @P3 FMUL R8, R8, 0.25 ;  /* 0x3e80000008083820 */ /* 0x008fe20000400000 */
[----:B----4-:R-:W-:Y:S01]  /*22960*/  @P3 FMUL R9, R9, 0.25 ;  /* 0x3e80000009093820 */ /* 0x010fe20000400000 */
[----:B------:R-:W-:Y:S02]  /*22970*/  @P3 FMUL R10, R10, 0.25 ;  /* 0x3e8000000a0a3820 */ /* 0x000fe40000400000 */
[----:B------:R-:W-:Y:S01]  /*22980*/  @!P4 FMUL R8, R8, 16777216 ;  /* 0x4b8000000808c820 */ /* 0x000fe20000400000 */
[----:B------:R-:W-:Y:S01]  /*22990*/  @!P4 FMUL R9, R9, 16777216 ;  /* 0x4b8000000909c820 */ /* 0x000fe20000400000 */
[----:B------:R-:W-:Y:S01]  /*229a0*/  @!P4 FMUL R10, R10, 16777216 ;  /* 0x4b8000000a0ac820 */ /* 0x000fe20000400000 */
[----:B------:R-:W-:Y:S01]  /*229b0*/  @P3 FMUL R3, R3, 0.25 ;  /* 0x3e80000003033820 */ /* 0x000fe20000400000 */
[----:B------:R-:W-:Y:S01]  /*229c0*/  @P3 FMUL R4, R4, 0.25 ;  /* 0x3e80000004043820 */ /* 0x000fe20000400000 */
[----:B------:R-:W-:Y:S01]  /*229d0*/  @P3 FMUL R5, R5, 0.25 ;  /* 0x3e80000005053820 */ /* 0x000fe20000400000 */
[----:B------:R-:W-:Y:S01]  /*229e0*/  @P3 FMUL R6, R6, 0.25 ;  /* 0x3e80000006063820 */ /* 0x000fe20000400000 */
[----:B------:R-:W-:-:S03]  /*229f0*/  @P3 FMUL R7, R7, 0.25 ;  /* 0x3e80000007073820 */ /* 0x000fc60000400000 */
[----:B------:R-:W-:Y:S01]  /*22a00*/  @!P4 FMUL R6, R6, 16777216 ;  /* 0x4b8000000606c820 */ /* 0x000fe20000400000 */
[----:B------:R-:W-:Y:S01]  /*22a10*/  @!P4 FMUL R5, R5, 16777216 ;  /* 0x4b8000000505c820 */ /* 0x000fe20000400000 */
[----:B------:R-:W-:Y:S01]  /*22a20*/  @!P4 FMUL R7, R7, 16777216 ;  /* 0x4b8000000707c820 */ /* 0x000fe20000400000 */
[----:B------:R-:W-:Y:S01]  /*22a30*/  @!P4 FMUL R4, R4, 16777216 ;  /* 0x4b8000000404c820 */ /* 0x000fe20000400000 */
[----:B------:R-:W-:Y:S01]  /*22a40*/  @!P4 FMUL R3, R3, 16777216 ;  /* 0x4b8000000303c820 */ /* 0x000fe20000400000 */
[C---:B0-----:R-:W-:Y:S01]  /*22a50*/  FMUL R6, R2.reuse, R6 ;  /* 0x0000000602067220 */ /* 0x041fe20000400000 */
[C---:B------:R-:W-:Y:S01]  /*22a60*/  FMUL R7, R2.reuse, R7 ;  /* 0x0000000702077220 */ /* 0x040fe20000400000 */
[C---:B------:R-:W-:Y:S01]  /*22a70*/  FMUL R5, R2.reuse, R5 ;  /* 0x0000000502057220 */ /* 0x040fe20000400000 */
[C---:B------:R-:W-:Y:S01]  /*22a80*/  FMUL R4, R2.reuse, R4 ;  /* 0x0000000402047220 */ /* 0x040fe20000400000 */
[C---:B------:R-:W-:Y:S02]  /*22a90*/  FMUL R3, R2.reuse, R3 ;  /* 0x0000000302037220 */ /* 0x040fe40000400000 */
[----:B------:R-:W-:Y:S04]  /*22aa0*/  STL [R1+0x250], R7 ;  /* 0x0002500701007387 */ /* 0x000fe80000100800 */
[----:B------:R-:W-:Y:S04]  /*22ab0*/  STL [R1+0x238], R6 ;  /* 0x0002380601007387 */ /* 0x000fe80000100800 */
[----:B------:R0:W-:Y:S04]  /*22ac0*/  STL [R1+0x234], R5 ;  /* 0x0002340501007387 */ /* 0x0001e80000100800 */
[----:B------:R1:W-:Y:S04]  /*22ad0*/  STL [R1+0x230], R4 ;  /* 0x0002300401007387 */ /* 0x0003e80000100800 */
[----:B------:R2:W-:Y:S01]  /*22ae0*/  STL [R1+0x1bc], R3 ;  /* 0x0001bc0301007387 */ /* 0x0005e20000100800 */
[C---:B0-----:R-:W-:Y:S01]  /*22af0*/  FMUL R5, R2.reuse, R8 ;  /* 0x0000000802057220 */ /* 0x041fe20000400000 */
[----:B-1----:R-:W-:-:S04]  /*22b00*/  FMUL R4, R2, R9 ;  /* 0x0000000902047220 */ /* 0x002fc80000400000 */
[----:B------:R-:W-:Y:S01]  /*22b10*/  STL [R1+0x1b8], R5 ;  /* 0x0001b80501007387 */ /* 0x000fe20000100800 */
[----:B--2---:R-:W-:-:S03]  /*22b20*/  FMUL R3, R2, R10 ;  /* 0x0000000a02037220 */ /* 0x004fc60000400000 */
[----:B------:R-:W2:Y:S04]  /*22b30*/  LDL.LU R2, [R1+0x1b0] ;  /* 0x0001b00001027983 */ /* 0x000ea80000300800 */
[----:B------:R-:W-:Y:S04]  /*22b40*/  STL [R1+0x1ac], R4 ;  /* 0x0001ac0401007387 */ /* 0x000fe80000100800 */
[----:B------:R0:W-:Y:S04]  /*22b50*/  STL [R1+0x1a8], R3 ;  /* 0x0001a80301007387 */ /* 0x0001e80000100800 */
[----:B0-----:R-:W3:Y:S04]  /*22b60*/  LDL.LU R3, [R1+0x1b4] ;  /* 0x0001b40001037983 */ /* 0x001ee80000300800 */
[----:B------:R-:W4:Y:S04]  /*22b70*/  LDL.LU R4, [R1+0x1a0] ;  /* 0x0001a00001047983 */ /* 0x000f280000300800 */
[----:B------:R-:W4:Y:S04]  /*22b80*/  LDL.LU R5, [R1+0x1a4] ;  /* 0x0001a40001057983 */ /* 0x000f280000300800 */
[----:B------:R-:W4:Y:S04]  /*22b90*/  LDL.LU R6, [R1+0x190] ;  /* 0x0001900001067983 */ /* 0x000f280000300800 */
[----:B------:R-:W4:Y:S04]  /*22ba0*/  LDL.LU R7, [R1+0x194] ;  /* 0x0001940001077983 */ /* 0x000f280000300800 */
[----:B------:R-:W4:Y:S04]  /*22bb0*/  LDL.LU R8, [R1+0x180] ;  /* 0x0001800001087983 */ /* 0x000f280000300800 */
[----:B------:R-:W4:Y:S01]  /*22bc0*/  LDL.LU R9, [R1+0x184] ;  /* 0x0001840001097983 */ /* 0x000f220000300800 */
[----:B------:R-:W-:-:S05]  /*22bd0*/  IMAD.MOV.U32 R0, RZ, RZ, R30 ;  /* 0x000000ffff007224 */ /* 0x000fca00078e001e */
        /* <DEDUP_REMOVED lines=8> */
[----:B------:R-:W-:Y:S02]  /*22c60*/  FSEL R10, RZ, -23, P3 ;  /* 0xc1b80000ff0a7808 */ /* 0x000fe40001800000 */
[----:B------:R-:W-:Y:S02]  /*22c70*/  FSETP.NEU.AND P3, PT, R21, RZ, PT ;  /* 0x000000ff1500720b */ /* 0x000fe40003f6d000 */
[----:B------:R-:W-:-:S11]  /*22c80*/  LOP3.LUT R28, R28, 0xfffffffe, RZ, 0xc0, !PT ;  /* 0xfffffffe1c1c7812 */ /* 0x000fd600078ec0ff */
[----:B------:R-:W-:Y:S02]  /*22c90*/  @P3 LOP3.LUT R28, R28, 0x1, RZ, 0xfc, !PT ;  /* 0x000000011c1c3812 */ /* 0x000fe400078efcff */
[----:B------:R-:W-:Y:S01]  /*22ca0*/  ISETP.GE.U32.AND P3, PT, R11, 0x7f800000, PT ;  /* 0x7f8000000b00780c */ /* 0x000fe20003f66070 */
[----:B--2---:R-:W-:-:S04]  /*22cb0*/  @P4 FMUL R2, R2, 0.25 ;  /* 0x3e80000002024820 */ /* 0x004fc80000400000 */
[----:B------:R-:W-:-:S04]  /*22cc0*/  @!P5 FMUL R2, R2, 16777216 ;  /* 0x4b8000000202d820 */ /* 0x000fc80000400000 */
[----:B0-----:R-:W-:Y:S01]  /*22cd0*/  FMUL R2, R0, R2 ;  /* 0x0000000200027220 */ /* 0x001fe20000400000 */
[----:B---3--:R-:W-:Y:S01]  /*22ce0*/  @P4 FMUL R3, R3, 0.25 ;  /* 0x3e80000003034820 */ /* 0x008fe20000400000 */
[----:B----4-:R-:W-:Y:S01]  /*22cf0*/  @P4 FMUL R4, R4, 0.25 ;  /* 0x3e80000004044820 */ /* 0x010fe20000400000 */
        /* <DEDUP_REMOVED lines=10> */
[----:B------:R-:W-:Y:S01]  /*22da0*/  @!P5 FMUL R4, R4, 16777216 ;  /* 0x4b8000000404d820 */ /* 0x000fe20000400000 */
[----:B------:R-:W-:Y:S01]  /*22db0*/  @!P5 FMUL R3, R3, 16777216 ;  /* 0x4b8000000303d820 */ /* 0x000fe20000400000 */
[C---:B------:R-:W-:Y:S01]  /*22dc0*/  FMUL R9, R0.reuse, R9 ;  /* 0x0000000900097220 */ /* 0x040fe20000400000 */
[C---:B------:R-:W-:Y:S01]  /*22dd0*/  FMUL R8, R0.reuse, R8 ;  /* 0x0000000800087220 */ /* 0x040fe20000400000 */
[C---:B------:R-:W-:Y:S01]  /*22de0*/  FMUL R7, R0.reuse, R7 ;  /* 0x0000000700077220 */ /* 0x040fe20000400000 */
[C---:B------:R-:W-:Y:S01]  /*22df0*/  FMUL R6, R0.reuse, R6 ;  /* 0x0000000600067220 */ /* 0x040fe20000400000 */
[C---:B------:R-:W-:Y:S01]  /*22e00*/  FMUL R5, R0.reuse, R5 ;  /* 0x0000000500057220 */ /* 0x040fe20000400000 */
[C---:B------:R-:W-:Y:S01]  /*22e10*/  FMUL R4, R0.reuse, R4 ;  /* 0x0000000400047220 */ /* 0x040fe20000400000 */
[----:B------:R-:W-:Y:S01]  /*22e20*/  FMUL R3, R0, R3 ;  /* 0x0000000300037220 */ /* 0x000fe20000400000 */
[----:B------:R-:W-:Y:S01]  /*22e30*/  STL [R1+0x1fc], R9 ;  /* 0x0001fc0901007387 */ /* 0x000fe20000100800 */
[----:B------:R-:W-:-:S03]  /*22e40*/  VIADD R0, R11, 0xc0cafb0d ;  /* 0xc0cafb0d0b007836 */ /* 0x000fc60000000000 */
[----:B------:R-:W-:Y:S04]  /*22e50*/  STL [R1+0x1f8], R8 ;  /* 0x0001f80801007387 */ /* 0x000fe80000100800 */
[----:B------:R-:W-:Y:S01]  /*22e60*/  STL [R1+0x1f4], R7 ;  /* 0x0001f40701007387 */ /* 0x000fe20000100800 */
[----:B------:R-:W-:-:S03]  /*22e70*/  LOP3.LUT R0, R0, 0xff800000, RZ, 0xc0, !PT ;  /* 0xff80000000007812 */ /* 0x000fc600078ec0ff */
[----:B------:R-:W-:Y:S04]  /*22e80*/  STL [R1+0x1f0], R6 ;  /* 0x0001f00601007387 */ /* 0x000fe80000100800 */
[----:B------:R-:W-:Y:S04]  /*22e90*/  STL [R1+0x19c], R5 ;  /* 0x00019c0501007387 */ /* 0x000fe80000100800 */
[----:B------:R-:W-:Y:S04]  /*22ea0*/  STL [R1+0x198], R4 ;  /* 0x0001980401007387 */ /* 0x000fe80000100800 */
[----:B------:R-:W2:Y:S04]  /*22eb0*/  LDL.LU.64 R30, [R1+0x40] ;  /* 0x00004000011e7983 */ /* 0x000ea80000300a00 */
[----:B------:R-:W-:Y:S04]  /*22ec0*/  STL [R1+0x194], R3 ;  /* 0x0001940301007387 */ /* 0x000fe80000100800 */
[----:B------:R0:W-:Y:S02]  /*22ed0*/  STL [R1+0x190], R2 ;  /* 0x0001900201007387 */ /* 0x0001e40000100800 */
[----:B0-----:R-:W-:Y:S01]  /*22ee0*/  I2FP.F32.S32 R2, R0 ;  /* 0x0000000000027245 */ /* 0x001fe20000201400 */
[----:B------:R-:W-:-:S04]  /*22ef0*/  IMAD.IADD R0, R11, 0x1, -R0 ;  /* 0x000000010b007824 */ /* 0x000fc800078e0a00 */
        /* <DEDUP_REMOVED lines=15> */
[----:B------:R-:W-:-:S05]  /*22ff0*/  @P3 MOV R0, 0x7f800000 ;  /* 0x7f80000000003802 */ /* 0x000fca0000000f00 */
[----:B------:R-:W-:Y:S01]  /*23000*/  @P3 FFMA.FTZ R80, R11, R0, +INF ;  /* 0x7f8000000b503423 */ /* 0x000fe20000010000 */
[----:B------:R-:W-:-:S05]  /*23010*/  VIADD R0, R15, 0xc0cafb0d ;  /* 0xc0cafb0d0f007836 */ /* 0x000fca0000000000 */
[----:B------:R-:W-:-:S04]  /*23020*/  LOP3.LUT R0, R0, 0xff800000, RZ, 0xc0, !PT ;  /* 0xff80000000007812 */ /* 0x000fc800078ec0ff */
[----:B------:R-:W-:Y:S01]  /*23030*/  I2FP.F32.S32 R2, R0 ;  /* 0x0000000000027245 */ /* 0x000fe20000201400 */
[----:B------:R-:W-:Y:S01]  /*23040*/  IMAD.IADD R0, R15, 0x1, -R0 ;  /* 0x000000010f007824 */ /* 0x000fe200078e0a00 */
[----:B------:R-:W-:-:S03]  /*23050*/  FSEL R3, RZ, -23, P2 ;  /* 0xc1b80000ff037808 */ /* 0x000fc60001000000 */
[----:B------:R-:W-:Y:S02]  /*23060*/  FADD R0, R0, -1 ;  /* 0xbf80000000007421 */ /* 0x000fe40000000000 */
[----:B------:R-:W-:Y:S02]  /*23070*/  FFMA.FTZ R3, R2, 1.1920928955078125e-07, R3 ;  /* 0x3400000002037823 */ /* 0x000fe40000010003 */
        /* <DEDUP_REMOVED lines=13> */
[----:B------:R-:W3:Y:S04]  /*23150*/  LDL.LU R3, [R1+0x438] ;  /* 0x0004380001037983 */ /* 0x000ee80000300800 */
[----:B------:R-:W4:Y:S04]  /*23160*/  LDL.LU R4, [R1+0x43c] ;  /* 0x00043c0001047983 */ /* 0x000f280000300800 */
[----:B------:R-:W4:Y:S04]  /*23170*/  LDL.LU R5, [R1+0x448] ;  /* 0x0004480001057983 */ /* 0x000f280000300800 */
[----:B------:R-:W4:Y:S04]  /*23180*/  LDL.LU R6, [R1+0x44c] ;  /* 0x00044c0001067983 */ /* 0x000f280000300800 */
[----:B------:R-:W4:Y:S04]  /*23190*/  LDL.LU R7, [R1+0x178] ;  /* 0x0001780001077983 */ /* 0x000f280000300800 */
[----:B------:R-:W4:Y:S04]  /*231a0*/  LDL.LU R8, [R1+0x17c] ;  /* 0x00017c0001087983 */ /* 0x000f280000300800 */
[----:B------:R-:W4:Y:S04]  /*231b0*/  LDL.LU R9, [R1+0x458] ;  /* 0x0004580001097983 */ /* 0x000f280000300800 */
[----:B------:R-:W4:Y:S01]  /*231c0*/  LDL.LU R10, [R1+0x45c] ;  /* 0x00045c00010a7983 */ /* 0x000f220000300800 */
[----:B------:R-:W-:-:S13]  /*231d0*/  ISETP.GE.U32.AND P2, PT, R15, 0x7f800000, PT ;  /* 0x7f8000000f00780c */ /* 0x000fda0003f46070 */
[----:B------:R-:W-:-:S05]  /*231e0*/  @P2 MOV R0, 0x7f800000 ;  /* 0x7f80000000002802 */ /* 0x000fca0000000f00 */
[----:B------:R-:W-:Y:S01]  /*231f0*/  @P2 FFMA.FTZ R77, R15, R0, +INF ;  /* 0x7f8000000f4d2423 */ /* 0x000fe20000010000 */
[----:B--2---:R-:W-:-:S05]  /*23200*/  IMAD.MOV.U32 R0, RZ, RZ, R31 ;  /* 0x000000ffff007224 */ /* 0x004fca00078e001f */
        /* <DEDUP_REMOVED lines=10> */
[----:B------:R-:W-:Y:S01]  /*232b0*/  @P3 FMUL R5, R5, 0.25 ;  /* 0x3e80000005053820 */ /* 0x000fe20000400000 */
        /* <DEDUP_REMOVED lines=11> */
[C---:B0-----:R-:W-:Y:S01]  /*23370*/  FMUL R10, R0.reuse, R10 ;  /* 0x0000000a000a7220 */ /* 0x041fe20000400000 */
[C---:B------:R-:W-:Y:S01]  /*23380*/  FMUL R9, R0.reuse, R9 ;  /* 0x0000000900097220 */ /* 0x040fe20000400000 */
[----:B------:R-:W-:Y:S01]  /*23390*/  FMUL R8, R0, R8 ;  /* 0x0000000800087220 */ /* 0x000fe20000400000 */
[----:B------:R-:W-:Y:S01]  /*233a0*/  @!P4 FMUL R4, R4, 16777216 ;  /* 0x4b8000000404c820 */ /* 0x000fe20000400000 */
[C---:B------:R-:W-:Y:S01]  /*233b0*/  FMUL R7, R0.reuse, R7 ;  /* 0x0000000700077220 */ /* 0x040fe20000400000 */
[----:B------:R-:W-:Y:S01]  /*233c0*/  @!P4 FMUL R3, R3, 16777216 ;  /* 0x4b8000000303c820 */ /* 0x000fe20000400000 */
[C---:B------:R-:W-:Y:S01]  /*233d0*/  FMUL R6, R0.reuse, R6 ;  /* 0x0000000600067220 */ /* 0x040fe20000400000 */
[----:B------:R-:W-:Y:S01]  /*233e0*/  STL [R1+0x1ec], R10 ;  /* 0x0001ec0a01007387 */ /* 0x000fe20000100800 */
[C---:B------:R-:W-:Y:S01]  /*233f0*/  FMUL R5, R0.reuse, R5 ;  /* 0x0000000500057220 */ /* 0x040fe20000400000 */
[----:B------:R-:W-:-:S02]  /*23400*/  FMUL R4, R0, R4 ;  /* 0x0000000400047220 */ /* 0x000fc40000400000 */
[----:B------:R-:W-:Y:S01]  /*23410*/  STL [R1+0x1e8], R9 ;  /* 0x0001e80901007387 */ /* 0x000fe20000100800 */
[----:B------:R-:W-:-:S03]  /*23420*/  FMUL R3, R0, R3 ;  /* 0x0000000300037220 */ /* 0x000fc60000400000 */
[----:B------:R-:W-:Y:S04]  /*23430*/  STL [R1+0x1e4], R8 ;  /* 0x0001e40801007387 */ /* 0x000fe80000100800 */
[----:B------:R-:W-:Y:S04]  /*23440*/  STL [R1+0x1e0], R7 ;  /* 0x0001e00701007387 */ /* 0x000fe80000100800 */
[----:B------:R-:W-:Y:S04]  /*23450*/  STL [R1+0x18c], R6 ;  /* 0x00018c0601007387 */ /* 0x000fe80000100800 */
[----:B------:R-:W-:Y:S04]  /*23460*/  STL [R1+0x188], R5 ;  /* 0x0001880501007387 */ /* 0x000fe80000100800 */
        /* <DEDUP_REMOVED lines=10> */
[----:B------:R-:W-:Y:S01]  /*23510*/  FSETP.NEU.AND P4, PT, R24, RZ, PT ;  /* 0x000000ff1800720b */ /* 0x000fe20003f8d000 */
[----:B------:R-:W-:Y:S01]  /*23520*/  IMAD.MOV.U32 R2, RZ, RZ, R30 ;  /* 0x000000ffff027224 */ /* 0x000fe200078e001e */
[----:B------:R-:W-:-:S04]  /*23530*/  LOP3.LUT R28, R28, 0xffdfffff, RZ, 0xc0, !PT ;  /* 0xffdfffff1c1c7812 */ /* 0x000fc800078ec0ff */
[----:B------:R-:W-:-:S07]  /*23540*/  FSETP.GEU.AND P5, PT, |R2|, 1.175494350822287508e-38, PT ;  /* 0x008000000200780b */ /* 0x000fce0003fae200 */
[----:B------:R-:W-:Y:S02]  /*23550*/  @P4 LOP3.LUT R28, R28, 0x200000, RZ, 0xfc, !PT ;  /* 0x002000001c1c4812 */ /* 0x000fe400078efcff */
[C---:B------:R-:W-:Y:S01]  /*23560*/  FSETP.GT.AND P4, PT, |R2|.reuse, 8.50705917302346158658e+37, PT ;  /* 0x7e8000000200780b */ /* 0x040fe20003f84200 */
[C---:B------:R-:W-:Y:S01]  /*23570*/  FMUL R14, R2.reuse, 8388608 ;  /* 0x4b000000020e7820 */ /* 0x040fe20000400000 */
[----:B------:R-:W-:-:S04]  /*23580*/  FSETP.GEU.AND P3, PT, R2, 1.175494350822287508e-38, PT ;  /* 0x008000000200780b */ /* 0x000fc80003f6e000 */
[----:B------:R-:W-:-:S07]  /*23590*/  FSEL R14, R14, R2, !P3 ;  /* 0x000000020e0e7208 */ /* 0x000fce0005800000 */
        /* <DEDUP_REMOVED lines=28> */
[C---:B------:R-:W-:Y:S01]  /*23760*/  FMUL R5, R2.reuse, R5 ;  /* 0x0000000502057220 */ /* 0x040fe20000400000 */
[C---:B------:R-:W-:Y:S01]  /*23770*/  FMUL R4, R2.reuse, R4 ;  /* 0x0000000402047220 */ /* 0x040fe20000400000 */
[C---:B------:R-:W-:Y:S01]  /*23780*/  FMUL R3, R2.reuse, R3 ;  /* 0x0000000302037220 */ /* 0x040fe20000400000 */
[----:B------:R-:W-:Y:S01]  /*23790*/  STL [R1+0x1b4], R9 ;  /* 0x0001b40901007387 */ /* 0x000fe20000100800 */
[----:B------:R-:W-:Y:S01]  /*237a0*/  FMUL R2, R2, R0 ;  /* 0x0000000002027220 */ /* 0x000fe20000400000 */
[----:B------:R-:W-:-:S02]  /*237b0*/  IADD3 R0, PT, PT, R14, -0x3f3504f3, RZ ;  /* 0xc0cafb0d0e007810 */ /* 0x000fc40007ffe0ff */
        /* <DEDUP_REMOVED lines=26> */
[----:B------:R-:W-:-:S04]  /*23960*/  @P3 IMAD.MOV.U32 R0, RZ, RZ, 0x7f800000 ;  /* 0x7f800000ff003424 */ /* 0x000fc800078e00ff */
[----:B------:R-:W-:Y:S01]  /*23970*/  @P3 FFMA.FTZ R74, R14, R0, +INF ;  /* 0x7f8000000e4a3423 */ /* 0x000fe20000010000 */
[----:B------:R-:W-:-:S04]  /*23980*/  IADD3 R0, PT, PT, R16, -0x3f3504f3, RZ ;  /* 0xc0cafb0d10007810 */ /* 0x000fc80007ffe0ff */
        /* <DEDUP_REMOVED lines=79> */
[----:B------:R-:W-:-:S02]  /*23e80*/  FSETP.NEU.AND P4, PT, R22, RZ, PT ;  /* 0x000000ff1600720b */ /* 0x000fc40003f8d000 */
[----:B------:R-:W-:Y:S02]  /*23e90*/  LOP3.LUT R28, R28, 0xffefffff, RZ, 0xc0, !PT ;  /* 0xffefffff1c1c7812 */ /* 0x000fe400078ec0ff */
[----:B------:R-:W-:-:S04]  /*23ea0*/  MOV R2, R30 ;  /* 0x0000001e00027202 */ /* 0x000fc80000000f00 */
[----:B------:R-:W-:-:S05]  /*23eb0*/  FSETP.GEU.AND P5, PT, |R2|, 1.175494350822287508e-38, PT ;  /* 0x008000000200780b */ /* 0x000fca0003fae200 */
        /* <DEDUP_REMOVED lines=48> */
[----:B0-----:R-:W-:-:S02]  /*241c0*/  I2FP.F32.S32 R2, R0 ;  /* 0x0000000000027245 */ /* 0x001fc40000201400 */
        /* <DEDUP_REMOVED lines=18> */
[----:B------:R-:W-:-:S05]  /*242f0*/  VIADD R0, R17, 0xc0cafb0d ;  /* 0xc0cafb0d11007836 */ /* 0x000fca0000000000 */
[----:B------:R-:W-:-:S04]  /*24300*/  LOP3.LUT R0, R0, 0xff800000, RZ, 0xc0, !PT ;  /* 0xff80000000007812 */ /* 0x000fc800078ec0ff */
[-C--:B------:R-:W-:Y:S02]  /*24310*/  I2FP.F32.S32 R2, R0.reuse ;  /* 0x0000000000027245 */ /* 0x080fe40000201400 */
[----:B------:R-:W-:Y:S02]  /*24320*/  IADD3 R0, PT, PT, R17, -R0, RZ ;  /* 0x8000000011007210 */ /* 0x000fe40007ffe0ff */
        /* <DEDUP_REMOVED lines=199> */
[----:B------:R-:W-:Y:S01]  /*24fa0*/  @P3 FMUL R5, R5, 0.25 ;  /* 0x3e80000005053820 */ /* 0x000fe20000400000 */
[C---:B0-----:R-:W-:Y:S01]  /*24fb0*/  FMUL R14, R0.reuse, R14 ;  /* 0x0000000e000e7220 */ /* 0x041fe20000400000 */
[C---:B------:R-:W-:Y:S01]  /*24fc0*/  FMUL R9, R0.reuse, R9 ;  /* 0x0000000900097220 */ /* 0x040fe20000400000 */
[C---:B------:R-:W-:Y:S01]  /*24fd0*/  FMUL R8, R0.reuse, R8 ;  /* 0x0000000800087220 */ /* 0x040fe20000400000 */
[C---:B------:R-:W-:Y:S01]  /*24fe0*/  FMUL R120, R0.reuse, R6 ;  /* 0x0000000600787220 */ /* 0x040fe20000400000 */
[----:B------:R-:W-:Y:S01]  /*24ff0*/  FMUL R7, R0, R7 ;  /* 0x0000000700077220 */ /* 0x000fe20000400000 */
[----:B------:R-:W-:Y:S01]  /*25000*/  @!P4 FMUL R5, R5, 16777216 ;  /* 0x4b8000000505c820 */ /* 0x000fe20000400000 */
[----:B------:R-:W-:Y:S01]  /*25010*/  @!P4 FMUL R4, R4, 16777216 ;  /* 0x4b8000000404c820 */ /* 0x000fe20000400000 */
[----:B------:R-:W-:Y:S01]  /*25020*/  @!P4 FMUL R3, R3, 16777216 ;  /* 0x4b8000000303c820 */ /* 0x000fe20000400000 */
[----:B------:R-:W-:Y:S01]  /*25030*/  STL [R1+0xbc], R14 ;  /* 0x0000bc0e01007387 */ /* 0x000fe20000100800 */
[----:B------:R-:W-:-:S03]  /*25040*/  FMUL R94, R0, R5 ;  /* 0x00000005005e7220 */ /* 0x000fc60000400000 */
[----:B------:R-:W-:Y:S01]  /*25050*/  STL [R1+0xb8], R9 ;  /* 0x0000b80901007387 */ /* 0x000fe20000100800 */
[C---:B------:R-:W-:Y:S01]  /*25060*/  FMUL R95, R0.reuse, R4 ;  /* 0x00000004005f7220 */ /* 0x040fe20000400000 */
[----:B------:R-:W-:Y:S02]  /*25070*/  FMUL R93, R0, R3 ;  /* 0x00000003005d7220 */ /* 0x000fe40000400000 */
[----:B------:R-:W-:Y:S04]  /*25080*/  STL [R1+0xb4], R8 ;  /* 0x0000b40801007387 */ /* 0x000fe80000100800 */
[----:B------:R-:W-:Y:S04]  /*25090*/  STL [R1+0xa18], R120 ;  /* 0x000a187801007387 */ /* 0x000fe80000100800 */
[----:B------:R0:W-:Y:S04]  /*250a0*/  STL [R1+0xb0], R7 ;  /* 0x0000b00701007387 */ /* 0x0001e80000100800 */
[----:B------:R-:W2:Y:S04]  /*250b0*/  LDL.LU R0, [R1+0xe0] ;  /* 0x0000e00001007983 */ /* 0x000ea80000300800 */
[----:B------:R-:W3:Y:S04]  /*250c0*/  LDL.LU R3, [R1+0xe4] ;  /* 0x0000e40001037983 */ /* 0x000ee80000300800 */
[----:B------:R-:W4:Y:S04]  /*250d0*/  LDL.LU R4, [R1+0xd0] ;  /* 0x0000d00001047983 */ /* 0x000f280000300800 */
[----:B------:R-:W4:Y:S04]  /*250e0*/  LDL.LU R5, [R1+0xd4] ;  /* 0x0000d40001057983 */ /* 0x000f280000300800 */
[----:B------:R-:W4:Y:S04]  /*250f0*/  LDL.LU R6, [R1+0x4a0] ;  /* 0x0004a00001067983 */ /* 0x000f280000300800 */
[----:B0-----:R-:W4:Y:S04]  /*25100*/  LDL.LU R7, [R1+0x4a4] ;  /* 0x0004a40001077983 */ /* 0x001f280000300800 */
        /* <DEDUP_REMOVED lines=14> */
[----:B------:R-:W-:Y:S01]  /*251f0*/  FSEL R16, RZ, -23, P3 ;  /* 0xc1b80000ff107808 */ /* 0x000fe20001800000 */
[----:B------:R-:W-:Y:S01]  /*25200*/  IMAD.MOV.U32 R120, RZ, RZ, 0x3dc6b27f ;  /* 0x3dc6b27fff787424 */ /* 0x000fe200078e00ff */
[----:B------:R-:W-:Y:S02]  /*25210*/  FSETP.NEU.AND P3, PT, R10, RZ, PT ;  /* 0x000000ff0a00720b */ /* 0x000fe40003f6d000 */
[----:B------:R-:W-:-:S11]  /*25220*/  LOP3.LUT R28, R28, 0xffffdfff, RZ, 0xc0, !PT ;  /* 0xffffdfff1c1c7812 */ /* 0x000fd600078ec0ff */
[----:B------:R-:W-:Y:S02]  /*25230*/  @P3 LOP3.LUT R28, R28, 0x2000, RZ, 0xfc, !PT ;  /* 0x000020001c1c3812 */ /* 0x000fe400078efcff */
[----:B------:R-:W-:Y:S01]  /*25240*/  ISETP.GE.U32.AND P3, PT, R14, 0x7f800000, PT ;  /* 0x7f8000000e00780c */ /* 0x000fe20003f66070 */
[----:B--2---:R-:W-:-:S04]  /*25250*/  @P4 FMUL R0, R0, 0.25 ;  /* 0x3e80000000004820 */ /* 0x004fc80000400000 */
[----:B------:R-:W-:Y:S01]  /*25260*/  @!P5 FMUL R0, R0, 16777216 ;  /* 0x4b8000000000d820 */ /* 0x000fe20000400000 */
[----:B---3--:R-:W-:Y:S01]  /*25270*/  @P4 FMUL R3, R3, 0.25 ;  /* 0x3e80000003034820 */ /* 0x008fe20000400000 */
[----:B----4-:R-:W-:Y:S02]  /*25280*/  @P4 FMUL R4, R4, 0.25 ;  /* 0x3e80000004044820 */ /* 0x010fe40000400000 */
[----:B0-----:R-:W-:Y:S01]  /*25290*/  FMUL R88, R2, R0 ;  /* 0x0000000002587220 */ /* 0x001fe20000400000 */
[----:B------:R-:W-:Y:S01]  /*252a0*/  IADD3 R0, PT, PT, R14, -0x3f3504f3, RZ ;  /* 0xc0cafb0d0e007810 */ /* 0x000fe20007ffe0ff */
        /* <DEDUP_REMOVED lines=12> */
[----:B------:R-:W-:Y:S01]  /*25370*/  LOP3.LUT R0, R0, 0xff800000, RZ, 0xc0, !PT ;  /* 0xff80000000007812 */ /* 0x000fe200078ec0ff */
[C---:B------:R-:W-:Y:S01]  /*25380*/  FMUL R9, R2.reuse, R9 ;  /* 0x0000000902097220 */ /* 0x040fe20000400000 */
[C---:B------:R-:W-:Y:S01]  /*25390*/  FMUL R8, R2.reuse, R8 ;  /* 0x0000000802087220 */ /* 0x040fe20000400000 */
[C---:B------:R-:W-:Y:S01]  /*253a0*/  FMUL R7, R2.reuse, R7 ;  /* 0x0000000702077220 */ /* 0x040fe20000400000 */
[C---:B------:R-:W-:Y:S01]  /*253b0*/  FMUL R6, R2.reuse, R6 ;  /* 0x0000000602067220 */ /* 0x040fe20000400000 */
[C---:B------:R-:W-:Y:S01]  /*253c0*/  FMUL R91, R2.reuse, R5 ;  /* 0x00000005025b7220 */ /* 0x040fe20000400000 */
[C---:B------:R-:W-:Y:S01]  /*253d0*/  FMUL R90, R2.reuse, R4 ;  /* 0x00000004025a7220 */ /* 0x040fe20000400000 */
[----:B------:R-:W-:Y:S01]  /*253e0*/  FMUL R89, R2, R3 ;  /* 0x0000000302597220 */ /* 0x000fe20000400000 */
[----:B------:R-:W-:Y:S01]  /*253f0*/  I2FP.F32.S32 R2, R0 ;  /* 0x0000000000027245 */ /* 0x000fe20000201400 */
        /* <DEDUP_REMOVED lines=28> */
[C---:B------:R-:W-:Y:S01]  /*255c0*/  FFMA.FTZ R2, R0.reuse, R2, 0.20512372255325317383 ;  /* 0x3e520bf400027423 */ /* 0x040fe20000010002 */
[----:B------:R-:W-:Y:S03]  /*255d0*/  STL [R1+0x94], R9 ;  /* 0x0000940901007387 */ /* 0x000fe60000100800 */
[C---:B------:R-:W-:Y:S01]  /*255e0*/  FFMA.FTZ R2, R0.reuse, R2, -0.24046532809734344482 ;  /* 0xbe763c8b00027423 */ /* 0x040fe20000010002 */
[----:B------:R-:W-:Y:S03]  /*255f0*/  STL [R1+0x90], R8 ;  /* 0x0000900801007387 */ /* 0x000fe60000100800 */
[C---:B------:R-:W-:Y:S01]  /*25600*/  FFMA.FTZ R2, R0.reuse, R2, 0.28857114911079406738 ;  /* 0x3e93bf9900027423 */ /* 0x040fe20000010002 */
[----:B------:R-:W2:Y:S03]  /*25610*/  LDL.LU.64 R30, [R1+0x668] ;  /* 0x00066800011e7983 */ /* 0x000ea60000300a00 */
[----:B------:R-:W-:-:S04]  /*25620*/  FFMA.FTZ R2, R0, R2, -0.36067417263984680176 ;  /* 0xbeb8aa4900027423 */ /* 0x000fc80000010002 */
[----:B------:R-:W-:-:S04]  /*25630*/  FFMA.FTZ R2, R0, R2, 0.48089820146560668945 ;  /* 0x3ef6384a00027423 */ /* 0x000fc80000010002 */
[----:B------:R-:W-:-:S04]  /*25640*/  FFMA.FTZ R2, R0, R2, -0.72134751081466674805 ;  /* 0xbf38aa3b00027423 */ /* 0x000fc80000010002 */
[----:B------:R-:W-:-:S04]  /*25650*/  FMUL R2, R0, R2 ;  /* 0x0000000200027220 */ /* 0x000fc80000400000 */
[C---:B------:R-:W-:Y:S01]  /*25660*/  FMUL R2, R0.reuse, R2 ;  /* 0x0000000200027220 */ /* 0x040fe20000400000 */
[----:B------:R-:W-:Y:S03]  /*25670*/  STL [R1+0x8c], R7 ;  /* 0x00008c0701007387 */ /* 0x000fe60000100800 */
[----:B------:R-:W-:Y:S01]  /*25680*/  FFMA.FTZ R0, R0, 1.4426950216293334961, R2 ;  /* 0x3fb8aa3b00007823 */ /* 0x000fe20000010002 */
[----:B------:R0:W-:Y:S03]  /*25690*/  STL [R1+0x88], R6 ;  /* 0x0000880601007387 */ /* 0x0001e60000100800 */
[----:B------:R-:W-:Y:S02]  /*256a0*/  FADD R20, R3, R0 ;  /* 0x0000000003147221 */ /* 0x000fe40000000000 */
[----:B------:R-:W3:Y:S04]  /*256b0*/  LDL.LU R3, [R1+0x4b8] ;  /* 0x0004b80001037983 */ /* 0x000ee80000300800 */
[----:B------:R-:W4:Y:S04]  /*256c0*/  LDL.LU R4, [R1+0x4bc] ;  /* 0x0004bc0001047983 */ /* 0x000f280000300800 */
[----:B------:R-:W4:Y:S04]  /*256d0*/  LDL.LU R5, [R1+0x4c8] ;  /* 0x0004c80001057983 */ /* 0x000f280000300800 */
[----:B0-----:R-:W4:Y:S04]  /*256e0*/  LDL.LU R6, [R1+0x4cc] ;  /* 0x0004cc0001067983 */ /* 0x001f280000300800 */
        /* <DEDUP_REMOVED lines=31> */
[----:B------:R-:W-:Y:S01]  /*258e0*/  FMUL R7, R0, R7 ;  /* 0x0000000700077220 */ /* 0x000fe20000400000 */
[----:B------:R-:W-:Y:S01]  /*258f0*/  @!P4 FMUL R6, R6, 16777216 ;  /* 0x4b8000000606c820 */ /* 0x000fe20000400000 */
[----:B------:R-:W-:Y:S01]  /*25900*/  @!P4 FMUL R5, R5, 16777216 ;  /* 0x4b8000000505c820 */ /* 0x000fe20000400000 */
[----:B------:R-:W-:Y:S01]  /*25910*/  @!P4 FMUL R4, R4, 16777216 ;  /* 0x4b8000000404c820 */ /* 0x000fe20000400000 */
[----:B------:R-:W-:Y:S01]  /*25920*/  @!P4 FMUL R3, R3, 16777216 ;  /* 0x4b8000000303c820 */ /* 0x000fe20000400000 */
[----:B------:R-:W-:Y:S01]  /*25930*/  STL [R1+0x6c], R10 ;  /* 0x00006c0a01007387 */ /* 0x000fe20000100800 */
[C---:B------:R-:W-:Y:S01]  /*25940*/  FMUL R85, R0.reuse, R6 ;  /* 0x0000000600557220 */ /* 0x040fe20000400000 */
[----:B------:R-:W-:-:S02]  /*25950*/  FMUL R83, R0, R5 ;  /* 0x0000000500537220 */ /* 0x000fc40000400000 */
[----:B------:R-:W-:Y:S01]  /*25960*/  STL [R1+0x68], R9 ;  /* 0x0000680901007387 */ /* 0x000fe20000100800 */
[C---:B------:R-:W-:Y:S01]  /*25970*/  FMUL R82, R0.reuse, R4 ;  /* 0x0000000400527220 */ /* 0x040fe20000400000 */
[----:B------:R-:W-:Y:S02]  /*25980*/  FMUL R81, R0, R3 ;  /* 0x0000000300517220 */ /* 0x000fe40000400000 */
[----:B------:R-:W-:Y:S04]  /*25990*/  STL [R1+0x64], R8 ;  /* 0x0000640801007387 */ /* 0x000fe80000100800 */
[----:B------:R0:W-:Y:S04]  /*259a0*/  STL [R1+0x60], R7 ;  /* 0x0000600701007387 */ /* 0x0001e80000100800 */
[----:B------:R-:W2:Y:S04]  /*259b0*/  LDL.LU R0, [R1+0x4b0] ;  /* 0x0004b00001007983 */ /* 0x000ea80000300800 */
[----:B------:R-:W3:Y:S04]  /*259c0*/  LDL.LU R3, [R1+0x4b4] ;  /* 0x0004b40001037983 */ /* 0x000ee80000300800 */
[----:B------:R-:W4:Y:S04]  /*259d0*/  LDL.LU R4, [R1+0x4c0] ;  /* 0x0004c00001047983 */ /* 0x000f280000300800 */
[----:B------:R-:W2:Y:S04]  /*259e0*/  LDL.LU R5, [R1+0x4c4] ;  /* 0x0004c40001057983 */ /* 0x000ea80000300800 */
[----:B------:R-:W2:Y:S04]  /*259f0*/  LDL.LU R6, [R1+0x4e0] ;  /* 0x0004e00001067983 */ /* 0x000ea80000300800 */
[----:B0-----:R-:W2:Y:S04]  /*25a00*/  LDL.LU R7, [R1+0x4e4] ;  /* 0x0004e40001077983 */ /* 0x001ea80000300800 */
[----:B------:R-:W2:Y:S04]  /*25a10*/  LDL.LU R8, [R1+0x4d0] ;  /* 0x0004d00001087983 */ /* 0x000ea80000300800 */
[----:B------:R-:W3:Y:S01]  /*25a20*/  LDL.LU R9, [R1+0x4d4] ;  /* 0x0004d40001097983 */ /* 0x000ee20000300800 */
        /* <DEDUP_REMOVED lines=17> */
[----:B--2---:R-:W-:Y:S01]  /*25b40*/  @P4 FMUL R8, R8, 0.25 ;  /* 0x3e80000008084820 */ /* 0x004fe20000400000 */
[----:B---3--:R-:W-:-:S03]  /*25b50*/  @P4 FMUL R9, R9, 0.25 ;  /* 0x3e80000009094820 */ /* 0x008fc60000400000 */
[----:B------:R-:W-:Y:S01]  /*25b60*/  @!P5 FMUL R8, R8, 16777216 ;  /* 0x4b8000000808d820 */ /* 0x000fe20000400000 */
[----:B------:R-:W-:-:S03]  /*25b70*/  @!P5 FMUL R9, R9, 16777216 ;  /* 0x4b8000000909d820 */ /* 0x000fc60000400000 */
[C---:B0-----:R-:W-:Y:S01]  /*25b80*/  FMUL R8, R2.reuse, R8 ;  /* 0x0000000802087220 */ /* 0x041fe20000400000 */
[----:B------:R-:W-:-:S05]  /*25b90*/  FMUL R9, R2, R9 ;  /* 0x0000000902097220 */ /* 0x000fca0000400000 */
[----:B------:R-:W-:Y:S04]  /*25ba0*/  STL [R1+0x4c], R9 ;  /* 0x00004c0901007387 */ /* 0x000fe80000100800 */
[----:B------:R-:W-:Y:S04]  /*25bb0*/  STL [R1+0x48], R8 ;  /* 0x0000480801007387 */ /* 0x000fe80000100800 */
[----:B------:R-:W2:Y:S01]  /*25bc0*/  LDL.LU.64 R30, [R1+0x670] ;  /* 0x00067000011e7983 */ /* 0x000ea20000300a00 */
[----:B------:R-:W-:Y:S01]  /*25bd0*/  @P4 FMUL R0, R0, 0.25 ;  /* 0x3e80000000004820 */ /* 0x000fe20000400000 */
[----:B------:R-:W-:Y:S01]  /*25be0*/  @P4 FMUL R7, R7, 0.25 ;  /* 0x3e80000007074820 */ /* 0x000fe20000400000 */
[----:B------:R-:W-:Y:S01]  /*25bf0*/  @P4 FMUL R6, R6, 0.25 ;  /* 0x3e80000006064820 */ /* 0x000fe20000400000 */
[----:B------:R-:W-:Y:S01]  /*25c00*/  @P4 FMUL R5, R5, 0.25 ;  /* 0x3e80000005054820 */ /* 0x000fe20000400000 */
[----:B----4-:R-:W-:Y:S01]  /*25c10*/  @P4 FMUL R4, R4, 0.25 ;  /* 0x3e80000004044820 */ /* 0x010fe20000400000 */
[----:B------:R-:W-:Y:S01]  /*25c20*/  @P4 FMUL R3, R3, 0.25 ;  /* 0x3e80000003034820 */ /* 0x000fe20000400000 */
[----:B------:R-:W-:Y:S01]  /*25c30*/  @!P5 FMUL R0, R0, 16777216 ;  /* 0x4b8000000000d820 */ /* 0x000fe20000400000 */
[----:B------:R-:W-:Y:S01]  /*25c40*/  @!P5 FMUL R7, R7, 16777216 ;  /* 0x4b8000000707d820 */ /* 0x000fe20000400000 */
[----:B------:R-:W-:Y:S01]  /*25c50*/  @!P5 FMUL R6, R6, 16777216 ;  /* 0x4b8000000606d820 */ /* 0x000fe20000400000 */
[----:B------:R-:W-:Y:S01]  /*25c60*/  @!P5 FMUL R5, R5, 16777216 ;  /* 0x4b8000000505d820 */ /* 0x000fe20000400000 */
[----:B------:R-:W-:Y:S01]  /*25c70*/  @!P5 FMUL R4, R4, 16777216 ;  /* 0x4b8000000404d820 */ /* 0x000fe20000400000 */
[----:B------:R-:W-:Y:S01]  /*25c80*/  @!P5 FMUL R3, R3, 16777216 ;  /* 0x4b8000000303d820 */ /* 0x000fe20000400000 */
[----:B------:R-:W-:Y:S01]  /*25c90*/  FMUL R75, R2, R0 ;  /* 0x00000000024b7220 */ /* 0x000fe20000400000 */
[----:B------:R-:W-:Y:S01]  /*25ca0*/  IADD3 R0, PT, PT, R10, -0x3f3504f3, RZ ;  /* 0xc0cafb0d0a007810 */ /* 0x000fe20007ffe0ff */
[C---:B------:R-:W-:Y:S01]  /*25cb0*/  FMUL R7, R2.reuse, R7 ;  /* 0x0000000702077220 */ /* 0x040fe20000400000 */
[C---:B------:R-:W-:Y:S01]  /*25cc0*/  FMUL R6, R2.reuse, R6 ;  /* 0x0000000602067220 */ /* 0x040fe20000400000 */
[C---:B------:R-:W-:Y:S01]  /*25cd0*/  FMUL R79, R2.reuse, R5 ;  /* 0x00000005024f7220 */ /* 0x040fe20000400000 */
[C---:B------:R-:W-:Y:S01]  /*25ce0*/  FMUL R78, R2.reuse, R4 ;  /* 0x00000004024e7220 */ /* 0x040fe20000400000 */
[----:B------:R-:W-:Y:S01]  /*25cf0*/  FMUL R76, R2, R3 ;  /* 0x00000003024c7220 */ /* 0x000fe20000400000 */
[----:B------:R-:W-:Y:S01]  /*25d00*/  LOP3.LUT R2, R0, 0xff800000, RZ, 0xc0, !PT ;  /* 0xff80000000027812 */ /* 0x000fe200078ec0ff */
[----:B------:R-:W-:Y:S03]  /*25d10*/  STL [R1+0x44], R7 ;  /* 0x0000440701007387 */ /* 0x000fe60000100800 */
[----:B------:R-:W-:Y:S01]  /*25d20*/  I2FP.F32.S32 R0, R2 ;  /* 0x0000000200007245 */ /* 0x000fe20000201400 */
[----:B------:R0:W-:Y:S04]  /*25d30*/  STL [R1+0x40], R6 ;  /* 0x0000400601007387 */ /* 0x0001e80000100800 */
[----:B------:R-:W3:Y:S01]  /*25d40*/  LDL.LU R4, [R1+0x4f8] ;  /* 0x0004f80001047983 */ /* 0x000ee20000300800 */
[----:B------:R-:W-:-:S03]  /*25d50*/  FFMA.FTZ R0, R0, 1.1920928955078125e-07, R17 ;  /* 0x3400000000007823 */ /* 0x000fc60000010011 */
[----:B------:R-:W4:Y:S04]  /*25d60*/  LDL.LU R5, [R1+0x4fc] ;  /* 0x0004fc0001057983 */ /* 0x000f280000300800 */
[----:B0-----:R-:W4:Y:S04]  /*25d70*/  LDL.LU R6, [R1+0x508] ;  /* 0x0005080001067983 */ /* 0x001f280000300800 */
[----:B------:R-:W4:Y:S04]  /*25d80*/  LDL.LU R9, [R1+0x50c] ;  /* 0x00050c0001097983 */ /* 0x000f280000300800 */
[----:B------:R-:W4:Y:S04]  /*25d90*/  LDL.LU R11, [R1+0x528] ;  /* 0x00052800010b7983 */ /* 0x000f280000300800 */
[----:B------:R-:W4:Y:S04]  /*25da0*/  LDL.LU R17, [R1+0x52c] ;  /* 0x00052c0001117983 */ /* 0x000f280000300800 */
[----:B------:R-:W4:Y:S04]  /*25db0*/  LDL.LU R18, [R1+0x518] ;  /* 0x0005180001127983 */ /* 0x000f280000300800 */
[----:B------:R-:W4:Y:S01]  /*25dc0*/  LDL.LU R19, [R1+0x51c] ;  /* 0x00051c0001137983 */ /* 0x000f220000300800 */
[----:B------:R-:W-:-:S04]  /*25dd0*/  IMAD.IADD R2, R10, 0x1, -R2 ;  /* 0x000000010a027824 */ /* 0x000fc800078e0a02 */
        /* <DEDUP_REMOVED lines=14> */
[----:B------:R-:W-:Y:S01]  /*25ec0*/  IADD3 R3, PT, PT, R16, -0x3f3504f3, RZ ;  /* 0xc0cafb0d10037810 */ /* 0x000fe20007ffe0ff */
[----:B------:R-:W-:-:S03]  /*25ed0*/  @P3 IMAD.MOV.U32 R0, RZ, RZ, 0x7f800000 ;  /* 0x7f800000ff003424 */ /* 0x000fc600078e00ff */
[----:B------:R-:W-:Y:S01]  /*25ee0*/  LOP3.LUT R3, R3, 0xff800000, RZ, 0xc0, !PT ;  /* 0xff80000003037812 */ /* 0x000fe200078ec0ff */
[----:B------:R-:W-:-:S03]  /*25ef0*/  @P3 FFMA.FTZ R7, R10, R0, +INF ;  /* 0x7f8000000a073423 */ /* 0x000fc60000010000 */
        /* <DEDUP_REMOVED lines=30> */
[----:B---3--:R-:W-:-:S04]  /*260e0*/  @P3 FMUL R4, R4, 0.25 ;  /* 0x3e80000004043820 */ /* 0x008fc80000400000 */
[----:B------:R-:W-:Y:S01]  /*260f0*/  @!P4 FMUL R4, R4, 16777216 ;  /* 0x4b8000000404c820 */ /* 0x000fe20000400000 */
[----:B----4-:R-:W-:Y:S01]  /*26100*/  @P3 FMUL R11, R11, 0.25 ;  /* 0x3e8000000b0b3820 */ /* 0x010fe20000400000 */
[----:B------:R-:W-:Y:S01]  /*26110*/  @P3 FMUL R17, R17, 0.25 ;  /* 0x3e80000011113820 */ /* 0x000fe20000400000 */
[----:B------:R-:W-:Y:S01]  /*26120*/  @P3 FMUL R18, R18, 0.25 ;  /* 0x3e80000012123820 */ /* 0x000fe20000400000 */
[----:B------:R-:W-:-:S03]  /*26130*/  @P3 FMUL R19, R19, 0.25 ;  /* 0x3e80000013133820 */ /* 0x000fc60000400000 */
[----:B------:R-:W-:Y:S01]  /*26140*/  @!P4 FMUL R18, R18, 16777216 ;  /* 0x4b8000001212c820 */ /* 0x000fe20000400000 */
[----:B------:R-:W-:Y:S01]  /*26150*/  @!P4 FMUL R17, R17, 16777216 ;  /* 0x4b8000001111c820 */ /* 0x000fe20000400000 */
[----:B------:R-:W-:Y:S01]  /*26160*/  @!P4 FMUL R19, R19, 16777216 ;  /* 0x4b8000001313c820 */ /* 0x000fe20000400000 */
[----:B------:R-:W-:Y:S01]  /*26170*/  @!P4 FMUL R11, R11, 16777216 ;  /* 0x4b8000000b0bc820 */ /* 0x000fe20000400000 */
[C---:B0-----:R-:W-:Y:S02]  /*26180*/  FMUL R18, R0.reuse, R18 ;  /* 0x0000001200127220 */ /* 0x041fe40000400000 */
[C---:B------:R-:W-:Y:S01]  /*26190*/  FMUL R19, R0.reuse, R19 ;  /* 0x0000001300137220 */ /* 0x040fe20000400000 */
[C---:B------:R-:W-:Y:S01]  /*261a0*/  FMUL R17, R0.reuse, R17 ;  /* 0x0000001100117220 */ /* 0x040fe20000400000 */
[----:B------:R-:W-:Y:S01]  /*261b0*/  FMUL R11, R0, R11 ;  /* 0x0000000b000b7220 */ /* 0x000fe20000400000 */
[----:B------:R-:W-:Y:S01]  /*261c0*/  @P3 FMUL R6, R6, 0.25 ;  /* 0x3e80000006063820 */ /* 0x000fe20000400000 */
[----:B------:R-:W-:Y:S01]  /*261d0*/  @P3 FMUL R9, R9, 0.25 ;  /* 0x3e80000009093820 */ /* 0x000fe20000400000 */
[----:B------:R-:W-:Y:S02]  /*261e0*/  STL [R1+0x38], R19 ;  /* 0x0000381301007387 */ /* 0x000fe40000100800 */
[----:B------:R-:W-:-:S02]  /*261f0*/  @!P4 FMUL R6, R6, 16777216 ;  /* 0x4b8000000606c820 */ /* 0x000fc40000400000 */
[----:B------:R-:W-:Y:S01]  /*26200*/  STL [R1+0x34], R18 ;  /* 0x0000341201007387 */ /* 0x000fe20000100800 */
[----:B------:R-:W-:-:S03]  /*26210*/  @!P4 FMUL R9, R9, 16777216 ;  /* 0x4b8000000909c820 */ /* 0x000fc60000400000 */
[----:B------:R-:W-:Y:S04]  /*26220*/  STL [R1+0x30], R17 ;  /* 0x0000301101007387 */ /* 0x000fe80000100800 */
[----:B------:R0:W-:Y:S01]  /*26230*/  STL [R1+0x2c], R11 ;  /* 0x00002c0b01007387 */ /* 0x0001e20000100800 */
[----:B------:R-:W-:-:S03]  /*26240*/  FMUL R69, R0, R4 ;  /* 0x0000000400457220 */ /* 0x000fc60000400000 */
[----:B------:R-:W2:Y:S01]  /*26250*/  LDL.LU R56, [R1+0x4f0] ;  /* 0x0004f00001387983 */ /* 0x000ea20000300800 */
[----:B------:R-:W-:-:S03]  /*26260*/  FMUL R71, R0, R6 ;  /* 0x0000000600477220 */ /* 0x000fc60000400000 */
[----:B------:R-:W3:Y:S01]  /*26270*/  LDL.LU R58, [R1+0x4f4] ;  /* 0x0004f400013a7983 */ /* 0x000ee20000300800 */
[----:B------:R-:W-:-:S03]  /*26280*/  FMUL R73, R0, R9 ;  /* 0x0000000900497220 */ /* 0x000fc60000400000 */
[----:B------:R-:W4:Y:S04]  /*26290*/  LDL.LU R57, [R1+0x500] ;  /* 0x0005000001397983 */ /* 0x000f280000300800 */
[----:B------:R-:W2:Y:S04]  /*262a0*/  LDL.LU R59, [R1+0x504] ;  /* 0x00050400013b7983 */ /* 0x000ea80000300800 */
[----:B------:R-:W2:Y:S04]  /*262b0*/  LDL.LU R4, [R1+0x520] ;  /* 0x0005200001047983 */ /* 0x000ea80000300800 */
[----:B------:R-:W2:Y:S04]  /*262c0*/  LDL.LU R6, [R1+0x524] ;  /* 0x0005240001067983 */ /* 0x000ea80000300800 */
[----:B------:R-:W2:Y:S04]  /*262d0*/  LDL.LU R9, [R1+0x510] ;  /* 0x0005100001097983 */ /* 0x000ea80000300800 */
[----:B0-----:R-:W3:Y:S01]  /*262e0*/  LDL.LU R11, [R1+0x514] ;  /* 0x00051400010b7983 */ /* 0x001ee20000300800 */
[----:B------:R-:W-:-:S04]  /*262f0*/  @P3 FMUL R5, R5, 0.25 ;  /* 0x3e80000005053820 */ /* 0x000fc80000400000 */
[----:B------:R-:W-:Y:S01]  /*26300*/  @!P4 FMUL R5, R5, 16777216 ;  /* 0x4b8000000505c820 */ /* 0x000fe20000400000 */
[----:B------:R-:W-:Y:S02]  /*26310*/  FSETP.NEU.AND P4, PT, R12, RZ, PT ;  /* 0x000000ff0c00720b */ /* 0x000fe40003f8d000 */
[----:B------:R-:W-:Y:S02]  /*26320*/  LOP3.LUT R28, R28, 0xffffefff, RZ, 0xc0, !PT ;  /* 0xffffefff1c1c7812 */ /* 0x000fe400078ec0ff */
[----:B------:R-:W-:Y:S01]  /*26330*/  MOV R2, R30 ;  /* 0x0000001e00027202 */ /* 0x000fe20000000f00 */
[----:B------:R-:W-:-:S03]  /*26340*/  FMUL R70, R0, R5 ;  /* 0x0000000500467220 */ /* 0x000fc60000400000 */
        /* <DEDUP_REMOVED lines=11> */
[----:B------:R-:W-:Y:S01]  /*26400*/  LOP3.LUT R28, R28, 0xfffffdff, RZ, 0xc0, !PT ;  /* 0xfffffdff1c1c7812 */ /* 0x000fe200078ec0ff */
        /* <DEDUP_REMOVED lines=10> */
[----:B------:R-:W-:-:S03]  /*264b0*/  @P4 FMUL R4, R4, 0.25 ;  /* 0x3e80000004044820 */ /* 0x000fc60000400000 */
[----:B------:R-:W-:Y:S01]  /*264c0*/  @!P5 FMUL R6, R6, 16777216 ;  /* 0x4b8000000606d820 */ /* 0x000fe20000400000 */
[----:B------:R-:W-:-:S03]  /*264d0*/  @!P5 FMUL R4, R4, 16777216 ;  /* 0x4b8000000404d820 */ /* 0x000fc60000400000 */
[C---:B------:R-:W-:Y:S01]  /*264e0*/  FMUL R6, R2.reuse, R6 ;  /* 0x0000000602067220 */ /* 0x040fe20000400000 */
[----:B------:R-:W-:-:S04]  /*264f0*/  FMUL R4, R2, R4 ;  /* 0x0000000402047220 */ /* 0x000fc80000400000 */
[----:B------:R0:W-:Y:S04]  /*26500*/  STL [R1+0x20], R6 ;  /* 0x0000200601007387 */ /* 0x0001e80000100800 */
[----:B------:R1:W-:Y:S04]  /*26510*/  STL [R1+0x18], R4 ;  /* 0x0000180401007387 */ /* 0x0003e80000100800 */
        /* <DEDUP_REMOVED lines=8> */
[----:B------:R-:W-:Y:S01]  /*265a0*/  @P4 FMUL R59, R59, 0.25 ;  /* 0x3e8000003b3b4820 */ /* 0x000fe20000400000 */
[----:B----4-:R-:W-:Y:S01]  /*265b0*/  @P4 FMUL R57, R57, 0.25 ;  /* 0x3e80000039394820 */ /* 0x010fe20000400000 */
[----:B------:R-:W-:Y:S01]  /*265c0*/  @P4 FMUL R58, R58, 0.25 ;  /* 0x3e8000003a3a4820 */ /* 0x000fe20000400000 */
[----:B------:R-:W-:Y:S01]  /*265d0*/  @P4 FMUL R56, R56, 0.25 ;  /* 0x3e80000038384820 */ /* 0x000fe20000400000 */
[----:B------:R-:W-:Y:S01]  /*265e0*/  @!P5 FMUL R59, R59, 16777216 ;  /* 0x4b8000003b3bd820 */ /* 0x000fe20000400000 */
[----:B------:R-:W-:Y:S01]  /*265f0*/  @!P5 FMUL R57, R57, 16777216 ;  /* 0x4b8000003939d820 */ /* 0x000fe20000400000 */
[----:B------:R-:W-:Y:S01]  /*26600*/  @!P5 FMUL R58, R58, 16777216 ;  /* 0x4b8000003a3ad820 */ /* 0x000fe20000400000 */
[----:B------:R-:W-:Y:S01]  /*26610*/  @!P5 FMUL R56, R56, 16777216 ;  /* 0x4b8000003838d820 */ /* 0x000fe20000400000 */
[C---:B------:R-:W-:Y:S01]  /*26620*/  FMUL R59, R2.reuse, R59 ;  /* 0x0000003b023b7220 */ /* 0x040fe20000400000 */
[C---:B------:R-:W-:Y:S01]  /*26630*/  FMUL R57, R2.reuse, R57 ;  /* 0x0000003902397220 */ /* 0x040fe20000400000 */
[C---:B------:R-:W-:Y:S01]  /*26640*/  FMUL R58, R2.reuse, R58 ;  /* 0x0000003a023a7220 */ /* 0x040fe20000400000 */
[----:B------:R-:W-:Y:S01]  /*26650*/  FMUL R56, R2, R56 ;  /* 0x0000003802387220 */ /* 0x000fe20000400000 */
[----:B------:R-:W-:-:S05]  /*26660*/  VIADD R2, R0, 0xc0cafb0d ;  /* 0xc0cafb0d00027836 */ /* 0x000fca0000000000 */
[----:B-1----:R-:W-:-:S04]  /*26670*/  LOP3.LUT R4, R2, 0xff800000, RZ, 0xc0, !PT ;  /* 0xff80000002047812 */ /* 0x002fc800078ec0ff */
        /* <DEDUP_REMOVED lines=13> */
[----:B------:R-:W-:Y:S01]  /*26750*/  FMUL R5, R4, R5 ;  /* 0x0000000504057220 */ /* 0x000fe20000400000 */
[----:B------:R-:W-:-:S03]  /*26760*/  @P3 LOP3.LUT R28, R28, 0x200, RZ, 0xfc, !PT ;  /* 0x000002001c1c3812 */ /* 0x000fc600078efcff */
[----:B------:R-:W-:Y:S01]  /*26770*/  FMUL R5, R4, R5 ;  /* 0x0000000504057220 */ /* 0x000fe20000400000 */
[----:B------:R-:W-:-:S03]  /*26780*/  ISETP.GE.U32.AND P3, PT, R0, 0x7f800000, PT ;  /* 0x7f8000000000780c */ /* 0x000fc60003f66070 */
[----:B------:R-:W-:-:S04]  /*26790*/  FFMA.FTZ R5, R4, 1.4426950216293334961, R5 ;  /* 0x3fb8aa3b04057823 */ /* 0x000fc80000010005 */
[----:B------:R-:W-:Y:S01]  /*267a0*/  FADD R11, R2, R5 ;  /* 0x00000005020b7221 */ /* 0x000fe20000000000 */
[----:B------:R-:W-:-:S05]  /*267b0*/  VIADD R5, R8, 0xc0cafb0d ;  /* 0xc0cafb0d08057836 */ /* 0x000fca0000000000 */
[----:B------:R-:W-:Y:S01]  /*267c0*/  LOP3.LUT R5, R5, 0xff800000, RZ, 0xc0, !PT ;  /* 0xff80000005057812 */ /* 0x000fe200078ec0ff */
[----:B------:R-:W-:-:S03]  /*267d0*/  @P3 IMAD.MOV.U32 R2, RZ, RZ, 0x7f800000 ;  /* 0x7f800000ff023424 */ /* 0x000fc600078e00ff */
[-C--:B------:R-:W-:Y:S02]  /*267e0*/  I2FP.F32.S32 R4, R5.reuse ;  /* 0x0000000500047245 */ /* 0x080fe40000201400 */
[----:B------:R-:W-:Y:S01]  /*267f0*/  IADD3 R5, PT, PT, R8, -R5, RZ ;  /* 0x8000000508057210 */ /* 0x000fe20007ffe0ff */
[----:B------:R-:W-:Y:S01]  /*26800*/  @P3 FFMA.FTZ R11, R0, R2, +INF ;  /* 0x7f800000000b3423 */ /* 0x000fe20000010002 */
        /* <DEDUP_REMOVED lines=44> */
[----:B------:R-:W-:Y:S01]  /*26ad0*/  STL [R1+0xc], R17 ;  /* 0x00000c1101007387 */ /* 0x000fe20000100800 */
[----:B------:R-:W-:Y:S01]  /*26ae0*/  @!P4 FMUL R54, R54, 16777216 ;  /* 0x4b8000003636c820 */ /* 0x000fe20000400000 */
[----:B------:R-:W-:-:S02]  /*26af0*/  @!P4 FMUL R55, R55, 16777216 ;  /* 0x4b8000003737c820 */ /* 0x000fc40000400000 */
[----:B------:R0:W-:Y:S01]  /*26b00*/  STL [R1+0x8], R14 ;  /* 0x0000080e01007387 */ /* 0x0001e20000100800 */
[----:B------:R-:W-:Y:S01]  /*26b10*/  @!P4 FMUL R53, R53, 16777216 ;  /* 0x4b8000003535c820 */ /* 0x000fe20000400000 */
[----:B------:R-:W-:Y:S02]  /*26b20*/  @!P4 FMUL R52, R52, 16777216 ;  /* 0x4b8000003434c820 */ /* 0x000fe40000400000 */
[----:B------:R1:W-:Y:S04]  /*26b30*/  STL [R1+0x4], R12 ;  /* 0x0000040c01007387 */ /* 0x0003e80000100800 */
[----:B------:R2:W-:Y:S01]  /*26b40*/  STL [R1], R6 ;  /* 0x0000000601007387 */ /* 0x0005e20000100800 */
[----:B------:R-:W-:-:S03]  /*26b50*/  FMUL R55, R5, R55 ;  /* 0x0000003705377220 */ /* 0x000fc60000400000 */
[----:B------:R-:W3:Y:S01]  /*26b60*/  LDL.LU R48, [R1+0x530] ;  /* 0x0005300001307983 */ /* 0x000ee20000300800 */
[C---:B------:R-:W-:Y:S01]  /*26b70*/  FMUL R53, R5.reuse, R53 ;  /* 0x0000003505357220 */ /* 0x040fe20000400000 */
[C---:B------:R-:W-:Y:S02]  /*26b80*/  FMUL R54, R5.reuse, R54 ;  /* 0x0000003605367220 */ /* 0x040fe40000400000 */
[----:B------:R-:W4:Y:S01]  /*26b90*/  LDL.LU R50, [R1+0x534] ;  /* 0x0005340001327983 */ /* 0x000f220000300800 */
[----:B------:R-:W-:-:S03]  /*26ba0*/  FMUL R52, R5, R52 ;  /* 0x0000003405347220 */ /* 0x000fc60000400000 */
[----:B------:R-:W3:Y:S04]  /*26bb0*/  LDL.LU R49, [R1+0x540] ;  /* 0x0005400001317983 */ /* 0x000ee80000300800 */
[----:B------:R-:W3:Y:S04]  /*26bc0*/  LDL.LU R51, [R1+0x544] ;  /* 0x0005440001337983 */ /* 0x000ee80000300800 */
[----:B------:R-:W3:Y:S04]  /*26bd0*/  LDL.LU R5, [R1+0x560] ;  /* 0x0005600001057983 */ /* 0x000ee80000300800 */
[----:B0-----:R-:W4:Y:S04]  /*26be0*/  LDL.LU R14, [R1+0x564] ;  /* 0x00056400010e7983 */ /* 0x001f280000300800 */
[----:B------:R-:W4:Y:S04]  /*26bf0*/  LDL.LU R17, [R1+0x550] ;  /* 0x0005500001117983 */ /* 0x000f280000300800 */
[----:B------:R-:W4:Y:S01]  /*26c00*/  LDL.LU R18, [R1+0x554] ;  /* 0x0005540001127983 */ /* 0x000f220000300800 */
[----:B------:R-:W-:Y:S01]  /*26c10*/  FSETP.NEU.AND P4, PT, R15, RZ, PT ;  /* 0x000000ff0f00720b */ /* 0x000fe20003f8d000 */
[----:B------:R-:W-:Y:S01]  /*26c20*/  IMAD.MOV.U32 R4, RZ, RZ, R30 ;  /* 0x000000ffff047224 */ /* 0x000fe200078e001e */
[----:B------:R-:W-:Y:S01]  /*26c30*/  LOP3.LUT R28, R28, 0xfffffbff, RZ, 0xc0, !PT ;  /* 0xfffffbff1c1c7812 */ /* 0x000fe200078ec0ff */
[----:B------:R-:W4:Y:S03]  /*26c40*/  LDL.LU.64 R30, [R1+0x680] ;  /* 0x00068000011e7983 */ /* 0x000f260000300a00 */
[----:B------:R-:W-:-:S07]  /*26c50*/  FSETP.GEU.AND P5, PT, |R4|, 1.175494350822287508e-38, PT ;  /* 0x008000000400780b */ /* 0x000fce0003fae200 */
[----:B------:R-:W-:Y:S02]  /*26c60*/  @P4 LOP3.LUT R28, R28, 0x400, RZ, 0xfc, !PT ;  /* 0x000004001c1c4812 */ /* 0x000fe400078efcff */
[C---:B------:R-:W-:Y:S01]  /*26c70*/  FSETP.GT.AND P4, PT, |R4|.reuse, 8.50705917302346158658e+37, PT ;  /* 0x7e8000000400780b */ /* 0x040fe20003f84200 */
[C---:B-1----:R-:W-:Y:S01]  /*26c80*/  FMUL R12, R4.reuse, 8388608 ;  /* 0x4b000000040c7820 */ /* 0x042fe20000400000 */
[----:B------:R-:W-:-:S04]  /*26c90*/  FSETP.GEU.AND P3, PT, R4, 1.175494350822287508e-38, PT ;  /* 0x008000000400780b */ /* 0x000fc80003f6e000 */
[----:B------:R-:W-:-:S07]  /*26ca0*/  FSEL R12, R12, R4, !P3 ;  /* 0x000000040c0c7208 */ /* 0x000fce0005800000 */
[----:B------:R-:W-:-:S04]  /*26cb0*/  @P4 FMUL R4, R4, 0.25 ;  /* 0x3e80000004044820 */ /* 0x000fc80000400000 */
[----:B------:R-:W-:-:S06]  /*26cc0*/  @!P5 FMUL R4, R4, 16777216 ;  /* 0x4b8000000404d820 */ /* 0x000fcc0000400000 */
[----:B------:R-:W0:Y:S01]  /*26cd0*/  MUFU.RCP R4, R4 ;  /* 0x0000000400047308 */ /* 0x000e220000001000 */
[----:B--2---:R-:W-:Y:S02]  /*26ce0*/  FSEL R6, RZ, -23, P3 ;  /* 0xc1b80000ff067808 */ /* 0x004fe40001800000 */
[----:B------:R-:W-:Y:S02]  /*26cf0*/  FSETP.NEU.AND P3, PT, R10, RZ, PT ;  /* 0x000000ff0a00720b */ /* 0x000fe40003f6d000 */
[----:B------:R-:W-:-:S11]  /*26d00*/  LOP3.LUT R28, R28, 0xffffff7f, RZ, 0xc0, !PT ;  /* 0xffffff7f1c1c7812 */ /* 0x000fd600078ec0ff */
[----:B------:R-:W-:Y:S02]  /*26d10*/  @P3 LOP3.LUT R28, R28, 0x80, RZ, 0xfc, !PT ;  /* 0x000000801c1c3812 */ /* 0x000fe400078efcff */
[----:B------:R-:W-:Y:S01]  /*26d20*/  ISETP.GE.U32.AND P3, PT, R12, 0x7f800000, PT ;  /* 0x7f8000000c00780c */ /* 0x000fe20003f66070 */
[----:B---3--:R-:W-:Y:S01]  /*26d30*/  @P4 FMUL R5, R5, 0.25 ;  /* 0x3e80000005054820 */ /* 0x008fe20000400000 */
[----:B----4-:R-:W-:Y:S01]  /*26d40*/  @P4 FMUL R14, R14, 0.25 ;  /* 0x3e8000000e0e4820 */ /* 0x010fe20000400000 */
        /* <DEDUP_REMOVED lines=9> */
[----:B------:R-:W-:-:S03]  /*26de0*/  FMUL R121, R4, R5 ;  /* 0x0000000504797220 */ /* 0x000fc60000400000 */
[----:B------:R-:W-:Y:S04]  /*26df0*/  STL [R1+0x9e0], R124 ;  /* 0x0009e07c01007387 */ /* 0x000fe80000100800 */
[----:B------:R-:W-:Y:S04]  /*26e00*/  STL [R1+0x9e4], R123 ;  /* 0x0009e47b01007387 */ /* 0x000fe80000100800 */
[----:B------:R-:W-:Y:S04]  /*26e10*/  STL [R1+0x9e8], R122 ;  /* 0x0009e87a01007387 */ /* 0x000fe80000100800 */
[----:B------:R-:W-:Y:S04]  /*26e20*/  STL [R1+0x9ec], R121 ;  /* 0x0009ec7901007387 */ /* 0x000fe80000100800 */
[----:B------:R-:W2:Y:S04]  /*26e30*/  LDL.LU R44, [R1+0x578] ;  /* 0x00057800012c7983 */ /* 0x000ea80000300800 */
[----:B------:R-:W3:Y:S04]  /*26e40*/  LDL.LU R46, [R1+0x57c] ;  /* 0x00057c00012e7983 */ /* 0x000ee80000300800 */
[----:B------:R-:W4:Y:S04]  /*26e50*/  LDL.LU R45, [R1+0x588] ;  /* 0x00058800012d7983 */ /* 0x000f280000300800 */
[----:B------:R-:W2:Y:S04]  /*26e60*/  LDL.LU R47, [R1+0x58c] ;  /* 0x00058c00012f7983 */ /* 0x000ea80000300800 */
[----:B------:R-:W2:Y:S04]  /*26e70*/  LDL.LU R116, [R1+0x5a8] ;  /* 0x0005a80001747983 */ /* 0x000ea80000300800 */
[----:B------:R-:W3:Y:S04]  /*26e80*/  LDL.LU R118, [R1+0x5ac] ;  /* 0x0005ac0001767983 */ /* 0x000ee80000300800 */
[----:B------:R-:W4:Y:S04]  /*26e90*/  LDL.LU R117, [R1+0x598] ;  /* 0x0005980001757983 */ /* 0x000f280000300800 */
[----:B------:R-:W4:Y:S01]  /*26ea0*/  LDL.LU R119, [R1+0x59c] ;  /* 0x00059c0001777983 */ /* 0x000f220000300800 */
[----:B------:R-:W-:Y:S01]  /*26eb0*/  @P4 FMUL R51, R51, 0.25 ;  /* 0x3e80000033334820 */ /* 0x000fe20000400000 */
[----:B------:R-:W-:Y:S01]  /*26ec0*/  @P4 FMUL R49, R49, 0.25 ;  /* 0x3e80000031314820 */ /* 0x000fe20000400000 */
        /* <DEDUP_REMOVED lines=11> */
[----:B------:R-:W-:-:S04]  /*26f80*/  LOP3.LUT R5, R4, 0xff800000, RZ, 0xc0, !PT ;  /* 0xff80000004057812 */ /* 0x000fc800078ec0ff */
        /* <DEDUP_REMOVED lines=17> */
[----:B------:R-:W-:Y:S01]  /*270a0*/  VIADD R6, R2, 0xc0cafb0d ;  /* 0xc0cafb0d02067836 */ /* 0x000fe20000000000 */
[----:B------:R-:W-:-:S04]  /*270b0*/  @P3 MOV R4, 0x7f800000 ;  /* 0x7f80000000043802 */ /* 0x000fc80000000f00 */
        /* <DEDUP_REMOVED lines=17> */
[----:B------:R-:W-:-:S03]  /*271d0*/  ISETP.GE.U32.AND P2, PT, R2, 0x7f800000, PT ;  /* 0x7f8000000200780c */ /* 0x000fc60003f46070 */
[----:B------:R-:W-:-:S04]  /*271e0*/  FMUL R5, R6, R5 ;  /* 0x0000000506057220 */ /* 0x000fc80000400000 */
[----:B------:R-:W-:-:S04]  /*271f0*/  FFMA.FTZ R5, R6, 1.4426950216293334961, R5 ;  /* 0x3fb8aa3b06057823 */ /* 0x000fc80000010005 */
[----:B------:R-:W-:Y:S01]  /*27200*/  FADD R29, R4, R5 ;  /* 0x00000005041d7221 */ /* 0x000fe20000000000 */
[----:B------:R-:W-:Y:S01]  /*27210*/  IMAD.MOV.U32 R5, RZ, RZ, R31 ;  /* 0x000000ffff057224 */ /* 0x000fe200078e001f */
[----:B------:R-:W-:-:S04]  /*27220*/  @P2 MOV R4, 0x7f800000 ;  /* 0x7f80000000042802 */ /* 0x000fc80000000f00 */
[C---:B------:R-:W-:Y:S02]  /*27230*/  FSETP.GT.AND P3, PT, |R5|.reuse, 8.50705917302346158658e+37, PT ;  /* 0x7e8000000500780b */ /* 0x040fe40003f64200 */
[C---:B------:R-:W-:Y:S01]  /*27240*/  FSETP.GEU.AND P4, PT, |R5|.reuse, 1.175494350822287508e-38, PT ;  /* 0x008000000500780b */ /* 0x040fe20003f8e200 */
[----:B------:R-:W-:Y:S01]  /*27250*/  @P2 FFMA.FTZ R29, R2, R4, +INF ;  /* 0x7f800000021d2423 */ /* 0x000fe20000010004 */
[C---:B------:R-:W-:Y:S01]  /*27260*/  FMUL R10, R5.reuse, 8388608 ;  /* 0x4b000000050a7820 */ /* 0x040fe20000400000 */
[----:B------:R-:W-:-:S04]  /*27270*/  FSETP.GEU.AND P2, PT, R5, 1.175494350822287508e-38, PT ;  /* 0x008000000500780b */ /* 0x000fc80003f4e000 */
[----:B------:R-:W-:-:S04]  /*27280*/  FSEL R10, R10, R5, !P2 ;  /* 0x000000050a0a7208 */ /* 0x000fc80005000000 */
        /* <DEDUP_REMOVED lines=27> */
[----:B------:R-:W4:Y:S01]  /*27440*/  LDL.LU.64 R32, [R1+0x690] ;  /* 0x0006900001207983 */ /* 0x000f220000300a00 */
        /* <DEDUP_REMOVED lines=20> */
[----:B------:R-:W-:-:S04]  /*27590*/  IADD3 R6, PT, PT, R18, -0x3f3504f3, RZ ;  /* 0xc0cafb0d12067810 */ /* 0x000fc80007ffe0ff */
[----:B------:R-:W-:Y:S01]  /*275a0*/  LOP3.LUT R6, R6, 0xff800000, RZ, 0xc0, !PT ;  /* 0xff80000006067812 */ /* 0x000fe200078ec0ff */
[C---:B------:R-:W-:Y:S01]  /*275b0*/  FMUL R47, R5.reuse, R47 ;  /* 0x0000002f052f7220 */ /* 0x040fe20000400000 */
[C---:B------:R-:W-:Y:S01]  /*275c0*/  FMUL R45, R5.reuse, R45 ;  /* 0x0000002d052d7220 */ /* 0x040fe20000400000 */
[C---:B------:R-:W-:Y:S01]  /*275d0*/  FMUL R46, R5.reuse, R46 ;  /* 0x0000002e052e7220 */ /* 0x040fe20000400000 */
[----:B------:R-:W-:Y:S01]  /*275e0*/  FMUL R44, R5, R44 ;  /* 0x0000002c052c7220 */ /* 0x000fe20000400000 */
[----:B------:R-:W-:Y:S02]  /*275f0*/  FSEL R5, RZ, -23, P3 ;  /* 0xc1b80000ff057808 */ /* 0x000fe40001800000 */
[----:B------:R-:W-:Y:S01]  /*27600*/  ISETP.GE.U32.AND P3, PT, R18, 0x7f800000, PT ;  /* 0x7f8000001200780c */ /* 0x000fe20003f66070 */
[----:B--2---:R-:W-:Y:S01]  /*27610*/  @P4 FMUL R40, R40, 0.25 ;  /* 0x3e80000028284820 */ /* 0x004fe20000400000 */
        /* <DEDUP_REMOVED lines=56> */
[----:B------:R-:W-:Y:S01]  /*279a0*/  FFMA.FTZ R6, R4, R6, 0.48089820146560668945 ;  /* 0x3ef6384a04067423 */ /* 0x000fe20000010006 */
[----:B------:R-:W-:-:S03]  /*279b0*/  ISETP.GE.U32.AND P2, PT, R10, 0x7f800000, PT ;  /* 0x7f8000000a00780c */ /* 0x000fc60003f46070 */
[----:B------:R-:W-:-:S04]  /*279c0*/  FFMA.FTZ R6, R4, R6, -0.72134751081466674805 ;  /* 0xbf38aa3b04067423 */ /* 0x000fc80000010006 */
[----:B------:R-:W-:-:S04]  /*279d0*/  FMUL R6, R4, R6 ;  /* 0x0000000604067220 */ /* 0x000fc80000400000 */
[----:B------:R-:W-:-:S04]  /*279e0*/  FMUL R6, R4, R6 ;  /* 0x0000000604067220 */ /* 0x000fc80000400000 */
[----:B------:R-:W-:Y:S01]  /*279f0*/  FFMA.FTZ R6, R4, 1.4426950216293334961, R6 ;  /* 0x3fb8aa3b04067823 */ /* 0x000fe20000010006 */
[----:B------:R-:W-:Y:S01]  /*27a00*/  @P2 IMAD.MOV.U32 R4, RZ, RZ, 0x7f800000 ;  /* 0x7f800000ff042424 */ /* 0x000fe200078e00ff */
[----:B------:R-:W-:Y:S02]  /*27a10*/  STL [R1+0xa00], R115 ;  /* 0x000a007301007387 */ /* 0x000fe40000100800 */
[----:B------:R-:W-:Y:S01]  /*27a20*/  FADD R14, R5, R6 ;  /* 0x00000006050e7221 */ /* 0x000fe20000000000 */
[----:B------:R-:W-:Y:S01]  /*27a30*/  @P2 FFMA.FTZ R14, R10, R4, +INF ;  /* 0x7f8000000a0e2423 */ /* 0x000fe20000010004 */
[----:B------:R-:W-:Y:S01]  /*27a40*/  STL [R1+0xa04], R113 ;  /* 0x000a047101007387 */ /* 0x000fe20000100800 */
[----:B------:R-:W-:-:S03]  /*27a50*/  IMAD.MOV.U32 R5, RZ, RZ, R33 ;  /* 0x000000ffff057224 */ /* 0x000fc600078e0021 */
[----:B------:R-:W-:Y:S01]  /*27a60*/  STL [R1+0xa08], R114 ;  /* 0x000a087201007387 */ /* 0x000fe20000100800 */
[----:B------:R-:W-:-:S03]  /*27a70*/  MOV R4, R32 ;  /* 0x0000002000047202 */ /* 0x000fc60000000f00 */
[----:B------:R-:W-:Y:S04]  /*27a80*/  STL [R1+0xa0c], R112 ;  /* 0x000a0c7001007387 */ /* 0x000fe80000100800 */
[----:B------:R-:W2:Y:S04]  /*27a90*/  LDL.LU R31, [R1+0x5b8] ;  /* 0x0005b800011f7983 */ /* 0x000ea80000300800 */
[----:B------:R0:W-:Y:S04]  /*27aa0*/  STL [R1+0x3c], R14 ;  /* 0x00003c0e01007387 */ /* 0x0001e80000100800 */
[----:B------:R-:W3:Y:S04]  /*27ab0*/  LDL.LU R33, [R1+0x5bc] ;  /* 0x0005bc0001217983 */ /* 0x000ee80000300800 */
[----:B------:R-:W4:Y:S04]  /*27ac0*/  LDL.LU R32, [R1+0x5c8] ;  /* 0x0005c80001207983 */ /* 0x000f280000300800 */
[----:B------:R-:W2:Y:S04]  /*27ad0*/  LDL.LU R39, [R1+0x5cc] ;  /* 0x0005cc0001277983 */ /* 0x000ea80000300800 */
[----:B------:R-:W2:Y:S04]  /*27ae0*/  LDL.LU R108, [R1+0x5e8] ;  /* 0x0005e800016c7983 */ /* 0x000ea80000300800 */
[----:B------:R-:W2:Y:S04]  /*27af0*/  LDL.LU R110, [R1+0x5ec] ;  /* 0x0005ec00016e7983 */ /* 0x000ea80000300800 */
[----:B------:R-:W2:Y:S04]  /*27b00*/  LDL.LU R109, [R1+0x5d8] ;  /* 0x0005d800016d7983 */ /* 0x000ea80000300800 */
[----:B------:R-:W3:Y:S01]  /*27b10*/  LDL.LU R111, [R1+0x5dc] ;  /* 0x0005dc00016f7983 */ /* 0x000ee20000300800 */
[----:B------:R-:W-:-:S02]  /*27b20*/  FSETP.GT.AND P3, PT, |R5|, 8.50705917302346158658e+37, PT ;  /* 0x7e8000000500780b */ /* 0x000fc40003f64200 */
[C---:B------:R-:W-:Y:S01]  /*27b30*/  FSETP.GEU.AND P4, PT, |R5|.reuse, 1.175494350822287508e-38, PT ;  /* 0x008000000500780b */ /* 0x040fe20003f8e200 */
[C---:B------:R-:W-:Y:S01]  /*27b40*/  FMUL R16, R5.reuse, 8388608 ;  /* 0x4b00000005107820 */ /* 0x040fe20000400000 */
[----:B------:R-:W-:-:S04]  /*27b50*/  FSETP.GEU.AND P2, PT, R5, 1.175494350822287508e-38, PT ;  /* 0x008000000500780b */ /* 0x000fc80003f4e000 */
[----:B------:R-:W-:-:S05]  /*27b60*/  FSEL R16, R16, R5, !P2 ;  /* 0x0000000510107208 */ /* 0x000fca0005000000 */
[----:B------:R-:W-:-:S04]  /*27b70*/  @P3 FMUL R5, R5, 0.25 ;  /* 0x3e80000005053820 */ /* 0x000fc80000400000 */
[----:B------:R-:W-:-:S06]  /*27b80*/  @!P4 FMUL R5, R5, 16777216 ;  /* 0x4b8000000505c820 */ /* 0x000fcc0000400000 */
[----:B------:R-:W1:Y:S01]  /*27b90*/  MUFU.RCP R5, R5 ;  /* 0x0000000500057308 */ /* 0x000e620000001000 */
[----:B--2---:R-:W-:Y:S01]  /*27ba0*/  @P3 FMUL R109, R109, 0.25 ;  /* 0x3e8000006d6d3820 */ /* 0x004fe20000400000 */
[----:B---3--:R-:W-:-:S03]  /*27bb0*/  @P3 FMUL R111, R111, 0.25 ;  /* 0x3e8000006f6f3820 */ /* 0x008fc60000400000 */
[----:B------:R-:W-:Y:S01]  /*27bc0*/  @!P4 FMUL R109, R109, 16777216 ;  /* 0x4b8000006d6dc820 */ /* 0x000fe20000400000 */
[----:B------:R-:W-:-:S03]  /*27bd0*/  @!P4 FMUL R111, R111, 16777216 ;  /* 0x4b8000006f6fc820 */ /* 0x000fc60000400000 */
[C---:B-1----:R-:W-:Y:S01]  /*27be0*/  FMUL R109, R5.reuse, R109 ;  /* 0x0000006d056d7220 */ /* 0x042fe20000400000 */
[----:B------:R-:W-:-:S05]  /*27bf0*/  FMUL R111, R5, R111 ;  /* 0x0000006f056f7220 */ /* 0x000fca0000400000 */
[----:B------:R-:W-:Y:S04]  /*27c00*/  STL [R1+0xa10], R111 ;  /* 0x000a106f01007387 */ /* 0x000fe80000100800 */
[----:B------:R-:W-:Y:S04]  /*27c10*/  STL [R1+0xa14], R109 ;  /* 0x000a146d01007387 */ /* 0x000fe80000100800 */
[----:B------:R-:W2:Y:S04]  /*27c20*/  LDL.LU R37, [R1+0x5b0] ;  /* 0x0005b00001257983 */ /* 0x000ea80000300800 */
[----:B------:R-:W3:Y:S04]  /*27c30*/  LDL.LU R35, [R1+0x5b4] ;  /* 0x0005b40001237983 */ /* 0x000ee80000300800 */
[----:B------:R-:W3:Y:S04]  /*27c40*/  LDL.LU R36, [R1+0x5c0] ;  /* 0x0005c00001247983 */ /* 0x000ee80000300800 */
[----:B------:R-:W3:Y:S04]  /*27c50*/  LDL.LU R34, [R1+0x5c4] ;  /* 0x0005c40001227983 */ /* 0x000ee80000300800 */
[----:B------:R-:W3:Y:S04]  /*27c60*/  LDL.LU R104, [R1+0x5e0] ;  /* 0x0005e00001687983 */ /* 0x000ee80000300800 */
[----:B------:R-:W3:Y:S04]  /*27c70*/  LDL.LU R106, [R1+0x5e4] ;  /* 0x0005e400016a7983 */ /* 0x000ee80000300800 */
[----:B------:R-:W3:Y:S04]  /*27c80*/  LDL.LU R105, [R1+0x5d0] ;  /* 0x0005d00001697983 */ /* 0x000ee80000300800 */
[----:B------:R-:W3:Y:S01]  /*27c90*/  LDL.LU R107, [R1+0x5d4] ;  /* 0x0005d400016b7983 */ /* 0x000ee20000300800 */
[----:B------:R-:W-:Y:S01]  /*27ca0*/  @P3 FMUL R110, R110, 0.25 ;  /* 0x3e8000006e6e3820 */ /* 0x000fe20000400000 */
[----:B------:R-:W-:Y:S01]  /*27cb0*/  @P3 FMUL R108, R108, 0.25 ;  /* 0x3e8000006c6c3820 */ /* 0x000fe20000400000 */
        /* <DEDUP_REMOVED lines=8> */
[----:B------:R-:W-:Y:S01]  /*27d40*/  @!P4 FMUL R33, R33, 16777216 ;  /* 0x4b8000002121c820 */ /* 0x000fe20000400000 */
[----:B------:R-:W-:Y:S01]  /*27d50*/  @!P4 FMUL R31, R31, 16777216 ;  /* 0x4b8000001f1fc820 */ /* 0x000fe20000400000 */
[----:B------:R-:W-:-:S02]  /*27d60*/  FSETP.GT.AND P4, PT, |R4|, 8.50705917302346158658e+37, PT ;  /* 0x7e8000000400780b */ /* 0x000fc40003f84200 */
[C---:B------:R-:W-:Y:S01]  /*27d70*/  FSETP.GEU.AND P5, PT, |R4|.reuse, 1.175494350822287508e-38, PT ;  /* 0x008000000400780b */ /* 0x040fe20003fae200 */
[C---:B------:R-:W-:Y:S01]  /*27d80*/  FMUL R25, R4.reuse, 8388608 ;  /* 0x4b00000004197820 */ /* 0x040fe20000400000 */
[----:B------:R-:W-:Y:S01]  /*27d90*/  FSETP.GEU.AND P3, PT, R4, 1.175494350822287508e-38, PT ;  /* 0x008000000400780b */ /* 0x000fe20003f6e000 */
[----:B------:R-:W4:Y:S03]  /*27da0*/  LDL.LU.64 R64, [R1+0x698] ;  /* 0x0006980001407983 */ /* 0x000f260000300a00 */
[----:B------:R-:W-:-:S05]  /*27db0*/  FSEL R25, R25, R4, !P3 ;  /* 0x0000000419197208 */ /* 0x000fca0005800000 */
[----:B------:R-:W-:-:S04]  /*27dc0*/  @P4 FMUL R4, R4, 0.25 ;  /* 0x3e80000004044820 */ /* 0x000fc80000400000 */
[----:B------:R-:W-:-:S06]  /*27dd0*/  @!P5 FMUL R4, R4, 16777216 ;  /* 0x4b8000000404d820 */ /* 0x000fcc0000400000 */
[----:B------:R-:W1:Y:S01]  /*27de0*/  MUFU.RCP R4, R4 ;  /* 0x0000000400047308 */ /* 0x000e620000001000 */
[C---:B------:R-:W-:Y:S01]  /*27df0*/  FMUL R110, R5.reuse, R110 ;  /* 0x0000006e056e7220 */ /* 0x040fe20000400000 */
[C---:B------:R-:W-:Y:S01]  /*27e00*/  FMUL R108, R5.reuse, R108 ;  /* 0x0000006c056c7220 */ /* 0x040fe20000400000 */
        /* <DEDUP_REMOVED lines=22> */
[C---:B-1----:R-:W-:Y:S01]  /*27f70*/  FMUL R107, R4.reuse, R107 ;  /* 0x0000006b046b7220 */ /* 0x042fe20000400000 */
[C---:B------:R-:W-:Y:S01]  /*27f80*/  FMUL R105, R4.reuse, R105 ;  /* 0x0000006904697220 */ /* 0x040fe20000400000 */
[C---:B------:R-:W-:Y:S01]  /*27f90*/  FMUL R106, R4.reuse, R106 ;  /* 0x0000006a046a7220 */ /* 0x040fe20000400000 */
[C---:B------:R-:W-:Y:S01]  /*27fa0*/  FMUL R104, R4.reuse, R104 ;  /* 0x0000006804687220 */ /* 0x040fe20000400000 */
[C---:B------:R-:W-:Y:S01]  /*27fb0*/  FMUL R34, R4.reuse, R34 ;  /* 0x0000002204227220 */ /* 0x040fe20000400000 */
[C---:B------:R-:W-:Y:S01]  /*27fc0*/  FMUL R36, R4.reuse, R36 ;  /* 0x0000002404247220 */ /* 0x040fe20000400000 */
[C---:B------:R-:W-:Y:S01]  /*27fd0*/  FMUL R35, R4.reuse, R35 ;  /* 0x0000002304237220 */ /* 0x040fe20000400000 */
[----:B------:R-:W-:Y:S01]  /*27fe0*/  FMUL R37, R4, R37 ;  /* 0x0000002504257220 */ /* 0x000fe20000400000 */
        /* <DEDUP_REMOVED lines=18> */
[----:B------:R-:W-:-:S03]  /*28110*/  @P3 IMAD.MOV.U32 R4, RZ, RZ, 0x7f800000 ;  /* 0x7f800000ff043424 */ /* 0x000fc600078e00ff */
[----:B0-----:R-:W-:Y:S01]  /*28120*/  FADD R14, R5, R6 ;  /* 0x00000006050e7221 */ /* 0x001fe20000000000 */
        /* <DEDUP_REMOVED lines=19> */
[C---:B------:R-:W-:Y:S01]  /*28260*/  FMUL R6, R4.reuse, R6 ;  /* 0x0000000604067220 */ /* 0x040fe20000400000 */
[----:B------:R0:W-:Y:S03]  /*28270*/  STL [R1+0x1c], R14 ;  /* 0x00001c0e01007387 */ /* 0x0001e60000100800 */
[----:B------:R-:W-:Y:S01]  /*28280*/  FFMA.FTZ R6, R4, 1.4426950216293334961, R6 ;  /* 0x3fb8aa3b04067823 */ /* 0x000fe20000010006 */
[----:B------:R-:W-:-:S03]  /*28290*/  @P2 IMAD.MOV.U32 R4, RZ, RZ, 0x7f800000 ;  /* 0x7f800000ff042424 */ /* 0x000fc600078e00ff */
[----:B0-----:R-:W-:Y:S01]  /*282a0*/  FADD R14, R5, R6 ;  /* 0x00000006050e7221 */ /* 0x001fe20000000000 */
[----:B------:R-:W-:Y:S01]  /*282b0*/  @P2 FFMA.FTZ R14, R16, R4, +INF ;  /* 0x7f800000100e2423 */ /* 0x000fe20000010004 */
[----:B------:R-:W-:Y:S02]  /*282c0*/  F2FP.F16.F32.PACK_AB R6, R63, R62 ;  /* 0x0000003e3f06723e */ /* 0x000fe400000000ff */
[----:B------:R-:W-:Y:S02]  /*282d0*/  F2FP.F16.F32.PACK_AB R5, R61, R38 ;  /* 0x000000263d05723e */ /* 0x000fe400000000ff */
[----:B------:R0:W-:Y:S01]  /*282e0*/  STL [R1+0x14], R14 ;  /* 0x0000140e01007387 */ /* 0x0001e20000100800 */
[----:B------:R-:W-:-:S03]  /*282f0*/  F2FP.F16.F32.PACK_AB R4, R60, R26 ;  /* 0x0000001a3c04723e */ /* 0x000fc600000000ff */
[----:B------:R-:W2:Y:S04]  /*28300*/  LDL.LU R63, [R1+0x5f8] ;  /* 0x0005f800013f7983 */ /* 0x000ea80000300800 */
[----:B------:R-:W3:Y:S01]  /*28310*/  LDL.LU R61, [R1+0x5fc] ;  /* 0x0005fc00013d7983 */ /* 0x000ee20000300800 */
[----:B------:R-:W1:Y:S01]  /*28320*/  S2R R118, SR_TID.X ;  /* 0x0000000000767919 */ /* 0x000e620000002100 */
[----:B----4-:R-:W-:Y:S01]  /*28330*/  IMAD.MOV.U32 R19, RZ, RZ, R64 ;  /* 0x000000ffff137224 */ /* 0x010fe200078e0040 */
[----:B------:R-:W-:Y:S01]  /*28340*/  MOV R24, R65 ;  /* 0x0000004100187202 */ /* 0x000fe20000000f00 */
[----:B0-----:R-:W0:Y:S01]  /*28350*/  LDC.64 R14, c[0x0][0x398] ;  /* 0x0000e600ff0e7b82 */ /* 0x001e220000000a00 */
[----:B------:R-:W4:Y:S04]  /*28360*/  LDL.LU R62, [R1+0x608] ;  /* 0x00060800013e7983 */ /* 0x000f280000300800 */
[----:B------:R-:W4:Y:S04]  /*28370*/  LDL.LU R60, [R1+0x60c] ;  /* 0x00060c00013c7983 */ /* 0x000f280000300800 */
[----:B------:R-:W4:Y:S04]  /*28380*/  LDL.LU R100, [R1+0x618] ;  /* 0x0006180001647983 */ /* 0x000f280000300800 */
[----:B------:R-:W4:Y:S04]  /*28390*/  LDL.LU R102, [R1+0x61c] ;  /* 0x00061c0001667983 */ /* 0x000f280000300800 */
[----:B------:R-:W4:Y:S04]  /*283a0*/  LDL.LU R101, [R1+0x628] ;  /* 0x0006280001657983 */ /* 0x000f280000300800 */
[----:B------:R-:W4:Y:S01]  /*283b0*/  LDL.LU R103, [R1+0x62c] ;  /* 0x00062c0001677983 */ /* 0x000f220000300800 */
[----:B------:R-:W0:Y:S01]  /*283c0*/  S2R R64, SR_TID.X ;  /* 0x0000000000407919 */ /* 0x000e220000002100 */
[----:B------:R-:W0:Y:S01]  /*283d0*/  S2R R65, SR_CTAID.X ;  /* 0x0000000000417919 */ /* 0x000e220000002500 */
[----:B------:R-:W-:Y:S01]  /*283e0*/  FSETP.NEU.AND P2, PT, R0, RZ, PT ;  /* 0x000000ff0000720b */ /* 0x000fe20003f4d000 */
[----:B-1----:R-:W-:-:S02]  /*283f0*/  IMAD.SHL.U32 R0, R118, 0x200, RZ ;  /* 0x0000020076007824 */ /* 0x002fc400078e00ff */
[----:B------:R-:W-:Y:S01]  /*28400*/  IMAD.SHL.U32 R26, R118, 0x8, RZ ;  /* 0x00000008761a7824 */ /* 0x000fe200078e00ff */
[----:B------:R-:W-:Y:S01]  /*28410*/  LOP3.LUT R28, R28, 0xfffffffd, RZ, 0xc0, !PT ;  /* 0xfffffffd1c1c7812 */ /* 0x000fe200078ec0ff */
[----:B------:R-:W4:Y:S01]  /*28420*/  LDL.LU R67, [R1+0x5f0] ;  /* 0x0005f00001437983 */ /* 0x000f220000300800 */
[----:B------:R-:W-:Y:S02]  /*28430*/  LOP3.LUT R0, R0, 0x1000, RZ, 0xc0, !PT ;  /* 0x0000100000007812 */ /* 0x000fe400078ec0ff */
[----:B------:R-:W-:-:S04]  /*28440*/  LOP3.LUT R26, R26, 0x80, RZ, 0xc0, !PT ;  /* 0x000000801a1a7812 */ /* 0x000fc800078ec0ff */
[----:B------:R-:W-:Y:S02]  /*28450*/  IADD3 R26, PT, PT, R26, UR6, R0 ;  /* 0x000000061a1a7c10 */ /* 0x000fe4000fffe000 */
[----:B------:R-:W-:Y:S02]  /*28460*/  @P2 LOP3.LUT R28, R28, 0x2, RZ, 0xfc, !PT ;  /* 0x000000021c1c2812 */ /* 0x000fe400078efcff */
[----:B------:R-:W-:Y:S02]  /*28470*/  FSETP.NEU.AND P2, PT, R8, RZ, PT ;  /* 0x000000ff0800720b */ /* 0x000fe40003f4d000 */
[----:B------:R-:W-:Y:S02]  /*28480*/  LOP3.LUT R28, R28, 0xfffffff7, RZ, 0xc0, !PT ;  /* 0xfffffff71c1c7812 */ /* 0x000fe400078ec0ff */
[----:B0-----:R-:W-:-:S05]  /*28490*/  PRMT R64, R64, 0x6540, R65 ;  /* 0x0000654040407816 */ /* 0x001fca0000000041 */
[----:B------:R-:W-:Y:S02]  /*284a0*/  IMAD R0, R64, UR11, RZ ;  /* 0x0000000b40007c24 */ /* 0x000fe4000f8e02ff */
        /* <DEDUP_REMOVED lines=8> */
[----:B------:R-:W-:-:S02]  /*28530*/  @P2 LOP3.LUT R28, R28, 0x8, RZ, 0xfc, !PT ;  /* 0x000000081c1c2812 */ /* 0x000fc400078efcff */
[----:B------:R-:W-:Y:S01]  /*28540*/  FSETP.NEU.AND P2, PT, R12, RZ, PT ;  /* 0x000000ff0c00720b */ /* 0x000fe20003f4d000 */
[----:B------:R-:W4:Y:S01]  /*28550*/  LDL.LU R121, [R1+0x98] ;  /* 0x0000980001797983 */ /* 0x000f220000300800 */
[----:B------:R-:W-:-:S03]  /*28560*/  UIMAD UR7, UR8, UR10, URZ ;  /* 0x0000000a080772a4 */ /* 0x000fc6000f8e02ff */
[----:B------:R-:W4:Y:S01]  /*28570*/  LDL.LU R122, [R1+0x84] ;  /* 0x00008400017a7983 */ /* 0x000f220000300800 */
[----:B------:R-:W-:-:S03]  /*28580*/  UIMAD.WIDE UR4, UR7, 0x2, URZ ;  /* 0x00000002070478a5 */ /* 0x000fc6000f8e02ff */
[----:B------:R-:W4:Y:S01]  /*28590*/  LDL.LU R123, [R1+0x70] ;  /* 0x00007000017b7983 */ /* 0x000f220000300800 */
[----:B------:R-:W-:Y:S01]  /*285a0*/  USHF.L.U32 UR7, UR7, 0x1, URZ ;  /* 0x0000000107077899 */ /* 0x000fe200080006ff */
[----:B------:R-:W-:Y:S02]  /*285b0*/  LOP3.LUT R28, R28, 0xffffffdf, RZ, 0xc0, !PT ;  /* 0xffffffdf1c1c7812 */ /* 0x000fe400078ec0ff */
[----:B------:R-:W-:Y:S01]  /*285c0*/  SHF.L.U32 R8, R0, 0x1, RZ ;  /* 0x0000000100087819 */ /* 0x000fe200000006ff */
[----:B------:R-:W4:Y:S01]  /*285d0*/  LDL.LU R124, [R1+0x10] ;  /* 0x00001000017c7983 */ /* 0x000f220000300800 */
[----:B------:R-:W-:Y:S01]  /*285e0*/  FSETP.NEU.AND P4, PT, R2, RZ, PT ;  /* 0x000000ff0200720b */ /* 0x000fe20003f8d000 */
[----:B------:R-:W-:Y:S01]  /*285f0*/  IMAD.HI R0, R0, 0x2, RZ ;  /* 0x0000000200007827 */ /* 0x000fe200078e02ff */
[----:B------:R-:W-:-:S03]  /*28600*/  @P2 LOP3.LUT R28, R28, 0x20, RZ, 0xfc, !PT ;  /* 0x000000201c1c2812 */ /* 0x000fc600078efcff */
[----:B------:R-:W-:Y:S01]  /*28610*/  FMUL R38, R24, 8388608 ;  /* 0x4b00000018267820 */ /* 0x000fe20000400000 */
[----:B------:R-:W-:Y:S01]  /*28620*/  IADD3 R2, P2, P3, R8, UR7, R14 ;  /* 0x0000000708027c10 */ /* 0x000fe2000fb5e00e */
[----:B------:R-:W0:Y:S01]  /*28630*/  LDCU UR4, c[0x0][0x3e8] ;  /* 0x00007d00ff0477ac */ /* 0x000e220008000800 */
[----:B------:R-:W-:Y:S02]  /*28640*/  LOP3.LUT R28, R28, 0xffffffbf, RZ, 0xc0, !PT ;  /* 0xffffffbf1c1c7812 */ /* 0x000fe400078ec0ff */
[----:B------:R-:W-:Y:S02]  /*28650*/  IADD3.X R0, PT, PT, R0, UR5, R15, P2, P3 ;  /* 0x0000000500007c10 */ /* 0x000fe400097e640f */
[----:B------:R-:W-:Y:S02]  /*28660*/  FSETP.NEU.AND P3, PT, R18, RZ, PT ;  /* 0x000000ff1200720b */ /* 0x000fe40003f6d000 */
[----:B------:R-:W-:Y:S02]  /*28670*/  @P4 LOP3.LUT R28, R28, 0x40, RZ, 0xfc, !PT ;  /* 0x000000401c1c4812 */ /* 0x000fe400078efcff */
[----:B------:R-:W-:-:S02]  /*28680*/  FSETP.GT.AND P4, PT, |R24|, 8.50705917302346158658e+37, PT ;  /* 0x7e8000001800780b */ /* 0x000fc40003f84200 */
[----:B------:R-:W-:Y:S02]  /*28690*/  FSETP.GEU.AND P2, PT, R24, 1.175494350822287508e-38, PT ;  /* 0x008000001800780b */ /* 0x000fe40003f4e000 */
[----:B------:R-:W-:-:S05]  /*286a0*/  LOP3.LUT R28, R28, 0xffffffef, RZ, 0xc0, !PT ;  /* 0xffffffef1c1c7812 */ /* 0x000fca00078ec0ff */
[----:B------:R-:W-:Y:S02]  /*286b0*/  @P3 LOP3.LUT R28, R28, 0x10, RZ, 0xfc, !PT ;  /* 0x000000101c1c3812 */ /* 0x000fe400078efcff */
[----:B------:R-:W-:Y:S02]  /*286c0*/  FSEL R38, R38, R24, !P2 ;  /* 0x0000001826267208 */ /* 0x000fe40005000000 */
[----:B------:R-:W-:Y:S02]  /*286d0*/  LOP3.LUT R28, R28, 0xfbffffff, RZ, 0xc0, !PT ;  /* 0xfbffffff1c1c7812 */ /* 0x000fe400078ec0ff */
[C---:B------:R-:W-:Y:S01]  /*286e0*/  FSETP.GEU.AND P3, PT, |R24|.reuse, 1.175494350822287508e-38, PT ;  /* 0x008000001800780b */ /* 0x040fe20003f6e200 */
[----:B------:R-:W-:Y:S01]  /*286f0*/  @P4 FMUL R24, R24, 0.25 ;  /* 0x3e80000018184820 */ /* 0x000fe20000400000 */
[----:B------:R-:W-:-:S04]  /*28700*/  @P2 LOP3.LUT R28, R28, 0x4000000, RZ, 0xfc, !PT ;  /* 0x040000001c1c2812 */ /* 0x000fc800078efcff */
[C---:B------:R-:W-:Y:S02]  /*28710*/  LOP3.LUT P2, RZ, R28.reuse, 0x400, RZ, 0xc0, !PT ;  /* 0x000004001cff7812 */ /* 0x040fe4000784c0ff */
[----:B------:R-:W-:-:S04]  /*28720*/  LOP3.LUT R28, R28, 0xf7ffffff, RZ, 0xc0, !PT ;  /* 0xf7ffffff1c1c7812 */ /* 0x000fc800078ec0ff */
[----:B------:R-:W-:Y:S01]  /*28730*/  LOP3.LUT R28, R28, 0xfffffffb, RZ, 0xc0, !PT ;  /* 0xfffffffb1c1c7812 */ /* 0x000fe200078ec0ff */
[----:B--2---:R-:W-:Y:S01]  /*28740*/  @P4 FMUL R63, R63, 0.25 ;  /* 0x3e8000003f3f4820 */ /* 0x004fe20000400000 */
[----:B---3--:R-:W-:Y:S01]  /*28750*/  @P4 FMUL R61, R61, 0.25 ;  /* 0x3e8000003d3d4820 */ /* 0x008fe20000400000 */
[----:B----4-:R-:W-:Y:S01]  /*28760*/  @P4 FMUL R62, R62, 0.25 ;  /* 0x3e8000003e3e4820 */ /* 0x010fe20000400000 */
[----:B------:R-:W-:Y:S01]  /*28770*/  @P4 FMUL R60, R60, 0.25 ;  /* 0x3e8000003c3c4820 */ /* 0x000fe20000400000 */
[----:B------:R-:W-:Y:S01]  /*28780*/  @P4 FMUL R100, R100, 0.25 ;  /* 0x3e80000064644820 */ /* 0x000fe20000400000 */
[----:B------:R-:W-:Y:S01]  /*28790*/  @P4 FMUL R102, R102, 0.25 ;  /* 0x3e80000066664820 */ /* 0x000fe20000400000 */
[----:B------:R-:W-:Y:S01]  /*287a0*/  @P4 FMUL R101, R101, 0.25 ;  /* 0x3e80000065654820 */ /* 0x000fe20000400000 */
[----:B------:R-:W-:Y:S01]  /*287b0*/  @P4 FMUL R103, R103, 0.25 ;  /* 0x3e80000067674820 */ /* 0x000fe20000400000 */
[----:B------:R-:W-:-:S13]  /*287c0*/  FSETP.NEU.AND P4, PT, R10, RZ, PT ;  /* 0x000000ff0a00720b */ /* 0x000fda0003f8d000 */
[----:B------:R-:W-:-:S04]  /*287d0*/  @P4 LOP3.LUT R28, R28, 0x4, RZ, 0xfc, !PT ;  /* 0x000000041c1c4812 */ /* 0x000fc800078efcff */
[----:B------:R-:W-:-:S04]  /*287e0*/  @P2 LOP3.LUT R28, R28, 0x8000000, RZ, 0xfc, !PT ;  /* 0x080000001c1c2812 */ /* 0x000fc800078efcff */
[C---:B------:R-:W-:Y:S02]  /*287f0*/  LOP3.LUT P2, RZ, R28.reuse, 0x200, RZ, 0xc0, !PT ;  /* 0x000002001cff7812 */ /* 0x040fe4000784c0ff */
[----:B------:R-:W-:-:S11]  /*28800*/  LOP3.LUT R28, R28, 0xefffffff, RZ, 0xc0, !PT ;  /* 0xefffffff1c1c7812 */ /* 0x000fd600078ec0ff */
        /* <DEDUP_REMOVED lines=10> */
[----:B------:R-:W-:-:S13]  /*288b0*/  LOP3.LUT P2, RZ, R28, 0x2000, RZ, 0xc0, !PT ;  /* 0x000020001cff7812 */ /* 0x000fda000784c0ff */
[----:B------:R-:W-:Y:S02]  /*288c0*/  @P2 LOP3.LUT R13, R13, 0x1, RZ, 0xfc, !PT ;  /* 0x000000010d0d2812 */ /* 0x000fe400078efcff */
[----:B------:R-:W-:Y:S02]  /*288d0*/  LOP3.LUT P2, RZ, R28, 0x10000, RZ, 0xc0, !PT ;  /* 0x000100001cff7812 */ /* 0x000fe4000784c0ff */
[----:B------:R-:W-:-:S11]  /*288e0*/  LOP3.LUT R13, R13, 0xfffffffd, RZ, 0xc0, !PT ;  /* 0xfffffffd0d0d7812 */ /* 0x000fd600078ec0ff */
        /* <DEDUP_REMOVED lines=29> */
[----:B------:R-:W-:Y:S02]  /*28ac0*/  LOP3.LUT R13, R13, 0xfffff7ff, RZ, 0xc0, !PT ;  /* 0xfffff7ff0d0d7812 */ /* 0x000fe400078ec0ff */
[----:B------:R-:W-:Y:S02]  /*28ad0*/  FSEL R8, R119, -INF , P1 ;  /* 0xff80000077087808 */ /* 0x000fe40000800000 */
[----:B------:R-:W-:-:S03]  /*28ae0*/  FSEL R10, R121, -INF , P0 ;  /* 0xff800000790a7808 */ /* 0x000fc60000000000 */
[----:B------:R1:W-:Y:S04]  /*28af0*/  STL [R1+0x100], R8 ;  /* 0x0001000801007387 */ /* 0x0003e80000100800 */
[----:B------:R-:W-:Y:S02]  /*28b00*/  @P2 LOP3.LUT R13, R13, 0x800, RZ, 0xfc, !PT ;  /* 0x000008000d0d2812 */ /* 0x000fe400078efcff */
[----:B------:R-:W-:-:S04]  /*28b10*/  LOP3.LUT P2, RZ, R28, 0x400000, RZ, 0xc0, !PT ;  /* 0x004000001cff7812 */ /* 0x000fc8000784c0ff */
[----:B-1----:R-:W-:Y:S02]  /*28b20*/  FSEL R8, R122, -INF , P2 ;  /* 0xff8000007a087808 */ /* 0x002fe40001000000 */
[----:B------:R-:W-:Y:S01]  /*28b30*/  LOP3.LUT P2, RZ, R13, 0x800, RZ, 0xc0, !PT ;  /* 0x000008000dff7812 */ /* 0x000fe2000784c0ff */
[----:B------:R1:W-:Y:S04]  /*28b40*/  STL [R1+0x104], R10 ;  /* 0x0001040a01007387 */ /* 0x0003e80000100800 */
[----:B------:R2:W-:Y:S01]  /*28b50*/  STL [R1+0x110], R8 ;  /* 0x0001100801007387 */ /* 0x0005e20000100800 */
[----:B-1----:R-:W-:Y:S02]  /*28b60*/  FSEL R10, R123, -INF , P2 ;  /* 0xff8000007b0a7808 */ /* 0x002fe40001000000 */
[----:B------:R-:W-:-:S04]  /*28b70*/  LOP3.LUT P2, RZ, R13, 0x400, RZ, 0xc0, !PT ;  /* 0x000004000dff7812 */ /* 0x000fc8000784c0ff */
[----:B--2---:R-:W-:Y:S02]  /*28b80*/  FSEL R8, R124, -INF , P2 ;  /* 0xff8000007c087808 */ /* 0x004fe40001000000 */
        /* <DEDUP_REMOVED lines=12> */
[C---:B------:R-:W-:Y:S01]  /*28c50*/  LOP3.LUT P2, RZ, R13.reuse, 0x20, RZ, 0xc0, !PT ;  /* 0x000000200dff7812 */ /* 0x040fe2000784c0ff */
        /* <DEDUP_REMOVED lines=21> */
[----:B------:R-:W-:-:S03]  /*28db0*/  LOP3.LUT P2, RZ, R28, 0x40000000, RZ, 0xc0, !PT ;  /* 0x400000001cff7812 */ /* 0x000fc6000784c0ff */
[----:B------:R1:W-:Y:S01]  /*28dc0*/  STL [R1+0xd8], R10 ;  /* 0x0000d80a01007387 */ /* 0x0003e20000100800 */
[----:B--2---:R-:W-:-:S03]  /*28dd0*/  FSEL R8, R23, -INF , P2 ;  /* 0xff80000017087808 */ /* 0x004fc60001000000 */
[----:B-1----:R-:W2:Y:S04]  /*28de0*/  LDL.LU R10, [R1+0x2dc] ;  /* 0x0002dc00010a7983 */ /* 0x002ea80000300800 */
[----:B------:R-:W2:Y:S04]  /*28df0*/  LDL.LU R15, [R1+0x2d8] ;  /* 0x0002d800010f7983 */ /* 0x000ea80000300800 */
[----:B------:R1:W-:Y:S04]  /*28e00*/  STL [R1+0xdc], R8 ;  /* 0x0000dc0801007387 */ /* 0x0003e80000100800 */
[----:B-1----:R-:W3:Y:S04]  /*28e10*/  LDL.LU R8, [R1+0x288] ;  /* 0x0002880001087983 */ /* 0x002ee80000300800 */
[----:B------:R-:W3:Y:S04]  /*28e20*/  LDL.LU R14, [R1+0x280] ;  /* 0x00028000010e7983 */ /* 0x000ee80000300800 */
[----:B------:R-:W4:Y:S04]  /*28e30*/  LDL.LU R12, [R1+0x28c] ;  /* 0x00028c00010c7983 */ /* 0x000f280000300800 */
[----:B------:R-:W4:Y:S04]  /*28e40*/  LDL.LU R109, [R1+0x284] ;  /* 0x00028400016d7983 */ /* 0x000f280000300800 */
        /* <DEDUP_REMOVED lines=12> */
[----:B------:R-:W-:-:S02]  /*28f10*/  LOP3.LUT P2, RZ, R28, 0x20000000, RZ, 0xc0, !PT ;  /* 0x200000001cff7812 */ /* 0x000fc4000784c0ff */
[C---:B------:R-:W-:Y:S02]  /*28f20*/  FSETP.GT.AND P5, PT, |R19|.reuse, 8.50705917302346158658e+37, PT ;  /* 0x7e8000001300780b */ /* 0x040fe40003fa4200 */
[----:B------:R-:W-:Y:S02]  /*28f30*/  FSEL R13, R22, -INF , P2 ;  /* 0xff800000160d7808 */ /* 0x000fe40001000000 */
[----:B------:R-:W-:Y:S01]  /*28f40*/  LOP3.LUT P2, RZ, R28, 0x10000000, RZ, 0xc0, !PT ;  /* 0x100000001cff7812 */ /* 0x000fe2000784c0ff */
[----:B------:R-:W-:-:S03]  /*28f50*/  FMUL R18, R19, 8388608 ;  /* 0x4b00000013127820 */ /* 0x000fc60000400000 */
[----:B------:R-:W-:Y:S02]  /*28f60*/  FSEL R21, R21, -INF , P2 ;  /* 0xff80000015157808 */ /* 0x000fe40001000000 */
[C---:B------:R-:W-:Y:S01]  /*28f70*/  LOP3.LUT P2, RZ, R28.reuse, 0x8000000, RZ, 0xc0, !PT ;  /* 0x080000001cff7812 */ /* 0x040fe2000784c0ff */
[----:B------:R1:W-:Y:S01]  /*28f80*/  STL [R1+0xe0], R13 ;  /* 0x0000e00d01007387 */ /* 0x0003e20000100800 */
[----:B------:R-:W-:Y:S01]  /*28f90*/  FSETP.GEU.AND P4, PT, R19, 1.175494350822287508e-38, PT ;  /* 0x008000001300780b */ /* 0x000fe20003f8e000 */
[----:B------:R-:W-:Y:S01]  /*28fa0*/  @!P3 FMUL R103, R103, 16777216 ;  /* 0x4b8000006767b820 */ /* 0x000fe20000400000 */
[----:B------:R-:W-:Y:S01]  /*28fb0*/  LOP3.LUT P0, RZ, R28, 0x80, RZ, 0xc0, !PT ;  /* 0x000000801cff7812 */ /* 0x000fe2000780c0ff */
[----:B------:R-:W-:Y:S01]  /*28fc0*/  @!P3 FMUL R101, R101, 16777216 ;  /* 0x4b8000006565b820 */ /* 0x000fe20000400000 */
[----:B------:R-:W-:Y:S01]  /*28fd0*/  FSEL R18, R18, R19, !P4 ;  /* 0x0000001312127208 */ /* 0x000fe20006000000 */
[----:B------:R-:W-:Y:S01]  /*28fe0*/  @!P3 FMUL R102, R102, 16777216 ;  /* 0x4b8000006666b820 */ /* 0x000fe20000400000 */
[----:B------:R-:W-:Y:S01]  /*28ff0*/  FSETP.GEU.AND P6, PT, |R19|, 1.175494350822287508e-38, PT ;  /* 0x008000001300780b */ /* 0x000fe20003fce200 */
[----:B------:R-:W-:Y:S01]  /*29000*/  @!P3 FMUL R100, R100, 16777216 ;  /* 0x4b8000006464b820 */ /* 0x000fe20000400000 */
[----:B-1----:R-:W-:Y:S01]  /*29010*/  FSEL R13, R20, -INF , P2 ;  /* 0xff800000140d7808 */ /* 0x002fe20001000000 */
[----:B------:R-:W-:Y:S01]  /*29020*/  @!P3 FMUL R60, R60, 16777216 ;  /* 0x4b8000003c3cb820 */ /* 0x000fe20000400000 */
[----:B------:R-:W-:Y:S01]  /*29030*/  @!P3 FMUL R62, R62, 16777216 ;  /* 0x4b8000003e3eb820 */ /* 0x000fe20000400000 */
[----:B------:R-:W-:Y:S01]  /*29040*/  @!P3 FMUL R61, R61, 16777216 ;  /* 0x4b8000003d3db820 */ /* 0x000fe20000400000 */
[----:B------:R-:W-:Y:S01]  /*29050*/  @!P3 FMUL R63, R63, 16777216 ;  /* 0x4b8000003f3fb820 */ /* 0x000fe20000400000 */
[----:B------:R-:W-:Y:S01]  /*29060*/  @!P3 FMUL R24, R24, 16777216 ;  /* 0x4b8000001818b820 */ /* 0x000fe20000400000 */
[----:B------:R-:W-:Y:S01]  /*29070*/  LOP3.LUT P1, RZ, R28, 0x100, RZ, 0xc0, !PT ;  /* 0x000001001cff7812 */ /* 0x000fe2000782c0ff */
[----:B------:R-:W-:Y:S01]  /*29080*/  @P5 FMUL R99, R99, 0.25 ;  /* 0x3e80000063635820 */ /* 0x000fe20000400000 */
        /* <DEDUP_REMOVED lines=8> */
[C---:B------:R-:W-:Y:S01]  /*29110*/  LOP3.LUT P3, RZ, R28.reuse, 0x2, RZ, 0xc0, !PT ;  /* 0x000000021cff7812 */ /* 0x040fe2000786c0ff */
[----:B------:R-:W-:Y:S01]  /*29120*/  STL [R1+0xe4], R21 ;  /* 0x0000e41501007387 */ /* 0x000fe20000100800 */
[----:B------:R-:W-:-:S02]  /*29130*/  LOP3.LUT P5, RZ, R28, 0x8, RZ, 0xc0, !PT ;  /* 0x000000081cff7812 */ /* 0x000fc400078ac0ff */
[----:B------:R-:W-:Y:S01]  /*29140*/  FSEL R20, R7, -INF , P0 ;  /* 0xff80000007147808 */ /* 0x000fe20000000000 */
[----:B------:R1:W-:Y:S01]  /*29150*/  STL [R1+0xe8], R13 ;  /* 0x0000e80d01007387 */ /* 0x0003e20000100800 */
[----:B------:R-:W-:-:S03]  /*29160*/  FSEL R7, R11, -INF , P3 ;  /* 0xff8000000b077808 */ /* 0x000fc60001800000 */
[----:B------:R-:W-:Y:S01]  /*29170*/  STL [R1+0xec], R20 ;  /* 0x0000ec1401007387 */ /* 0x000fe20000100800 */
[----:B-1----:R-:W-:Y:S02]  /*29180*/  FSEL R13, R3, -INF , P1 ;  /* 0xff800000030d7808 */ /* 0x002fe40000800000 */
[----:B------:R-:W-:-:S03]  /*29190*/  FSEL R3, R9, -INF , P5 ;  /* 0xff80000009037808 */ /* 0x000fc60002800000 */
[----:B------:R-:W-:Y:S01]  /*291a0*/  STL [R1+0xd0], R13 ;  /* 0x0000d00d01007387 */ /* 0x000fe20000100800 */
[----:B------:R-:W-:-:S03]  /*291b0*/  IMAD.SHL.U32 R21, R118, 0x10, RZ ;  /* 0x0000001076157824 */ /* 0x000fc600078e00ff */
[----:B------:R-:W-:Y:S04]  /*291c0*/  STL [R1+0xac], R7 ;  /* 0x0000ac0701007387 */ /* 0x000fe80000100800 */
[----:B------:R1:W-:Y:S01]  /*291d0*/  STL [R1+0x98], R3 ;  /* 0x0000980301007387 */ /* 0x0003e20000100800 */
[----:B------:R-:W-:Y:S02]  /*291e0*/  LOP3.LUT R21, R21, 0x70, RZ, 0xc0, !PT ;  /* 0x0000007015157812 */ /* 0x000fe400078ec0ff */
[----:B-1----:R-:W-:-:S05]  /*291f0*/  LOP3.LUT R3, R118, 0x1e0, RZ, 0xc0, !PT ;  /* 0x000001e076037812 */ /* 0x002fca00078ec0ff */
[----:B------:R-:W-:-:S05]  /*29200*/  IMAD R3, R3, 0x100, R26 ;  /* 0x0000010003037824 */ /* 0x000fca00078e021a */
[----:B------:R-:W-:Y:S02]  /*29210*/  IADD3 R3, PT, PT, R21, R3, RZ ;  /* 0x0000000315037210 */ /* 0x000fe40007ffe0ff */
[----:B--2---:R-:W-:-:S05]  /*29220*/  F2FP.F16.F32.PACK_AB R7, R10, R15 ;  /* 0x0000000f0a07723e */ /* 0x004fca00000000ff */
[----:B------:R1:W-:Y:S02]  /*29230*/  STSM.16.M88.4 [R3], R4 ;  /* 0x0000000403007844 */ /* 0x0003e40000000200 */
[----:B-1----:R-:W-:-:S05]  /*29240*/  VIADD R4, R18, 0xc0cafb0d ;  /* 0xc0cafb0d12047836 */ /* 0x002fca0000000000 */
[----:B------:R-:W-:Y:S02]  /*29250*/  LOP3.LUT R4, R4, 0xff800000, RZ, 0xc0, !PT ;  /* 0xff80000004047812 */ /* 0x000fe400078ec0ff */
[----:B----4-:R-:W-:-:S03]  /*29260*/  F2FP.F16.F32.PACK_AB R9, R12, R109 ;  /* 0x0000006d0c09723e */ /* 0x010fc600000000ff */
[----:B------:R-:W-:Y:S01]  /*29270*/  IMAD.IADD R5, R18, 0x1, -R4 ;  /* 0x0000000112057824 */ /* 0x000fe200078e0a04 */
[----:B---3--:R-:W-:-:S03]  /*29280*/  F2FP.F16.F32.PACK_AB R8, R8, R14 ;  /* 0x0000000e0808723e */ /* 0x008fc600000000ff */
[----:B------:R-:W-:-:S04]  /*29290*/  FADD R5, R5, -1 ;  /* 0xbf80000005057421 */ /* 0x000fc80000000000 */
[----:B------:R-:W-:Y:S01]  /*292a0*/  FFMA.FTZ R6, R5, R120, -0.16845393180847167969 ;  /* 0xbe2c7f3005067423 */ /* 0x000fe20000010078 */
[----:B------:R-:W-:Y:S02]  /*292b0*/  F2FP.F16.F32.PACK_AB R12, R115, R116 ;  /* 0x00000074730c723e */ /* 0x000fe400000000ff */
[----:B------:R-:W2:Y:S01]  /*292c0*/  LDL.LU R116, [R1+0x208] ;  /* 0x0002080001747983 */ /* 0x000ea20000300800 */
[----:B------:R-:W-:-:S03]  /*292d0*/  F2FP.F16.F32.PACK_AB R13, R117, R119 ;  /* 0x00000077750d723e */ /* 0x000fc600000000ff */
[----:B------:R-:W2:Y:S04]  /*292e0*/  LDL.LU R117, [R1+0x200] ;  /* 0x0002000001757983 */ /* 0x000ea80000300800 */
[----:B------:R-:W3:Y:S01]  /*292f0*/  LDL.LU R119, [R1+0x20c] ;  /* 0x00020c0001777983 */ /* 0x000ee20000300800 */
[----:B------:R-:W-:-:S03]  /*29300*/  F2FP.F16.F32.PACK_AB R14, R121, R122 ;  /* 0x0000007a790e723e */ /* 0x000fc600000000ff */
[----:B------:R-:W3:Y:S04]  /*29310*/  LDL.LU R121, [R1+0x204] ;  /* 0x0002040001797983 */ /* 0x000ee80000300800 */
[----:B------:R-:W4:Y:S01]  /*29320*/  LDL.LU R122, [R1+0x224] ;  /* 0x00022400017a7983 */ /* 0x000f220000300800 */
[----:B------:R-:W-:-:S03]  /*29330*/  F2FP.F16.F32.PACK_AB R15, R123, R124 ;  /* 0x0000007c7b0f723e */ /* 0x000fc600000000ff */
[----:B------:R-:W4:Y:S04]  /*29340*/  LDL.LU R123, [R1+0x218] ;  /* 0x00021800017b7983 */ /* 0x000f280000300800 */
[----:B------:R-:W2:Y:S04]  /*29350*/  LDL.LU R124, [R1+0x22c] ;  /* 0x00022c00017c7983 */ /* 0x000ea80000300800 */
[----:B------:R-:W2:Y:S01]  /*29360*/  LDL.LU R120, [R1+0x220] ;  /* 0x0002200001787983 */ /* 0x000ea20000300800 */
[----:B------:R-:W-:-:S04]  /*29370*/  FFMA.FTZ R6, R5, R6, 0.1716887056827545166 ;  /* 0x3e2fcf2a05067423 */ /* 0x000fc80000010006 */
[----:B------:R-:W-:-:S04]  /*29380*/  FFMA.FTZ R6, R5, R6, -0.17900948226451873779 ;  /* 0xbe374e4305067423 */ /* 0x000fc80000010006 */
[----:B------:R-:W-:-:S04]  /*29390*/  FFMA.FTZ R6, R5, R6, 0.20512372255325317383 ;  /* 0x3e520bf405067423 */ /* 0x000fc80000010006 */
[----:B------:R-:W-:-:S04]  /*293a0*/  FFMA.FTZ R6, R5, R6, -0.24046532809734344482 ;  /* 0xbe763c8b05067423 */ /* 0x000fc80000010006 */
[----:B------:R-:W-:Y:S01]  /*293b0*/  FFMA.FTZ R6, R5, R6, 0.28857114911079406738 ;  /* 0x3e93bf9905067423 */ /* 0x000fe20000010006 */
[----:B------:R-:W-:-:S03]  /*293c0*/  F2FP.F16.F32.PACK_AB R10, R111, R112 ;  /* 0x000000706f0a723e */ /* 0x000fc600000000ff */
[----:B------:R-:W-:Y:S01]  /*293d0*/  FFMA.FTZ R6, R5, R6, -0.36067417263984680176 ;  /* 0xbeb8aa4905067423 */ /* 0x000fe20000010006 */
[----:B------:R-:W-:-:S03]  /*293e0*/  F2FP.F16.F32.PACK_AB R11, R114, R113 ;  /* 0x00000071720b723e */ /* 0x000fc600000000ff */
[C---:B------:R-:W-:Y:S01]  /*293f0*/  FFMA.FTZ R6, R5.reuse, R6, 0.48089820146560668945 ;  /* 0x3ef6384a05067423 */ /* 0x040fe20000010006 */
[----:B------:R-:W-:Y:S01]  /*29400*/  SHF.R.U32.HI R7, RZ, 0x1, R118 ;  /* 0x00000001ff077819 */ /* 0x000fe20000011676 */
[----:B------:R1:W-:Y:S02]  /*29410*/  STSM.16.M88.4 [R3+0x100], R8 ;  /* 0x0001000803007844 */ /* 0x0003e40000000200 */
[----:B------:R-:W-:Y:S01]  /*29420*/  FFMA.FTZ R6, R5, R6, -0.72134751081466674805 ;  /* 0xbf38aa3b05067423 */ /* 0x000fe20000010006 */
[----:B------:R-:W-:-:S03]  /*29430*/  LOP3.LUT R7, R7, 0xc, RZ, 0xc0, !PT ;  /* 0x0000000c07077812 */ /* 0x000fc600078ec0ff */
[----:B------:R-:W-:Y:S01]  /*29440*/  FMUL R6, R5, R6 ;  /* 0x0000000605067220 */ /* 0x000fe20000400000 */
[----:B-1----:R-:W-:-:S04]  /*29450*/  SHF.L.U32 R8, R118, 0x2, RZ ;  /* 0x0000000276087819 */ /* 0x002fc800000006ff */
[----:B------:R-:W-:Y:S01]  /*29460*/  LOP3.LUT R8, R8, 0x380, RZ, 0xc0, !PT ;  /* 0x0000038008087812 */ /* 0x000fe200078ec0ff */
[----:B------:R-:W-:-:S03]  /*29470*/  FMUL R6, R5, R6 ;  /* 0x0000000605067220 */ /* 0x000fc60000400000 */
[----:B------:R-:W-:Y:S01]  /*29480*/  IADD3 R7, PT, PT, R7, UR6, R8 ;  /* 0x0000000607077c10 */ /* 0x000fe2000fffe008 */
[----:B------:R-:W-:Y:S01]  /*29490*/  FFMA.FTZ R6, R5, 1.4426950216293334961, R6 ;  /* 0x3fb8aa3b05067823 */ /* 0x000fe20000010006 */
[----:B------:R-:W-:-:S03]  /*294a0*/  LOP3.LUT P5, RZ, R28, 0x20, RZ, 0xc0, !PT ;  /* 0x000000201cff7812 */ /* 0x000fc600078ac0ff */
[----:B------:R-:W-:-:S05]  /*294b0*/  IMAD.IADD R5, R21, 0x1, R7 ;  /* 0x0000000115057824 */ /* 0x000fca00078e0207 */
[----:B------:R1:W-:Y:S02]  /*294c0*/  STL [R1+0x84], R5 ;  /* 0x0000840501007387 */ /* 0x0003e40000100800 */
[----:B-1----:R-:W-:-:S05]  /*294d0*/  FSEL R5, R17, -INF , P5 ;  /* 0xff80000011057808 */ /* 0x002fca0002800000 */
[----:B------:R-:W-:Y:S01]  /*294e0*/  STL [R1+0x70], R5 ;  /* 0x0000700501007387 */ /* 0x000fe20000100800 */
[----:B--2---:R-:W-:-:S03]  /*294f0*/  F2FP.F16.F32.PACK_AB R7, R124, R120 ;  /* 0x000000787c07723e */ /* 0x004fc600000000ff */
[----:B------:R-:W2:Y:S04]  /*29500*/  LDL.LU R120, [R1+0x1c8] ;  /* 0x0001c80001787983 */ /* 0x000ea80000300800 */
[----:B------:R-:W2:Y:S01]  /*29510*/  LDL.LU R8, [R1+0x1c0] ;  /* 0x0001c00001087983 */ /* 0x000ea20000300800 */
[----:B------:R-:W-:Y:S01]  /*29520*/  LOP3.LUT P2, RZ, R28, 0x4000000, RZ, 0xc0, !PT ;  /* 0x040000001cff7812 */ /* 0x000fe2000784c0ff */
[----:B------:R-:W-:-:S03]  /*29530*/  @!P6 FMUL R19, R19, 16777216 ;  /* 0x4b8000001313e820 */ /* 0x000fc60000400000 */
[----:B------:R-:W-:Y:S02]  /*29540*/  FSEL R68, RZ, -23, P2 ;  /* 0xc1b80000ff447808 */ /* 0x000fe40001000000 */
[----:B------:R-:W-:Y:S02]  /*29550*/  ISETP.GE.U32.AND P2, PT, R18, 0x7f800000, PT ;  /* 0x7f8000001200780c */ /* 0x000fe40003f46070 */
[----:B------:R-:W-:Y:S02]  /*29560*/  FSEL R20, RZ, -23, P4 ;  /* 0xc1b80000ff147808 */ /* 0x000fe40002000000 */
[----:B------:R-:W-:Y:S01]  /*29570*/  I2FP.F32.S32 R4, R4 ;  /* 0x0000000400047245 */ /* 0x000fe20000201400 */
[----:B------:R-:W1:Y:S04]  /*29580*/  MUFU.RCP R19, R19 ;  /* 0x0000001300137308 */ /* 0x000e680000001000 */
[----:B------:R-:W-:-:S04]  /*29590*/  FFMA.FTZ R4, R4, 1.1920928955078125e-07, R20 ;  /* 0x3400000004047823 */ /* 0x000fc80000010014 */
[----:B------:R-:W0:Y:S01]  /*295a0*/  MUFU.RCP R24, R24 ;  /* 0x0000001800187308 */ /* 0x000e220000001000 */
[----:B------:R-:W-:Y:S01]  /*295b0*/  FADD R125, R4, R6 ;  /* 0x00000006047d7221 */ /* 0x000fe20000000000 */
[----:B------:R-:W-:Y:S01]  /*295c0*/  @P2 MOV R4, 0x7f800000 ;  /* 0x7f80000000042802 */ /* 0x000fe20000000f00 */
[----:B------:R-:W-:Y:S01]  /*295d0*/  @!P6 FMUL R99, R99, 16777216 ;  /* 0x4b8000006363e820 */ /* 0x000fe20000400000 */
[----:B------:R-:W-:-:S03]  /*295e0*/  @!P6 FMUL R97, R97, 16777216 ;  /* 0x4b8000006161e820 */ /* 0x000fc60000400000 */
[C---:B------:R-:W-:Y:S01]  /*295f0*/  @P2 FFMA.FTZ R125, R18.reuse, R4, +INF ;  /* 0x7f800000127d2423 */ /* 0x040fe20000010004 */
[----:B------:R-:W-:Y:S01]  /*29600*/  FSETP.NEU.AND P2, PT, R18, RZ, PT ;  /* 0x000000ff1200720b */ /* 0x000fe20003f4d000 */
[----:B------:R-:W-:Y:S01]  /*29610*/  @!P6 FMUL R98, R98, 16777216 ;  /* 0x4b8000006262e820 */ /* 0x000fe20000400000 */
[----:B------:R-:W2:Y:S01]  /*29620*/  LDL.LU R18, [R1+0x1cc] ;  /* 0x0001cc0001127983 */ /* 0x000ea20000300800 */
[----:B------:R-:W-:Y:S01]  /*29630*/  @!P6 FMUL R96, R96, 16777216 ;  /* 0x4b8000006060e820 */ /* 0x000fe20000400000 */
[----:B------:R-:W-:Y:S01]  /*29640*/  @!P6 FMUL R65, R65, 16777216 ;  /* 0x4b8000004141e820 */ /* 0x000fe20000400000 */
[----:B------:R-:W-:Y:S01]  /*29650*/  @!P6 FMUL R66, R66, 16777216 ;  /* 0x4b8000004242e820 */ /* 0x000fe20000400000 */
[----:B------:R-:W-:Y:S01]  /*29660*/  @!P6 FMUL R64, R64, 16777216 ;  /* 0x4b8000004040e820 */ /* 0x000fe20000400000 */
[----:B------:R-:W-:Y:S01]  /*29670*/  @!P6 FMUL R67, R67, 16777216 ;  /* 0x4b8000004343e820 */ /* 0x000fe20000400000 */
[----:B------:R-:W2:Y:S01]  /*29680*/  LDL.LU R9, [R1+0x1c4] ;  /* 0x0001c40001097983 */ /* 0x000ea20000300800 */
[----:B-1----:R-:W-:-:S03]  /*29690*/  FMUL R99, R19, R99 ;  /* 0x0000006313637220 */ /* 0x002fc60000400000 */
[----:B------:R-:W2:Y:S01]  /*296a0*/  LDL.LU R17, [R1+0x1d4] ;  /* 0x0001d40001117983 */ /* 0x000ea20000300800 */
[C---:B------:R-:W-:Y:S01]  /*296b0*/  FMUL R97, R19.reuse, R97 ;  /* 0x0000006113617220 */ /* 0x040fe20000400000 */
[C---:B------:R-:W-:Y:S02]  /*296c0*/  FMUL R98, R19.reuse, R98 ;  /* 0x0000006213627220 */ /* 0x040fe40000400000 */
[----:B------:R-:W2:Y:S01]  /*296d0*/  LDL.LU R10, [R1+0x1d0] ;  /* 0x0001d000010a7983 */ /* 0x000ea20000300800 */
[C---:B------:R-:W-:Y:S01]  /*296e0*/  FMUL R96, R19.reuse, R96 ;  /* 0x0000006013607220 */ /* 0x040fe20000400000 */
[C---:B------:R-:W-:Y:S01]  /*296f0*/  FMUL R65, R19.reuse, R65 ;  /* 0x0000004113417220 */ /* 0x040fe20000400000 */
[C---:B------:R-:W-:Y:S01]  /*29700*/  FMUL R66, R19.reuse, R66 ;  /* 0x0000004213427220 */ /* 0x040fe20000400000 */
[----:B------:R-:W2:Y:S01]  /*29710*/  LDL.LU R21, [R1+0x1dc] ;  /* 0x0001dc0001157983 */ /* 0x000ea20000300800 */
[C---:B------:R-:W-:Y:S01]  /*29720*/  FMUL R64, R19.reuse, R64 ;  /* 0x0000004013407220 */ /* 0x040fe20000400000 */
[----:B------:R-:W-:-:S02]  /*29730*/  FMUL R67, R19, R67 ;  /* 0x0000004313437220 */ /* 0x000fc40000400000 */
[----:B------:R-:W2:Y:S01]  /*29740*/  LDL.LU R11, [R1+0x1d8] ;  /* 0x0001d800010b7983 */ /* 0x000ea20000300800 */
[C---:B0-----:R-:W-:Y:S01]  /*29750*/  FMUL R103, R24.reuse, R103 ;  /* 0x0000006718677220 */ /* 0x041fe20000400000 */
[C---:B------:R-:W-:Y:S01]  /*29760*/  FMUL R101, R24.reuse, R101 ;  /* 0x0000006518657220 */ /* 0x040fe20000400000 */
[C---:B------:R-:W-:Y:S01]  /*29770*/  FMUL R102, R24.reuse, R102 ;  /* 0x0000006618667220 */ /* 0x040fe20000400000 */
[----:B------:R0:W-:Y:S01]  /*29780*/  STSM.16.M88.4 [R3+0x200], R12 ;  /* 0x0002000c03007844 */ /* 0x0001e20000000200 */
[C---:B------:R-:W-:Y:S01]  /*29790*/  FMUL R100, R24.reuse, R100 ;  /* 0x0000006418647220 */ /* 0x040fe20000400000 */
[C---:B------:R-:W-:Y:S01]  /*297a0*/  FMUL R60, R24.reuse, R60 ;  /* 0x0000003c183c7220 */ /* 0x040fe20000400000 */
[C---:B------:R-:W-:Y:S01]  /*297b0*/  FMUL R62, R24.reuse, R62 ;  /* 0x0000003e183e7220 */ /* 0x040fe20000400000 */
[----:B------:R-:W2:Y:S01]  /*297c0*/  LDL.LU R19, [R1+0x198] ;  /* 0x0001980001137983 */ /* 0x000ea20000300800 */
[C---:B------:R-:W-:Y:S01]  /*297d0*/  FMUL R61, R24.reuse, R61 ;  /* 0x0000003d183d7220 */ /* 0x040fe20000400000 */
[----:B------:R-:W-:Y:S01]  /*297e0*/  FMUL R63, R24, R63 ;  /* 0x0000003f183f7220 */ /* 0x000fe20000400000 */
[----:B------:R-:W-:-:S02]  /*297f0*/  FSETP.NEU.AND P1, PT, R16, RZ, PT ;  /* 0x000000ff1000720b */ /* 0x000fc40003f2d000 */
[----:B------:R-:W-:Y:S01]  /*29800*/  FSETP.NEU.AND P0, PT, R25, RZ, PT ;  /* 0x000000ff1900720b */ /* 0x000fe20003f0d000 */
[----:B0-----:R-:W2:Y:S04]  /*29810*/  LDL.LU R12, [R1+0x190] ;  /* 0x00019000010c7983 */ /* 0x001ea80000300800 */
[----:B------:R-:W2:Y:S04]  /*29820*/  LDL.LU R24, [R1+0x19c] ;  /* 0x00019c0001187983 */ /* 0x000ea80000300800 */
[----:B------:R-:W2:Y:S04]  /*29830*/  LDL.LU R13, [R1+0x194] ;  /* 0x00019400010d7983 */ /* 0x000ea80000300800 */
[----:B------:R-:W2:Y:S04]  /*29840*/  LDL.LU R16, [R1+0x1b8] ;  /* 0x0001b80001107983 */ /* 0x000ea80000300800 */
[----:B------:R-:W2:Y:S01]  /*29850*/  LDL.LU R14, [R1+0x1a8] ;  /* 0x0001a800010e7983 */ /* 0x000ea20000300800 */
[----:B------:R-:W-:-:S03]  /*29860*/  VIADD R72, R38, 0xc0cafb0d ;  /* 0xc0cafb0d26487836 */ /* 0x000fc60000000000 */
[----:B------:R-:W2:Y:S04]  /*29870*/  LDL.LU R15, [R1+0x1bc] ;  /* 0x0001bc00010f7983 */ /* 0x000ea80000300800 */
[----:B------:R-:W2:Y:S04]  /*29880*/  LDL.LU R26, [R1+0x1ac] ;  /* 0x0001ac00011a7983 */ /* 0x000ea80000300800 */
[----:B------:R-:W2:Y:S04]  /*29890*/  LDL.LU R25, [R1+0x174] ;  /* 0x0001740001197983 */ /* 0x000ea80000300800 */
[----:B------:R-:W2:Y:S04]  /*298a0*/  LDL.LU R22, [R1+0x170] ;  /* 0x0001700001167983 */ /* 0x000ea80000300800 */
[----:B------:R-:W2:Y:S01]  /*298b0*/  LDL.LU R23, [R1+0x17c] ;  /* 0x00017c0001177983 */ /* 0x000ea20000300800 */
[----:B------:R-:W-:-:S03]  /*298c0*/  LOP3.LUT R72, R72, 0xff800000, RZ, 0xc0, !PT ;  /* 0xff80000048487812 */ /* 0x000fc600078ec0ff */
[----:B------:R-:W2:Y:S04]  /*298d0*/  LDL.LU R27, [R1+0x178] ;  /* 0x00017800011b7983 */ /* 0x000ea80000300800 */
[----:B------:R-:W2:Y:S04]  /*298e0*/  LDL.LU R74, [R1+0x188] ;  /* 0x00018800014a7983 */ /* 0x000ea80000300800 */
[----:B------:R-:W2:Y:S04]  /*298f0*/  LDL.LU R77, [R1+0x180] ;  /* 0x00018000014d7983 */ /* 0x000ea80000300800 */
[----:B------:R-:W2:Y:S01]  /*29900*/  LDL.LU R80, [R1+0x18c] ;  /* 0x00018c0001507983 */ /* 0x000ea20000300800 */
[----:B------:R-:W-:-:S03]  /*29910*/  I2FP.F32.S32 R4, R72 ;  /* 0x0000004800047245 */ /* 0x000fc60000201400 */
[----:B------:R-:W2:Y:S04]  /*29920*/  LDL.LU R84, [R1+0x184] ;  /* 0x0001840001547983 */ /* 0x000ea80000300800 */
[----:B------:R-:W2:Y:S04]  /*29930*/  LDL.LU R86, [R1+0xa4] ;  /* 0x0000a40001567983 */ /* 0x000ea80000300800 */
[----:B------:R-:W2:Y:S04]  /*29940*/  LDL.LU R87, [R1+0x9c] ;  /* 0x00009c0001577983 */ /* 0x000ea80000300800 */
[----:B------:R-:W2:Y:S04]  /*29950*/  LDL.LU R92, [R1+0xa8] ;  /* 0x0000a800015c7983 */ /* 0x000ea80000300800 */
[----:B------:R-:W2:Y:S01]  /*29960*/  LDL.LU R109, [R1+0xa0] ;  /* 0x0000a000016d7983 */ /* 0x000ea20000300800 */
[----:B------:R-:W-:-:S03]  /*29970*/  FFMA.FTZ R68, R4, 1.1920928955078125e-07, R68 ;  /* 0x3400000004447823 */ /* 0x000fc60000010044 */
[----:B------:R-:W2:Y:S01]  /*29980*/  LDL.LU R111, [R1+0xc8] ;  /* 0x0000c800016f7983 */ /* 0x000ea20000300800 */
[----:B------:R-:W-:-:S03]  /*29990*/  F2FP.F16.F32.PACK_AB R4, R116, R117 ;  /* 0x000000757404723e */ /* 0x000fc600000000ff */
[----:B------:R-:W2:Y:S04]  /*299a0*/  LDL.LU R112, [R1+0xc0] ;  /* 0x0000c00001707983 */ /* 0x000ea80000300800 */
[----:B------:R-:W2:Y:S01]  /*299b0*/  LDL.LU R114, [R1+0xcc] ;  /* 0x0000cc0001727983 */ /* 0x000ea20000300800 */
[----:B---3--:R-:W-:-:S03]  /*299c0*/  F2FP.F16.F32.PACK_AB R5, R119, R121 ;  /* 0x000000797705723e */ /* 0x008fc600000000ff */
[----:B------:R-:W3:Y:S04]  /*299d0*/  LDL.LU R113, [R1+0xc4] ;  /* 0x0000c40001717983 */ /* 0x000ee80000300800 */
[----:B------:R-:W3:Y:S01]  /*299e0*/  LDL.LU R115, [R1+0x54] ;  /* 0x0000540001737983 */ /* 0x000ee20000300800 */
[----:B----4-:R-:W-:-:S03]  /*299f0*/  F2FP.F16.F32.PACK_AB R6, R122, R123 ;  /* 0x0000007b7a06723e */ /* 0x010fc600000000ff */
[----:B------:R-:W4:Y:S04]  /*29a00*/  LDL.LU R116, [R1+0x50] ;  /* 0x0000500001747983 */ /* 0x000f280000300800 */
[----:B------:R-:W4:Y:S04]  /*29a10*/  LDL.LU R117, [R1+0x5c] ;  /* 0x00005c0001757983 */ /* 0x000f280000300800 */
[----:B------:R-:W4:Y:S04]  /*29a20*/  LDL.LU R119, [R1+0x58] ;  /* 0x0000580001777983 */ /* 0x000f280000300800 */
[----:B------:R-:W4:Y:S04]  /*29a30*/  LDL.LU R121, [R1+0x7c] ;  /* 0x00007c0001797983 */ /* 0x000f280000300800 */
[----:B------:R-:W4:Y:S04]  /*29a40*/  LDL.LU R122, [R1+0x74] ;  /* 0x00007400017a7983 */ /* 0x000f280000300800 */
[----:B------:R-:W4:Y:S04]  /*29a50*/  LDL.LU R123, [R1+0x80] ;  /* 0x00008000017b7983 */ /* 0x000f280000300800 */
[----:B------:R-:W4:Y:S01]  /*29a60*/  LDL.LU R124, [R1+0x78] ;  /* 0x00007800017c7983 */ /* 0x000f220000300800 */
[----:B--2---:R-:W-:-:S03]  /*29a70*/  F2FP.F16.F32.PACK_AB R8, R120, R8 ;  /* 0x000000087808723e */ /* 0x004fc600000000ff */
[----:B------:R-:W2:Y:S01]  /*29a80*/  LDL.LU R120, [R1+0xa18] ;  /* 0x000a180001787983 */ /* 0x000ea20000300800 */
[----:B------:R-:W-:Y:S02]  /*29a90*/  IMAD.IADD R72, R38, 0x1, -R72 ;  /* 0x0000000126487824 */ /* 0x000fe400078e0a48 */
[----:B------:R-:W-:Y:S02]  /*29aa0*/  IMAD.MOV.U32 R20, RZ, RZ, 0x3dc6b27f ;  /* 0x3dc6b27fff147424 */ /* 0x000fe400078e00ff */
[----:B------:R-:W-:-:S04]  /*29ab0*/  FADD R72, R72, -1 ;  /* 0xbf80000048487421 */ /* 0x000fc80000000000 */
[----:B------:R-:W-:-:S04]  /*29ac0*/  FFMA.FTZ R20, R72, R20, -0.16845393180847167969 ;  /* 0xbe2c7f3048147423 */ /* 0x000fc80000010014 */
[----:B------:R-:W-:-:S04]  /*29ad0*/  FFMA.FTZ R20, R72, R20, 0.1716887056827545166 ;  /* 0x3e2fcf2a48147423 */ /* 0x000fc80000010014 */
[C---:B------:R-:W-:Y:S01]  /*29ae0*/  FFMA.FTZ R20, R72.reuse, R20, -0.17900948226451873779 ;  /* 0xbe374e4348147423 */ /* 0x040fe20000010014 */
[----:B------:R0:W-:Y:S03]  /*29af0*/  STSM.16.M88.4 [R3+0x300], R4 ;  /* 0x0003000403007844 */ /* 0x0001e60000000200 */
[----:B------:R-:W-:Y:S01]  /*29b00*/  FFMA.FTZ R20, R72, R20, 0.20512372255325317383 ;  /* 0x3e520bf448147423 */ /* 0x000fe20000010014 */
[----:B------:R-:W-:-:S03]  /*29b10*/  LOP3.LUT P5, RZ, R28, 0x40, RZ, 0xc0, !PT ;  /* 0x000000401cff7812 */ /* 0x000fc600078ac0ff */
[----:B0-----:R-:W-:Y:S01]  /*29b20*/  FFMA.FTZ R4, R72, R20, -0.24046532809734344482 ;  /* 0xbe763c8b48047423 */ /* 0x001fe20000010014 */
[----:B------:R-:W-:-:S03]  /*29b30*/  F2FP.F16.F32.PACK_AB R9, R18, R9 ;  /* 0x000000091209723e */ /* 0x000fc600000000ff */
[----:B------:R-:W-:Y:S01]  /*29b40*/  FFMA.FTZ R4, R72, R4, 0.28857114911079406738 ;  /* 0x3e93bf9948047423 */ /* 0x000fe20000010004 */
[----:B------:R-:W-:Y:S02]  /*29b50*/  F2FP.F16.F32.PACK_AB R10, R17, R10 ;  /* 0x0000000a110a723e */ /* 0x000fe400000000ff */
[----:B------:R-:W-:Y:S02]  /*29b60*/  F2FP.F16.F32.PACK_AB R11, R21, R11 ;  /* 0x0000000b150b723e */ /* 0x000fe400000000ff */
[----:B------:R-:W-:-:S03]  /*29b70*/  F2FP.F16.F32.PACK_AB R5, R91, R89 ;  /* 0x000000595b05723e */ /* 0x000fc600000000ff */
[----:B------:R-:W-:Y:S01]  /*29b80*/  STSM.16.M88.4 [R3+0x400], R8 ;  /* 0x0004000803007844 */ /* 0x000fe20000000200 */
[----:B------:R-:W-:Y:S02]  /*29b90*/  F2FP.F16.F32.PACK_AB R6, R94, R93 ;  /* 0x0000005d5e06723e */ /* 0x000fe400000000ff */
[----:B------:R-:W-:Y:S02]  /*29ba0*/  F2FP.F16.F32.PACK_AB R12, R19, R12 ;  /* 0x0000000c130c723e */ /* 0x000fe400000000ff */
[----:B------:R-:W-:Y:S02]  /*29bb0*/  F2FP.F16.F32.PACK_AB R13, R24, R13 ;  /* 0x0000000d180d723e */ /* 0x000fe400000000ff */
[----:B------:R-:W-:Y:S02]  /*29bc0*/  F2FP.F16.F32.PACK_AB R14, R16, R14 ;  /* 0x0000000e100e723e */ /* 0x000fe400000000ff */
[----:B------:R-:W-:-:S05]  /*29bd0*/  F2FP.F16.F32.PACK_AB R15, R15, R26 ;  /* 0x0000001a0f0f723e */ /* 0x000fca00000000ff */
[----:B------:R0:W-:Y:S01]  /*29be0*/  STSM.16.M88.4 [R3+0x500], R12 ;  /* 0x0005000c03007844 */ /* 0x0001e20000000200 */
[----:B------:R-:W-:Y:S02]  /*29bf0*/  F2FP.F16.F32.PACK_AB R16, R25, R22 ;  /* 0x000000161910723e */ /* 0x000fe400000000ff */
[----:B------:R-:W-:Y:S01]  /*29c00*/  F2FP.F16.F32.PACK_AB R17, R23, R27 ;  /* 0x0000001b1711723e */ /* 0x000fe200000000ff */
[----:B0-----:R-:W-:Y:S01]  /*29c10*/  FFMA.FTZ R12, R72, R4, -0.36067417263984680176 ;  /* 0xbeb8aa49480c7423 */ /* 0x001fe20000010004 */
[----:B------:R-:W-:Y:S02]  /*29c20*/  F2FP.F16.F32.PACK_AB R18, R74, R77 ;  /* 0x0000004d4a12723e */ /* 0x000fe400000000ff */
[----:B------:R-:W-:Y:S02]  /*29c30*/  F2FP.F16.F32.PACK_AB R4, R90, R88 ;  /* 0x000000585a04723e */ /* 0x000fe400000000ff */
[----:B------:R-:W-:Y:S02]  /*29c40*/  F2FP.F16.F32.PACK_AB R19, R80, R84 ;  /* 0x000000545013723e */ /* 0x000fe400000000ff */
[----:B------:R-:W-:-:S03]  /*29c50*/  F2FP.F16.F32.PACK_AB R20, R86, R87 ;  /* 0x000000575614723e */ /* 0x000fc600000000ff */
[----:B------:R-:W-:Y:S01]  /*29c60*/  STSM.16.M88.4 [R3+0x600], R16 ;  /* 0x0006001003007844 */ /* 0x000fe20000000200 */
[----:B------:R-:W-:Y:S02]  /*29c70*/  F2FP.F16.F32.PACK_AB R21, R92, R109 ;  /* 0x0000006d5c15723e */ /* 0x000fe400000000ff */
[----:B------:R-:W-:Y:S02]  /*29c80*/  F2FP.F16.F32.PACK_AB R22, R111, R112 ;  /* 0x000000706f16723e */ /* 0x000fe400000000ff */
[----:B---3--:R-:W-:Y:S02]  /*29c90*/  F2FP.F16.F32.PACK_AB R23, R114, R113 ;  /* 0x000000717217723e */ /* 0x008fe400000000ff */
[----:B----4-:R-:W-:-:S03]  /*29ca0*/  F2FP.F16.F32.PACK_AB R24, R115, R116 ;  /* 0x000000747318723e */ /* 0x010fc600000000ff */
[----:B------:R-:W-:Y:S01]  /*29cb0*/  STSM.16.M88.4 [R3+0x700], R20 ;  /* 0x0007001403007844 */ /* 0x000fe20000000200 */
[----:B------:R-:W-:Y:S02]  /*29cc0*/  F2FP.F16.F32.PACK_AB R25, R117, R119 ;  /* 0x000000777519723e */ /* 0x000fe400000000ff */
[----:B------:R-:W-:Y:S02]  /*29cd0*/  F2FP.F16.F32.PACK_AB R26, R121, R122 ;  /* 0x0000007a791a723e */ /* 0x000fe400000000ff */
[----:B------:R-:W-:-:S05]  /*29ce0*/  F2FP.F16.F32.PACK_AB R27, R123, R124 ;  /* 0x0000007c7b1b723e */ /* 0x000fca00000000ff */
[----:B------:R0:W-:Y:S01]  /*29cf0*/  STSM.16.M88.4 [R3+0x800], R24 ;  /* 0x0008001803007844 */ /* 0x0001e20000000200 */
[----:B------:R-:W-:Y:S02]  /*29d00*/  F2FP.F16.F32.PACK_AB R11, R85, R82 ;  /* 0x00000052550b723e */ /* 0x000fe400000000ff */
[----:B------:R-:W-:Y:S02]  /*29d10*/  F2FP.F16.F32.PACK_AB R10, R83, R81 ;  /* 0x00000051530a723e */ /* 0x000fe400000000ff */
[----:B------:R-:W-:Y:S01]  /*29d20*/  F2FP.F16.F32.PACK_AB R9, R79, R76 ;  /* 0x0000004c4f09723e */ /* 0x000fe200000000ff */
[----:B0-----:R-:W3:Y:S04]  /*29d30*/  LDL.LU R27, [R1+0x318] ;  /* 0x00031800011b7983 */ /* 0x001ee80000300800 */
[----:B------:R-:W3:Y:S01]  /*29d40*/  LDL.LU R20, [R1+0x310] ;  /* 0x0003100001147983 */ /* 0x000ee20000300800 */
[----:B------:R-:W-:-:S02]  /*29d50*/  F2FP.F16.F32.PACK_AB R8, R78, R75 ;  /* 0x0000004b4e08723e */ /* 0x000fc400000000ff */
[----:B--2---:R-:W-:-:S05]  /*29d60*/  F2FP.F16.F32.PACK_AB R7, R120, R95 ;  /* 0x0000005f7807723e */ /* 0x004fca00000000ff */
[----:B------:R0:W-:Y:S02]  /*29d70*/  STSM.16.M88.4 [R3+0x900], R4 ;  /* 0x0009000403007844 */ /* 0x0001e40000000200 */
[----:B0-----:R-:W-:-:S05]  /*29d80*/  FSEL R4, R29, -INF , P5 ;  /* 0xff8000001d047808 */ /* 0x001fca0002800000 */
[----:B------:R0:W-:Y:S04]  /*29d90*/  STL [R1+0x54], R4 ;  /* 0x0000540401007387 */ /* 0x0001e80000100800 */
[----:B------:R-:W2:Y:S04]  /*29da0*/  LDL.LU R21, [R1+0x31c] ;  /* 0x00031c0001157983 */ /* 0x000ea80000300800 */
[----:B------:R-:W2:Y:S04]  /*29db0*/  LDL.LU R22, [R1+0x314] ;  /* 0x0003140001167983 */ /* 0x000ea80000300800 */
        /* <DEDUP_REMOVED lines=36> */
[----:B------:R-:W-:-:S04]  /*2a000*/  FFMA.FTZ R12, R72, R12, 0.48089820146560668945 ;  /* 0x3ef6384a480c7423 */ /* 0x000fc8000001000c */
[----:B------:R-:W-:-:S04]  /*2a010*/  FFMA.FTZ R12, R72, R12, -0.72134751081466674805 ;  /* 0xbf38aa3b480c7423 */ /* 0x000fc8000001000c */
[----:B------:R-:W-:-:S04]  /*2a020*/  FMUL R12, R72, R12 ;  /* 0x0000000c480c7220 */ /* 0x000fc80000400000 */
[C---:B------:R-:W-:Y:S01]  /*2a030*/  FMUL R12, R72.reuse, R12 ;  /* 0x0000000c480c7220 */ /* 0x040fe20000400000 */
[----:B------:R-:W-:Y:S02]  /*2a040*/  F2FP.F16.F32.PACK_AB R13, R59, R58 ;  /* 0x0000003a3b0d723e */ /* 0x000fe400000000ff */
[----:B------:R-:W-:Y:S01]  /*2a050*/  F2FP.F16.F32.PACK_AB R14, R71, R69 ;  /* 0x00000045470e723e */ /* 0x000fe200000000ff */
[----:B------:R-:W-:Y:S01]  /*2a060*/  FFMA.FTZ R72, R72, 1.4426950216293334961, R12 ;  /* 0x3fb8aa3b48487823 */ /* 0x000fe2000001000c */
[----:B------:R-:W-:Y:S02]  /*2a070*/  F2FP.F16.F32.PACK_AB R12, R57, R56 ;  /* 0x00000038390c723e */ /* 0x000fe400000000ff */
[----:B------:R-:W-:Y:S01]  /*2a080*/  F2FP.F16.F32.PACK_AB R15, R73, R70 ;  /* 0x00000046490f723e */ /* 0x000fe200000000ff */
[----:B------:R1:W-:Y:S01]  /*2a090*/  STSM.16.M88.4 [R3+0xa00], R8 ;  /* 0x000a000803007844 */ /* 0x0003e20000000200 */
[----:B------:R-:W-:Y:S02]  /*2a0a0*/  F2FP.F16.F32.PACK_AB R16, R49, R48 ;  /* 0x000000303110723e */ /* 0x000fe400000000ff */
[----:B------:R-:W-:-:S02]  /*2a0b0*/  F2FP.F16.F32.PACK_AB R17, R51, R50 ;  /* 0x000000323311723e */ /* 0x000fc400000000ff */
[----:B------:R-:W-:Y:S02]  /*2a0c0*/  F2FP.F16.F32.PACK_AB R18, R53, R52 ;  /* 0x000000343512723e */ /* 0x000fe400000000ff */
[----:B------:R-:W-:Y:S01]  /*2a0d0*/  F2FP.F16.F32.PACK_AB R19, R55, R54 ;  /* 0x000000363713723e */ /* 0x000fe200000000ff */
[----:B------:R3:W-:Y:S01]  /*2a0e0*/  STSM.16.M88.4 [R3+0xb00], R12 ;  /* 0x000b000c03007844 */ /* 0x0007e20000000200 */
[----:B0-----:R-:W-:Y:S02]  /*2a0f0*/  F2FP.F16.F32.PACK_AB R4, R41, R40 ;  /* 0x000000282904723e */ /* 0x001fe400000000ff */
[----:B------:R-:W-:Y:S02]  /*2a100*/  F2FP.F16.F32.PACK_AB R5, R43, R42 ;  /* 0x0000002a2b05723e */ /* 0x000fe400000000ff */
[----:B------:R-:W-:Y:S02]  /*2a110*/  F2FP.F16.F32.PACK_AB R6, R45, R44 ;  /* 0x0000002c2d06723e */ /* 0x000fe400000000ff */
[----:B------:R-:W-:-:S02]  /*2a120*/  F2FP.F16.F32.PACK_AB R7, R47, R46 ;  /* 0x0000002e2f07723e */ /* 0x000fc400000000ff */
[----:B-1----:R-:W-:Y:S02]  /*2a130*/  F2FP.F16.F32.PACK_AB R8, R36, R37 ;  /* 0x000000252408723e */ /* 0x002fe400000000ff */
[----:B------:R-:W-:Y:S02]  /*2a140*/  F2FP.F16.F32.PACK_AB R9, R34, R35 ;  /* 0x000000232209723e */ /* 0x000fe400000000ff */
[----:B------:R-:W-:Y:S02]  /*2a150*/  F2FP.F16.F32.PACK_AB R10, R32, R31 ;  /* 0x0000001f200a723e */ /* 0x000fe400000000ff */
[----:B------:R-:W-:Y:S02]  /*2a160*/  F2FP.F16.F32.PACK_AB R11, R39, R33 ;  /* 0x00000021270b723e */ /* 0x000fe400000000ff */
[----:B---3--:R-:W-:Y:S02]  /*2a170*/  F2FP.F16.F32.PACK_AB R12, R66, R67 ;  /* 0x00000043420c723e */ /* 0x008fe400000000ff */
[----:B------:R-:W-:-:S02]  /*2a180*/  F2FP.F16.F32.PACK_AB R13, R65, R64 ;  /* 0x00000040410d723e */ /* 0x000fc400000000ff */
[----:B------:R-:W-:Y:S02]  /*2a190*/  F2FP.F16.F32.PACK_AB R14, R62, R63 ;  /* 0x0000003f3e0e723e */ /* 0x000fe400000000ff */
[----:B------:R-:W-:Y:S01]  /*2a1a0*/  F2FP.F16.F32.PACK_AB R15, R60, R61 ;  /* 0x0000003d3c0f723e */ /* 0x000fe200000000ff */
[----:B------:R-:W-:Y:S04]  /*2a1b0*/  STSM.16.M88.4 [R3+0xc00], R16 ;  /* 0x000c001003007844 */ /* 0x000fe80000000200 */
[----:B------:R0:W-:Y:S04]  /*2a1c0*/  STSM.16.M88.4 [R3+0xd00], R4 ;  /* 0x000d000403007844 */ /* 0x0001e80000000200 */
[----:B------:R-:W-:Y:S04]  /*2a1d0*/  STSM.16.M88.4 [R3+0xe00], R8 ;  /* 0x000e000803007844 */ /* 0x000fe80000000200 */
[----:B------:R-:W-:Y:S01]  /*2a1e0*/  STSM.16.M88.4 [R3+0xf00], R12 ;  /* 0x000f000c03007844 */ /* 0x000fe20000000200 */
[----:B------:R-:W-:-:S02]  /*2a1f0*/  ISETP.GE.U32.AND P4, PT, R38, 0x7f800000, PT ;  /* 0x7f8000002600780c */ /* 0x000fc40003f86070 */
[----:B------:R-:W-:Y:S02]  /*2a200*/  LOP3.LUT P5, RZ, R28, 0x10, RZ, 0xc0, !PT ;  /* 0x000000101cff7812 */ /* 0x000fe400078ac0ff */
[----:B------:R-:W-:Y:S02]  /*2a210*/  LOP3.LUT R118, R118, 0x1ff, RZ, 0xc0, !PT ;  /* 0x000001ff76767812 */ /* 0x000fe400078ec0ff */
[----:B0-----:R-:W-:Y:S01]  /*2a220*/  FSEL R4, R30, -INF , P5 ;  /* 0xff8000001e047808 */ /* 0x001fe20002800000 */
[----:B------:R-:W-:-:S04]  /*2a230*/  FADD R120, R68, R72 ;  /* 0x0000004844787221 */ /* 0x000fc80000000000 */
[----:B------:R0:W-:Y:S02]  /*2a240*/  STL [R1+0x50], R4 ;  /* 0x0000500401007387 */ /* 0x0001e40000100800 */
[----:B------:R-:W-:Y:S02]  /*2a250*/  @P4 MOV R16, 0x7f800000 ;  /* 0x7f80000000104802 */ /* 0x000fe40000000f00 */
[C---:B------:R-:W-:Y:S02]  /*2a260*/  FSETP.NEU.AND P3, PT, R38.reuse, RZ, PT ;  /* 0x000000ff2600720b */ /* 0x040fe40003f6d000 */
[----:B------:R-:W-:Y:S01]  /*2a270*/  F2FP.F16.F32.PACK_AB R68, R27, R20 ;  /* 0x000000141b44723e */ /* 0x000fe200000000ff */
[----:B------:R-:W-:Y:S01]  /*2a280*/  @P4 FFMA.FTZ R120, R38, R16, +INF ;  /* 0x7f80000026784423 */ /* 0x000fe20000010010 */
[----:B0-----:R-:W-:Y:S01]  /*2a290*/  LEA R4, R118, UR6, 0x4 ;  /* 0x0000000676047c11 */ /* 0x001fe2000f8e20ff */
[----:B------:R-:W-:Y:S01]  /*2a2a0*/  BAR.SYNC.DEFER_BLOCKING 0x0 ;  /* 0x0000000000007b1d */ /* 0x000fe20000010000 */
[----:B------:R-:W-:-:S02]  /*2a2b0*/  LOP3.LUT P6, RZ, R28, 0x4, RZ, 0xc0, !PT ;  /* 0x000000041cff7812 */ /* 0x000fc400078cc0ff */
[----:B------:R-:W-:-:S03]  /*2a2c0*/  ISETP.GE.U32.AND P4, PT, R118, 0x100, PT ;  /* 0x000001007600780c */ /* 0x000fc60003f86070 */
[----:B------:R-:W0:Y:S04]  /*2a2d0*/  LDS.128 R64, [R4] ;  /* 0x0000000004407984 */ /* 0x000e280000000c00 */
[----:B------:R-:W1:Y:S04]  /*2a2e0*/  LDS.128 R12, [R4+0x2000] ;  /* 0x00200000040c7984 */ /* 0x000e680000000c00 */
[----:B------:R-:W3:Y:S04]  /*2a2f0*/  LDS.128 R60, [R4+0x4000] ;  /* 0x00400000043c7984 */ /* 0x000ee80000000c00 */
[----:B------:R-:W0:Y:S04]  /*2a300*/  LDS.128 R56, [R4+0x6000] ;  /* 0x0060000004387984 */ /* 0x000e280000000c00 */
[----:B------:R-:W0:Y:S04]  /*2a310*/  LDS.128 R52, [R4+0x8000] ;  /* 0x0080000004347984 */ /* 0x000e280000000c00 */
[----:B------:R-:W0:Y:S04]  /*2a320*/  LDS.128 R48, [R4+0xa000] ;  /* 0x00a0000004307984 */ /* 0x000e280000000c00 */
[----:B------:R-:W0:Y:S04]  /*2a330*/  LDS.128 R44, [R4+0xc000] ;  /* 0x00c00000042c7984 */ /* 0x000e280000000c00 */
[----:B------:R-:W0:Y:S04]  /*2a340*/  LDS.128 R40, [R4+0xe000] ;  /* 0x00e0000004287984 */ /* 0x000e280000000c00 */
[----:B------:R-:W0:Y:S04]  /*2a350*/  LDS.128 R36, [R4+0x10000] ;  /* 0x0100000004247984 */ /* 0x000e280000000c00 */
[----:B------:R-:W0:Y:S04]  /*2a360*/  LDS.128 R32, [R4+0x12000] ;  /* 0x0120000004207984 */ /* 0x000e280000000c00 */
[----:B------:R-:W0:Y:S01]  /*2a370*/  LDS.128 R28, [R4+0x14000] ;  /* 0x01400000041c7984 */ /* 0x000e220000000c00 */
[----:B--2---:R-:W-:-:S03]  /*2a380*/  F2FP.F16.F32.PACK_AB R69, R21, R22 ;  /* 0x000000161545723e */ /* 0x004fc600000000ff */
[----:B------:R-:W2:Y:S04]  /*2a390*/  LDS.128 R24, [R4+0x16000] ;  /* 0x0160000004187984 */ /* 0x000ea80000000c00 */
[----:B------:R-:W-:Y:S01]  /*2a3a0*/  LDS.128 R16, [R4+0x1a000] ;  /* 0x01a0000004107984 */ /* 0x000fe20000000c00 */
[----:B----4-:R-:W-:-:S03]  /*2a3b0*/  F2FP.F16.F32.PACK_AB R70, R23, R82 ;  /* 0x000000521746723e */ /* 0x010fc600000000ff */
[----:B------:R-:W-:Y:S04]  /*2a3c0*/  LDS.128 R8, [R4+0x1c000] ;  /* 0x01c0000004087984 */ /* 0x000fe80000000c00 */
[----:B------:R-:W4:Y:S04]  /*2a3d0*/  LDS.128 R20, [R4+0x18000] ;  /* 0x0180000004147984 */ /* 0x000f280000000c00 */
[----:B------:R-:W0:Y:S01]  /*2a3e0*/  LDS.128 R4, [R4+0x1e000] ;  /* 0x01e0000004047984 */ /* 0x000e220000000c00 */
[----:B------:R-:W-:Y:S01]  /*2a3f0*/  F2FP.F16.F32.PACK_AB R71, R85, R81 ;  /* 0x000000515547723e */ /* 0x000fe200000000ff */
[----:B------:R-:W-:Y:S01]  /*2a400*/  BAR.SYNC.DEFER_BLOCKING 0x0 ;  /* 0x0000000000007b1d */ /* 0x000fe20000010000 */
[----:B------:R-:W-:-:S02]  /*2a410*/  F2FP.F16.F32.PACK_AB R72, R83, R76 ;  /* 0x0000004c5348723e */ /* 0x000fc400000000ff */
[----:B------:R-:W-:Y:S02]  /*2a420*/  F2FP.F16.F32.PACK_AB R73, R79, R75 ;  /* 0x0000004b4f49723e */ /* 0x000fe400000000ff */
[----:B------:R-:W-:Y:S02]  /*2a430*/  F2FP.F16.F32.PACK_AB R74, R78, R74 ;  /* 0x0000004a4e4a723e */ /* 0x000fe400000000ff */
[----:B------:R-:W-:Y:S02]  /*2a440*/  F2FP.F16.F32.PACK_AB R75, R95, R93 ;  /* 0x0000005d5f4b723e */ /* 0x000fe400000000ff */
[----:B------:R-:W-:Y:S02]  /*2a450*/  F2FP.F16.F32.PACK_AB R76, R94, R89 ;  /* 0x000000595e4c723e */ /* 0x000fe400000000ff */
[----:B------:R-:W-:Y:S02]  /*2a460*/  F2FP.F16.F32.PACK_AB R77, R91, R77 ;  /* 0x0000004d5b4d723e */ /* 0x000fe400000000ff */
[----:B------:R-:W-:-:S02]  /*2a470*/  F2FP.F16.F32.PACK_AB R78, R88, R90 ;  /* 0x0000005a584e723e */ /* 0x000fc400000000ff */
[----:B------:R-:W2:Y:S04]  /*2a480*/  LDL.LU R88, [R1+0x1f0] ;  /* 0x0001f00001587983 */ /* 0x000ea80000300800 */
[----:B------:R-:W2:Y:S04]  /*2a490*/  LDL.LU R89, [R1+0x1f4] ;  /* 0x0001f40001597983 */ /* 0x000ea80000300800 */
[----:B------:R-:W2:Y:S04]  /*2a4a0*/  LDL.LU R90, [R1+0x230] ;  /* 0x00023000015a7983 */ /* 0x000ea80000300800 */
[----:B------:R-:W2:Y:S01]  /*2a4b0*/  LDL.LU R91, [R1+0x234] ;  /* 0x00023400015b7983 */ /* 0x000ea20000300800 */
[----:B------:R-:W-:-:S02]  /*2a4c0*/  F2FP.F16.F32.PACK_AB R79, R80, R84 ;  /* 0x00000054504f723e */ /* 0x000fc400000000ff */
[----:B------:R-:W-:Y:S02]  /*2a4d0*/  F2FP.F16.F32.PACK_AB R81, R92, R109 ;  /* 0x0000006d5c51723e */ /* 0x000fe400000000ff */
[----:B------:R-:W2:Y:S04]  /*2a4e0*/  LDL.LU R92, [R1+0x1a0] ;  /* 0x0001a000015c7983 */ /* 0x000ea80000300800 */
[----:B------:R-:W2:Y:S01]  /*2a4f0*/  LDL.LU R93, [R1+0x1a4] ;  /* 0x0001a400015d7983 */ /* 0x000ea20000300800 */
[----:B------:R-:W-:-:S03]  /*2a500*/  F2FP.F16.F32.PACK_AB R82, R111, R112 ;  /* 0x000000706f52723e */ /* 0x000fc600000000ff */
[----:B------:R-:W2:Y:S04]  /*2a510*/  LDL.LU R109, [R1+0x1e8] ;  /* 0x0001e800016d7983 */ /* 0x000ea80000300800 */
[----:B------:R-:W2:Y:S01]  /*2a520*/  LDL.LU R94, [R1+0x1e0] ;  /* 0x0001e000015e7983 */ /* 0x000ea20000300800 */
[----:B------:R-:W-:-:S03]  /*2a530*/  F2FP.F16.F32.PACK_AB R83, R114, R113 ;  /* 0x000000717253723e */ /* 0x000fc600000000ff */
[----:B------:R-:W3:Y:S04]  /*2a540*/  LDL.LU R111, [R1+0x1ec] ;  /* 0x0001ec00016f7983 */ /* 0x000ee80000300800 */
[----:B------:R-:W3:Y:S01]  /*2a550*/  LDL.LU R95, [R1+0x1e4] ;  /* 0x0001e400015f7983 */ /* 0x000ee20000300800 */
[----:B------:R-:W-:-:S03]  /*2a560*/  F2FP.F16.F32.PACK_AB R84, R115, R116 ;  /* 0x000000747354723e */ /* 0x000fc600000000ff */
[----:B------:R-:W4:Y:S04]  /*2a570*/  LDL.LU R112, [R1+0x138] ;  /* 0x0001380001707983 */ /* 0x000f280000300800 */
[----:B------:R-:W4:Y:S04]  /*2a580*/  LDL.LU R114, [R1+0x13c] ;  /* 0x00013c0001727983 */ /* 0x000f280000300800 */
[----:B------:R-:W4:Y:S01]  /*2a590*/  LDL.LU R113, [R1+0x158] ;  /* 0x0001580001717983 */ /* 0x000f220000300800 */
[----:B------:R-:W-:-:S03]  /*2a5a0*/  F2FP.F16.F32.PACK_AB R85, R117, R119 ;  /* 0x000000777555723e */ /* 0x000fc600000000ff */
[----:B------:R-:W4:Y:S01]  /*2a5b0*/  LDL.LU R115, [R1+0x15c] ;  /* 0x00015c0001737983 */ /* 0x000f220000300800 */
[----:B------:R-:W-:-:S03]  /*2a5c0*/  F2FP.F16.F32.PACK_AB R80, R86, R87 ;  /* 0x000000575650723e */ /* 0x000fc600000000ff */
[----:B------:R-:W4:Y:S01]  /*2a5d0*/  LDL.LU R116, [R1+0xf8] ;  /* 0x0000f80001747983 */ /* 0x000f220000300800 */
[----:B------:R-:W-:-:S03]  /*2a5e0*/  F2FP.F16.F32.PACK_AB R86, R121, R122 ;  /* 0x0000007a7956723e */ /* 0x000fc600000000ff */
[----:B------:R-:W4:Y:S04]  /*2a5f0*/  LDL.LU R118, [R1+0xfc] ;  /* 0x0000fc0001767983 */ /* 0x000f280000300800 */
[----:B------:R-:W4:Y:S01]  /*2a600*/  LDL.LU R117, [R1+0x118] ;  /* 0x0001180001757983 */ /* 0x000f220000300800 */
[----:B------:R-:W-:-:S03]  /*2a610*/  F2FP.F16.F32.PACK_AB R87, R123, R124 ;  /* 0x0000007c7b57723e */ /* 0x000fc600000000ff */
[----:B------:R-:W4:Y:S04]  /*2a620*/  LDL.LU R119, [R1+0x11c] ;  /* 0x00011c0001777983 */ /* 0x000f280000300800 */
[----:B------:R-:W4:Y:S04]  /*2a630*/  LDL.LU R121, [R1+0x90] ;  /* 0x0000900001797983 */ /* 0x000f280000300800 */
[----:B------:R-:W4:Y:S04]  /*2a640*/  LDL.LU R122, [R1+0x94] ;  /* 0x00009400017a7983 */ /* 0x000f280000300800 */
[----:B------:R-:W4:Y:S04]  /*2a650*/  LDL.LU R123, [R1+0xb8] ;  /* 0x0000b800017b7983 */ /* 0x000f280000300800 */
[----:B------:R-:W4:Y:S04]  /*2a660*/  LDL.LU R124, [R1+0xbc] ;  /* 0x0000bc00017c7983 */ /* 0x000f280000300800 */
[----:B------:R0:W-:Y:S04]  /*2a670*/  STSM.16.M88.4 [R3], R68 ;  /* 0x0000004403007844 */ /* 0x0001e80000000200 */
[----:B------:R1:W-:Y:S04]  /*2a680*/  STSM.16.M88.4 [R3+0x100], R72 ;  /* 0x0001004803007844 */ /* 0x0003e80000000200 */
[----:B------:R1:W-:Y:S04]  /*2a690*/  STSM.16.M88.4 [R3+0x200], R76 ;  /* 0x0002004c03007844 */ /* 0x0003e80000000200 */
[----:B0-----:R-:W4:Y:S04]  /*2a6a0*/  LDL.LU R68, [R1+0x130] ;  /* 0x0001300001447983 */ /* 0x001f280000300800 */
[----:B------:R-:W4:Y:S04]  /*2a6b0*/  LDL.LU R69, [R1+0x134] ;  /* 0x0001340001457983 */ /* 0x000f280000300800 */
[----:B------:R-:W4:Y:S04]  /*2a6c0*/  LDL.LU R70, [R1+0x148] ;  /* 0x0001480001467983 */ /* 0x000f280000300800 */
[----:B------:R-:W4:Y:S04]  /*2a6d0*/  LDL.LU R71, [R1+0x14c] ;  /* 0x00014c0001477983 */ /* 0x000f280000300800 */
[----:B-1----:R-:W4:Y:S04]  /*2a6e0*/  LDL.LU R72, [R1+0xf0] ;  /* 0x0000f00001487983 */ /* 0x002f280000300800 */
[----:B------:R-:W4:Y:S04]  /*2a6f0*/  LDL.LU R73, [R1+0xf4] ;  /* 0x0000f40001497983 */ /* 0x000f280000300800 */
[----:B------:R-:W4:Y:S04]  /*2a700*/  LDL.LU R74, [R1+0x108] ;  /* 0x00010800014a7983 */ /* 0x000f280000300800 */
[----:B------:R-:W4:Y:S04]  /*2a710*/  LDL.LU R75, [R1+0x10c] ;  /* 0x00010c00014b7983 */ /* 0x000f280000300800 */
[----:B------:R-:W4:Y:S04]  /*2a720*/  LDL.LU R76, [R1+0x88] ;  /* 0x00008800014c7983 */ /* 0x000f280000300800 */
[----:B------:R-:W4:Y:S04]  /*2a730*/  LDL.LU R77, [R1+0x8c] ;  /* 0x00008c00014d7983 */ /* 0x000f280000300800 */
[----:B------:R-:W4:Y:S04]  /*2a740*/  LDL.LU R78, [R1+0xb0] ;  /* 0x0000b000014e7983 */ /* 0x000f280000300800 */
[----:B------:R-:W4:Y:S04]  /*2a750*/  LDL.LU R79, [R1+0xb4] ;  /* 0x0000b400014f7983 */ /* 0x000f280000300800 */
[----:B------:R0:W-:Y:S04]  /*2a760*/  STSM.16.M88.4 [R3+0x300], R80 ;  /* 0x0003005003007844 */ /* 0x0001e80000000200 */
[----:B------:R1:W-:Y:S04]  /*2a770*/  STSM.16.M88.4 [R3+0x400], R84 ;  /* 0x0004005403007844 */ /* 0x0003e80000000200 */
[----:B0-----:R-:W4:Y:S04]  /*2a780*/  LDL.LU R80, [R1+0x238] ;  /* 0x0002380001507983 */ /* 0x001f280000300800 */
[----:B------:R-:W4:Y:S04]  /*2a790*/  LDL.LU R81, [R1+0x250] ;  /* 0x0002500001517983 */ /* 0x000f280000300800 */
[----:B------:R-:W4:Y:S04]  /*2a7a0*/  LDL.LU R82, [R1+0x1b0] ;  /* 0x0001b00001527983 */ /* 0x000f280000300800 */
[----:B------:R-:W4:Y:S04]  /*2a7b0*/  LDL.LU R83, [R1+0x1b4] ;  /* 0x0001b40001537983 */ /* 0x000f280000300800 */
[----:B-1----:R-:W4:Y:S04]  /*2a7c0*/  LDL.LU R86, [R1+0x1f8] ;  /* 0x0001f80001567983 */ /* 0x002f280000300800 */
[----:B------:R-:W4:Y:S01]  /*2a7d0*/  LDL.LU R87, [R1+0x1fc] ;  /* 0x0001fc0001577983 */ /* 0x000f220000300800 */
[----:B--2---:R-:W-:-:S02]  /*2a7e0*/  F2FP.F16.F32.PACK_AB R94, R109, R94 ;  /* 0x0000005e6d5e723e */ /* 0x004fc400000000ff */
[----:B---3--:R-:W-:Y:S02]  /*2a7f0*/  F2FP.F16.F32.PACK_AB R95, R111, R95 ;  /* 0x0000005f6f5f723e */ /* 0x008fe400000000ff */
[----:B----4-:R-:W-:Y:S02]  /*2a800*/  F2FP.F16.F32.PACK_AB R68, R112, R68 ;  /* 0x000000447044723e */ /* 0x010fe400000000ff */
[----:B------:R-:W-:Y:S02]  /*2a810*/  F2FP.F16.F32.PACK_AB R69, R114, R69 ;  /* 0x000000457245723e */ /* 0x000fe400000000ff */
[----:B------:R-:W-:Y:S02]  /*2a820*/  F2FP.F16.F32.PACK_AB R70, R113, R70 ;  /* 0x000000467146723e */ /* 0x000fe400000000ff */
[----:B------:R-:W-:Y:S02]  /*2a830*/  F2FP.F16.F32.PACK_AB R71, R115, R71 ;  /* 0x000000477347723e */ /* 0x000fe400000000ff */
[----:B------:R-:W-:-:S02]  /*2a840*/  F2FP.F16.F32.PACK_AB R72, R116, R72 ;  /* 0x000000487448723e */ /* 0x000fc400000000ff */
[----:B------:R-:W-:Y:S02]  /*2a850*/  F2FP.F16.F32.PACK_AB R73, R118, R73 ;  /* 0x000000497649723e */ /* 0x000fe400000000ff */
[----:B------:R-:W-:Y:S02]  /*2a860*/  F2FP.F16.F32.PACK_AB R74, R117, R74 ;  /* 0x0000004a754a723e */ /* 0x000fe400000000ff */
[----:B------:R-:W-:Y:S02]  /*2a870*/  F2FP.F16.F32.PACK_AB R75, R119, R75 ;  /* 0x0000004b774b723e */ /* 0x000fe400000000ff */
[----:B------:R-:W-:Y:S02]  /*2a880*/  F2FP.F16.F32.PACK_AB R76, R121, R76 ;  /* 0x0000004c794c723e */ /* 0x000fe400000000ff */
[----:B------:R-:W-:Y:S02]  /*2a890*/  F2FP.F16.F32.PACK_AB R77, R122, R77 ;  /* 0x0000004d7a4d723e */ /* 0x000fe400000000ff */
[----:B------:R-:W-:-:S02]  /*2a8a0*/  F2FP.F16.F32.PACK_AB R78, R123, R78 ;  /* 0x0000004e7b4e723e */ /* 0x000fc400000000ff */
[----:B------:R-:W-:Y:S02]  /*2a8b0*/  F2FP.F16.F32.PACK_AB R90, R80, R90 ;  /* 0x0000005a505a723e */ /* 0x000fe400000000ff */
[----:B------:R-:W2:Y:S01]  /*2a8c0*/  LDL.LU R80, [R1+0x40] ;  /* 0x0000400001507983 */ /* 0x000ea20000300800 */
[----:B------:R-:W-:-:S03]  /*2a8d0*/  F2FP.F16.F32.PACK_AB R91, R81, R91 ;  /* 0x0000005b515b723e */ /* 0x000fc600000000ff */
[----:B------:R-:W3:Y:S01]  /*2a8e0*/  LDL.LU R81, [R1+0x44] ;  /* 0x0000440001517983 */ /* 0x000ee20000300800 */
[----:B------:R-:W-:-:S03]  /*2a8f0*/  F2FP.F16.F32.PACK_AB R92, R82, R92 ;  /* 0x0000005c525c723e */ /* 0x000fc600000000ff */
[----:B------:R-:W4:Y:S01]  /*2a900*/  LDL.LU R82, [R1+0x60] ;  /* 0x0000600001527983 */ /* 0x000f220000300800 */
[----:B------:R-:W-:-:S03]  /*2a910*/  F2FP.F16.F32.PACK_AB R93, R83, R93 ;  /* 0x0000005d535d723e */ /* 0x000fc600000000ff */
[----:B------:R-:W2:Y:S01]  /*2a920*/  LDL.LU R83, [R1+0x64] ;  /* 0x0000640001537983 */ /* 0x000ea20000300800 */
[----:B------:R-:W-:-:S03]  /*2a930*/  F2FP.F16.F32.PACK_AB R88, R86, R88 ;  /* 0x000000585658723e */ /* 0x000fc600000000ff */
[----:B------:R-:W2:Y:S01]  /*2a940*/  LDL.LU R84, [R1+0x18] ;  /* 0x0000180001547983 */ /* 0x000ea20000300800 */
[----:B------:R-:W-:-:S03]  /*2a950*/  F2FP.F16.F32.PACK_AB R89, R87, R89 ;  /* 0x000000595759723e */ /* 0x000fc600000000ff */
[----:B------:R-:W2:Y:S04]  /*2a960*/  LDL.LU R85, [R1+0x20] ;  /* 0x0000200001557983 */ /* 0x000ea80000300800 */
[----:B------:R-:W2:Y:S04]  /*2a970*/  LDL.LU R86, [R1+0x2c] ;  /* 0x00002c0001567983 */ /* 0x000ea80000300800 */
[----:B------:R-:W2:Y:S04]  /*2a980*/  LDL.LU R87, [R1+0x30] ;  /* 0x0000300001577983 */ /* 0x000ea80000300800 */
        /* <DEDUP_REMOVED lines=15> */
[----:B------:R0:W-:Y:S04]  /*2aa80*/  STSM.16.M88.4 [R3+0x500], R88 ;  /* 0x0005005803007844 */ /* 0x0001e80000000200 */
[----:B------:R1:W-:Y:S04]  /*2aa90*/  STSM.16.M88.4 [R3+0x600], R92 ;  /* 0x0006005c03007844 */ /* 0x0003e80000000200 */
[----:B------:R1:W-:Y:S04]  /*2aaa0*/  STSM.16.M88.4 [R3+0x700], R68 ;  /* 0x0007004403007844 */ /* 0x0003e80000000200 */
[----:B0-----:R-:W4:Y:S04]  /*2aab0*/  LDL.LU R89, [R1+0x38] ;  /* 0x0000380001597983 */ /* 0x001f280000300800 */
[----:B------:R-:W4:Y:S04]  /*2aac0*/  LDL.LU R88, [R1] ;  /* 0x0000000001587983 */ /* 0x000f280000300800 */
        /* <DEDUP_REMOVED lines=10> */
[----:B------:R-:W-:Y:S04]  /*2ab70*/  STSM.16.M88.4 [R3+0x800], R72 ;  /* 0x0008004803007844 */ /* 0x000fe80000000200 */
[----:B------:R0:W-:Y:S02]  /*2ab80*/  STSM.16.M88.4 [R3+0x900], R76 ;  /* 0x0009004c03007844 */ /* 0x0001e40000000200 */
[----:B0-----:R-:W-:-:S02]  /*2ab90*/  F2FP.F16.F32.PACK_AB R77, R107, R106 ;  /* 0x0000006a6b4d723e */ /* 0x001fc400000000ff */
[----:B--2---:R-:W-:Y:S02]  /*2aba0*/  F2FP.F16.F32.PACK_AB R78, R109, R108 ;  /* 0x0000006c6d4e723e */ /* 0x004fe400000000ff */
[----:B---3--:R-:W-:Y:S02]  /*2abb0*/  F2FP.F16.F32.PACK_AB R79, R111, R110 ;  /* 0x0000006e6f4f723e */ /* 0x008fe400000000ff */
[----:B----4-:R-:W-:Y:S02]  /*2abc0*/  F2FP.F16.F32.PACK_AB R72, R113, R112 ;  /* 0x000000707148723e */ /* 0x010fe400000000ff */
[----:B------:R-:W-:Y:S02]  /*2abd0*/  F2FP.F16.F32.PACK_AB R73, R115, R114 ;  /* 0x000000727349723e */ /* 0x000fe400000000ff */
[----:B------:R-:W-:Y:S02]  /*2abe0*/  F2FP.F16.F32.PACK_AB R74, R117, R116 ;  /* 0x00000074754a723e */ /* 0x000fe400000000ff */
[----:B------:R-:W-:-:S02]  /*2abf0*/  F2FP.F16.F32.PACK_AB R75, R119, R118 ;  /* 0x00000076774b723e */ /* 0x000fc400000000ff */
[----:B------:R-:W-:Y:S02]  /*2ac00*/  F2FP.F16.F32.PACK_AB R87, R89, R87 ;  /* 0x000000575957723e */ /* 0x000fe400000000ff */
[----:B------:R-:W0:Y:S01]  /*2ac10*/  LDC R89, c[0x0][0x3e8] ;  /* 0x0000fa00ff597b82 */ /* 0x000e220000000800 */
[----:B------:R-:W-:Y:S02]  /*2ac20*/  F2FP.F16.F32.PACK_AB R83, R71, R83 ;  /* 0x000000534753723e */ /* 0x000fe400000000ff */
[----:B------:R-:W-:Y:S02]  /*2ac30*/  F2FP.F16.F32.PACK_AB R71, R90, R91 ;  /* 0x0000005b5a47723e */ /* 0x000fe400000000ff */
[----:B------:R-:W1:Y:S01]  /*2ac40*/  S2R R91, SR_TID.X ;  /* 0x00000000005b7919 */ /* 0x000e620000002100 */
        /* <DEDUP_REMOVED lines=8> */
[----:B------:R-:W-:Y:S01]  /*2acd0*/  F2FP.F16.F32.PACK_AB R70, R95, R88 ;  /* 0x000000585f46723e */ /* 0x000fe200000000ff */
[----:B------:R2:W-:Y:S01]  /*2ace0*/  STSM.16.M88.4 [R3+0xa00], R80 ;  /* 0x000a005003007844 */ /* 0x0005e20000000200 */
[----:B------:R-:W3:Y:S03]  /*2acf0*/  LDC R88, c[0x0][0x3e8] ;  /* 0x0000fa00ff587b82 */ /* 0x000ee60000000800 */
[----:B------:R-:W-:Y:S04]  /*2ad00*/  STSM.16.M88.4 [R3+0xb00], R84 ;  /* 0x000b005403007844 */ /* 0x000fe80000000200 */
[----:B------:R4:W-:Y:S01]  /*2ad10*/  STSM.16.M88.4 [R3+0xc00], R68 ;  /* 0x000c004403007844 */ /* 0x0009e20000000200 */
[----:B-1----:R-:W-:Y:S01]  /*2ad20*/  SHF.R.U32.HI R76, RZ, 0x8, R91 ;  /* 0x00000008ff4c7819 */ /* 0x002fe2000001165b */
[----:B--2---:R-:W1:Y:S03]  /*2ad30*/  LDC R83, c[0x0][0x3e8] ;  /* 0x0000fa00ff537b82 */ /* 0x004e660000000800 */
[----:B----4-:R-:W-:-:S05]  /*2ad40*/  SGXT.U32 R71, R76, 0x1 ;  /* 0x000000014c47781a */ /* 0x010fca0000000000 */
[----:B------:R-:W2:Y:S01]  /*2ad50*/  LDC R84, c[0x0][0x3e8] ;  /* 0x0000fa00ff547b82 */ /* 0x000ea20000000800 */
[----:B------:R-:W-:Y:S01]  /*2ad60*/  IMAD R71, R71, UR4, RZ ;  /* 0x0000000447477c24 */ /* 0x000fe2000f8e02ff */
[----:B------:R0:W-:Y:S01]  /*2ad70*/  STSM.16.M88.4 [R3+0xd00], R72 ;  /* 0x000d004803007844 */ /* 0x0001e20000000200 */
[----:B------:R-:W-:Y:S01]  /*2ad80*/  F2FP.F16.F32.PACK_AB R76, R105, R104 ;  /* 0x00000068694c723e */ /* 0x000fe200000000ff */
[----:B------:R-:W4:Y:S04]  /*2ad90*/  LDCU UR4, c[0x0][0x3ec] ;  /* 0x00007d80ff0477ac */ /* 0x000f280008000800 */
[----:B------:R-:W1:Y:S01]  /*2ada0*/  LDC R85, c[0x0][0x3e8] ;  /* 0x0000fa00ff557b82 */ /* 0x000e620000000800 */
[----:B------:R-:W-:Y:S01]  /*2adb0*/  LEA R80, P5, R71, R2, 0x1 ;  /* 0x0000000247507211 */ /* 0x000fe200078a08ff */
[----:B------:R-:W1:Y:S01]  /*2adc0*/  S2R R90, SR_TID.X ;  /* 0x00000000005a7919 */ /* 0x000e620000002100 */
[----:B------:R-:W-:-:S02]  /*2add0*/  F2FP.F16.F32.PACK_AB R68, R97, R96 ;  /* 0x000000606144723e */ /* 0x000fc400000000ff */
[----:B------:R-:W-:Y:S02]  /*2ade0*/  LEA.HI.X.SX32 R81, R71, R0, 0x1, P5 ;  /* 0x0000000047517211 */ /* 0x000fe400028f0eff */
[----:B------:R-:W-:Y:S02]  /*2adf0*/  F2FP.F16.F32.PACK_AB R69, R99, R98 ;  /* 0x000000626345723e */ /* 0x000fe400000000ff */
[----:B------:R-:W-:Y:S01]  /*2ae00*/  F2FP.F16.F32.PACK_AB R70, R101, R100 ;  /* 0x000000646546723e */ /* 0x000fe200000000ff */
[----:B0-----:R-:W-:Y:S01]  /*2ae10*/  IMAD R72, R89, 0x2, R71 ;  /* 0x0000000259487824 */ /* 0x001fe200078e0247 */
[----:B------:R-:W-:Y:S01]  /*2ae20*/  F2FP.F16.F32.PACK_AB R71, R103, R102 ;  /* 0x000000666747723e */ /* 0x000fe200000000ff */
[----:B------:R0:W-:Y:S04]  /*2ae30*/  STSM.16.M88.4 [R3+0xe00], R76 ;  /* 0x000e004c03007844 */ /* 0x0001e80000000200 */
[----:B------:R1:W-:Y:S01]  /*2ae40*/  STSM.16.M88.4 [R3+0xf00], R68 ;  /* 0x000f004403007844 */ /* 0x0003e20000000200 */
[----:B------:R-:W-:Y:S01]  /*2ae50*/  BAR.SYNC.DEFER_BLOCKING 0x0 ;  /* 0x0000000000007b1d */ /* 0x000fe20000010000 */
[----:B------:R-:W-:Y:S01]  /*2ae60*/  LEA R74, P5, R72, R2, 0x1 ;  /* 0x00000002484a7211 */ /* 0x000fe200078a08ff */
[----:B---3--:R-:W-:-:S03]  /*2ae70*/  IMAD R82, R88, 0x2, R72 ;  /* 0x0000000258527824 */ /* 0x008fc600078e0248 */
[----:B------:R-:W-:-:S03]  /*2ae80*/  LEA.HI.X.SX32 R75, R72, R0, 0x1, P5 ;  /* 0x00000000484b7211 */ /* 0x000fc600028f0eff */
[----:B0-----:R-:W0:Y:S01]  /*2ae90*/  LDC R79, c[0x0][0x3e8] ;  /* 0x0000fa00ff4f7b82 */ /* 0x001e220000000800 */
[C---:B------:R-:W-:Y:S01]  /*2aea0*/  LEA R72, P5, R82.reuse, R2, 0x1 ;  /* 0x0000000252487211 */ /* 0x040fe200078a08ff */
[----:B------:R-:W3:Y:S03]  /*2aeb0*/  LDL.LU R105, [R1+0x42c] ;  /* 0x00042c0001697983 */ /* 0x000ee60000300800 */
[----:B------:R-:W-:Y:S01]  /*2aec0*/  LEA.HI.X.SX32 R73, R82, R0, 0x1, P5 ;  /* 0x0000000052497211 */ /* 0x000fe200028f0eff */
[----:B------:R-:W3:Y:S01]  /*2aed0*/  LDL.LU R86, [R1+0x100] ;  /* 0x0001000001567983 */ /* 0x000ee20000300800 */
[----:B--2---:R-:W-:Y:S01]  /*2aee0*/  LEA R82, R84, R82, 0x1 ;  /* 0x0000005254527211 */ /* 0x004fe200078e08ff */
[----:B------:R-:W2:Y:S01]  /*2aef0*/  LDC R76, c[0x0][0x3e8] ;  /* 0x0000fa00ff4c7b82 */ /* 0x000ea20000000800 */
[----:B------:R-:W-:Y:S01]  /*2af00*/  PRMT R78, R66, 0x7632, R78 ;  /* 0x00007632424e7816 */ /* 0x000fe2000000004e */
[----:B------:R-:W3:Y:S04]  /*2af10*/  LDL.LU R87, [R1+0x428] ;  /* 0x0004280001577983 */ /* 0x000ee80000300800 */
[----:B------:R4:W-:Y:S04]  /*2af20*/  STG.E.U16 desc[UR12][R80.64], R64 ;  /* 0x0000004050007986 */ /* 0x0009e8000c10150c */
[----:B------:R4:W-:Y:S01]  /*2af30*/  STG.E.U16 desc[UR12][R74.64], R65 ;  /* 0x000000414a007986 */ /* 0x0009e2000c10150c */
[----:B-1----:R-:W-:-:S03]  /*2af40*/  IMAD R3, R83, 0x2, R82 ;  /* 0x0000000253037824 */ /* 0x002fc600078e0252 */
[----:B------:R1:W-:Y:S01]  /*2af50*/  STG.E.U16 desc[UR12][R72.64], R66 ;  /* 0x0000004248007986 */ /* 0x0003e2000c10150c */
[----:B----4-:R-:W4:Y:S01]  /*2af60*/  LDC R80, c[0x0][0x3e8] ;  /* 0x0000fa00ff507b82 */ /* 0x010f220000000800 */
[----:B------:R-:W-:Y:S02]  /*2af70*/  PRMT R77, R65, 0x7632, R77 ;  /* 0x00007632414d7816 */ /* 0x000fe4000000004d */
[----:B------:R-:W3:Y:S01]  /*2af80*/  LDL.LU R118, [R1+0x104] ;  /* 0x0001040001767983 */ /* 0x000ee20000300800 */
[----:B------:R-:W-:-:S04]  /*2af90*/  PRMT R75, R64, 0x7632, R75 ;  /* 0x00007632404b7816 */ /* 0x000fc8000000004b */
[----:B------:R-:W2:Y:S01]  /*2afa0*/  LDC R74, c[0x0][0x3e8] ;  /* 0x0000fa00ff4a7b82 */ /* 0x000ea20000000800 */
[----:B-1----:R-:W-:Y:S01]  /*2afb0*/  LEA R72, P5, R82, R2, 0x1 ;  /* 0x0000000252487211 */ /* 0x002fe200078a08ff */
[----:B------:R-:W-:Y:S01]  /*2afc0*/  IMAD R64, R85, 0x2, R3 ;  /* 0x0000000255407824 */ /* 0x000fe200078e0203 */
[----:B------:R-:W-:Y:S01]  /*2afd0*/  LOP3.LUT R90, R90, 0x1ff, RZ, 0xc0, !PT ;  /* 0x000001ff5a5a7812 */ /* 0x000fe200078ec0ff */
[----:B------:R-:W3:Y:S01]  /*2afe0*/  LDL.LU R119, [R1+0x424] ;  /* 0x0004240001777983 */ /* 0x000ee20000300800 */
[----:B------:R-:W-:Y:S02]  /*2aff0*/  LEA.HI.X.SX32 R73, R82, R0, 0x1, P5 ;  /* 0x0000000052497211 */ /* 0x000fe400028f0eff */
[C---:B------:R-:W-:Y:S01]  /*2b000*/  LEA R70, P5, R3.reuse, R2, 0x1 ;  /* 0x0000000203467211 */ /* 0x040fe200078a08ff */
[----:B------:R-:W1:Y:S01]  /*2b010*/  LDC R81, c[0x0][0x3e8] ;  /* 0x0000fa00ff517b82 */ /* 0x000e620000000800 */
[----:B------:R-:W-:Y:S01]  /*2b020*/  LEA R90, R90, UR6, 0x4 ;  /* 0x000000065a5a7c11 */ /* 0x000fe2000f8e20ff */
[----:B------:R-:W3:Y:S01]  /*2b030*/  LDL.LU R116, [R1+0x110] ;  /* 0x0001100001747983 */ /* 0x000ee20000300800 */
[----:B------:R-:W-:-:S02]  /*2b040*/  LEA.HI.X.SX32 R71, R3, R0, 0x1, P5 ;  /* 0x0000000003477211 */ /* 0x000fc400028f0eff */
[C---:B------:R-:W-:Y:S01]  /*2b050*/  LEA R68, P5, R64.reuse, R2, 0x1 ;  /* 0x0000000240447211 */ /* 0x040fe200078a08ff */
[----:B------:R2:W-:Y:S01]  /*2b060*/  STG.E.U16 desc[UR12][R72.64], R67 ;  /* 0x0000004348007986 */ /* 0x0005e2000c10150c */
[----:B0-----:R-:W-:Y:S01]  /*2b070*/  LEA R3, R79, R64, 0x1 ;  /* 0x000000404f037211 */ /* 0x001fe200078e08ff */
[----:B------:R-:W0:Y:S01]  /*2b080*/  LDC R82, c[0x0][0x3e8] ;  /* 0x0000fa00ff527b82 */ /* 0x000e220000000800 */
[----:B------:R-:W-:Y:S01]  /*2b090*/  LEA.HI.X.SX32 R69, R64, R0, 0x1, P5 ;  /* 0x0000000040457211 */ /* 0x000fe200028f0eff */
[----:B------:R2:W-:Y:S01]  /*2b0a0*/  STG.E.U16 desc[UR12][R70.64], R12 ;  /* 0x0000000c46007986 */ /* 0x0005e2000c10150c */
[----:B------:R-:W-:-:S03]  /*2b0b0*/  LEA R64, P5, R3, R2, 0x1 ;  /* 0x0000000203407211 */ /* 0x000fc600078a08ff */
[----:B------:R-:W3:Y:S01]  /*2b0c0*/  LDL.LU R117, [R1+0x420] ;  /* 0x0004200001757983 */ /* 0x000ee20000300800 */
[----:B--2---:R-:W-:Y:S01]  /*2b0d0*/  IMAD R66, R74, 0x2, R3 ;  /* 0x000000024a427824 */ /* 0x004fe200078e0203 */
[----:B------:R-:W-:Y:S01]  /*2b0e0*/  LEA.HI.X.SX32 R65, R3, R0, 0x1, P5 ;  /* 0x0000000003417211 */ /* 0x000fe200028f0eff */
[----:B------:R-:W2:Y:S01]  /*2b0f0*/  LDC R72, c[0x0][0x3e8] ;  /* 0x0000fa00ff487b82 */ /* 0x000ea20000000800 */
[----:B------:R1:W-:Y:S01]  /*2b100*/  STG.E.U16 desc[UR12][R68.64], R13 ;  /* 0x0000000d44007986 */ /* 0x0003e2000c10150c */
[----:B------:R-:W-:Y:S01]  /*2b110*/  IMAD R3, R76, 0x2, R66 ;  /* 0x000000024c037824 */ /* 0x000fe200078e0242 */
[----:B------:R-:W-:Y:S02]  /*2b120*/  PRMT R71, R12, 0x7632, R71 ;  /* 0x000076320c477816 */ /* 0x000fe40000000047 */
[----:B------:R-:W3:Y:S03]  /*2b130*/  LDL.LU R114, [R1+0x114] ;  /* 0x0001140001727983 */ /* 0x000ee60000300800 */
[----:B------:R-:W0:Y:S01]  /*2b140*/  LDC R70, c[0x0][0x3e8] ;  /* 0x0000fa00ff467b82 */ /* 0x000e220000000800 */
[----:B----4-:R-:W-:-:S02]  /*2b150*/  LEA R12, R80, R3, 0x1 ;  /* 0x00000003500c7211 */ /* 0x010fc400078e08ff */
[----:B-1----:R-:W-:Y:S02]  /*2b160*/  LEA R68, P5, R66, R2, 0x1 ;  /* 0x0000000242447211 */ /* 0x002fe400078a08ff */
[----:B------:R-:W-:-:S03]  /*2b170*/  PRMT R79, R67, 0x7632, R79 ;  /* 0x00007632434f7816 */ /* 0x000fc6000000004f */
[----:B------:R-:W1:Y:S01]  /*2b180*/  LDC R80, c[0x0][0x3e8] ;  /* 0x0000fa00ff507b82 */ /* 0x000e620000000800 */
[----:B------:R-:W-:Y:S01]  /*2b190*/  LEA.HI.X.SX32 R69, R66, R0, 0x1, P5 ;  /* 0x0000000042457211 */ /* 0x000fe200028f0eff */
[----:B------:R4:W-:Y:S01]  /*2b1a0*/  STG.E.U16 desc[UR12][R64.64], R14 ;  /* 0x0000000e40007986 */ /* 0x0009e2000c10150c */
[C---:B------:R-:W-:Y:S02]  /*2b1b0*/  LEA R66, P5, R3.reuse, R2, 0x1 ;  /* 0x0000000203427211 */ /* 0x040fe400078a08ff */
[----:B------:R-:W-:Y:S01]  /*2b1c0*/  PRMT R74, R14, 0x7632, R74 ;  /* 0x000076320e4a7816 */ /* 0x000fe2000000004a */
[----:B------:R-:W3:Y:S01]  /*2b1d0*/  LDL.LU R115, [R1+0x41c] ;  /* 0x00041c0001737983 */ /* 0x000ee20000300800 */
[----:B------:R-:W-:Y:S01]  /*2b1e0*/  LEA.HI.X.SX32 R67, R3, R0, 0x1, P5 ;  /* 0x0000000003437211 */ /* 0x000fe200028f0eff */
[----:B------:R-:W-:Y:S02]  /*2b1f0*/  IMAD R3, R81, 0x2, R12 ;  /* 0x0000000251037824 */ /* 0x000fe400078e020c */
[----:B------:R-:W1:Y:S01]  /*2b200*/  LDC R81, c[0x0][0x3e8] ;  /* 0x0000fa00ff517b82 */ /* 0x000e620000000800 */
[----:B------:R0:W-:Y:S01]  /*2b210*/  STG.E.U16 desc[UR12][R68.64], R15 ;  /* 0x0000000f44007986 */ /* 0x0001e2000c10150c */
[----:B----4-:R-:W-:-:S03]  /*2b220*/  LEA R64, P5, R12, R2, 0x1 ;  /* 0x000000020c407211 */ /* 0x010fc600078a08ff */
[----:B------:R4:W-:Y:S01]  /*2b230*/  STG.E.U16 desc[UR12][R66.64], R60 ;  /* 0x0000003c42007986 */ /* 0x0009e2000c10150c */
[----:B0-----:R-:W-:Y:S01]  /*2b240*/  IMAD R14, R70, 0x2, R3 ;  /* 0x00000002460e7824 */ /* 0x001fe200078e0203 */
[----:B------:R-:W-:Y:S02]  /*2b250*/  LEA.HI.X.SX32 R65, R12, R0, 0x1, P5 ;  /* 0x000000000c417211 */ /* 0x000fe400028f0eff */
[----:B------:R-:W3:Y:S01]  /*2b260*/  LDL.LU R112, [R1+0x120] ;  /* 0x0001200001707983 */ /* 0x000ee20000300800 */
[----:B------:R-:W-:Y:S02]  /*2b270*/  LEA R12, P5, R3, R2, 0x1 ;  /* 0x00000002030c7211 */ /* 0x000fe400078a08ff */
[----:B------:R-:W-:Y:S01]  /*2b280*/  PRMT R73, R13, 0x7632, R73 ;  /* 0x000076320d497816 */ /* 0x000fe20000000049 */
[----:B------:R0:W-:Y:S01]  /*2b290*/  STG.E.U16 desc[UR12][R64.64], R61 ;  /* 0x0000003d40007986 */ /* 0x0001e2000c10150c */
[----:B------:R-:W-:Y:S01]  /*2b2a0*/  LEA.HI.X.SX32 R13, R3, R0, 0x1, P5 ;  /* 0x00000000030d7211 */ /* 0x000fe200028f0eff */
[----:B------:R-:W1:Y:S01]  /*2b2b0*/  LDC R68, c[0x0][0x3e8] ;  /* 0x0000fa00ff447b82 */ /* 0x000e620000000800 */
[----:B--2---:R-:W-:Y:S01]  /*2b2c0*/  LEA R3, R72, R14, 0x1 ;  /* 0x0000000e48037211 */ /* 0x004fe200078e08ff */
[----:B------:R-:W2:Y:S06]  /*2b2d0*/  LDL.LU R113, [R1+0x418] ;  /* 0x0004180001717983 */ /* 0x000eac0000300800 */
[----:B----4-:R-:W4:Y:S01]  /*2b2e0*/  LDC R66, c[0x0][0x3e8] ;  /* 0x0000fa00ff427b82 */ /* 0x010f220000000800 */
[----:B0-----:R-:W-:Y:S01]  /*2b2f0*/  LEA R64, P5, R14, R2, 0x1 ;  /* 0x000000020e407211 */ /* 0x001fe200078a08ff */
[----:B------:R1:W-:Y:S01]  /*2b300*/  STG.E.U16 desc[UR12][R12.64], R62 ;  /* 0x0000003e0c007986 */ /* 0x0003e2000c10150c */
[----:B------:R-:W-:-:S02]  /*2b310*/  PRMT R67, R60, 0x7632, R67 ;  /* 0x000076323c437816 */ /* 0x000fc40000000043 */
[----:B------:R-:W-:Y:S01]  /*2b320*/  LEA.HI.X.SX32 R65, R14, R0, 0x1, P5 ;  /* 0x000000000e417211 */ /* 0x000fe200028f0eff */
[----:B------:R-:W2:Y:S01]  /*2b330*/  LDL.LU R122, [R1+0x124] ;  /* 0x00012400017a7983 */ /* 0x000ea20000300800 */
[----:B------:R-:W-:Y:S02]  /*2b340*/  LEA R60, P5, R3, R2, 0x1 ;  /* 0x00000002033c7211 */ /* 0x000fe400078a08ff */
[----:B------:R-:W-:Y:S01]  /*2b350*/  PRMT R69, R61, 0x7632, R69 ;  /* 0x000076323d457816 */ /* 0x000fe20000000045 */
[----:B-1----:R-:W-:Y:S01]  /*2b360*/  IMAD R12, R80, 0x2, R3 ;  /* 0x00000002500c7824 */ /* 0x002fe200078e0203 */
[----:B------:R-:W-:Y:S01]  /*2b370*/  PRMT R76, R15, 0x7632, R76 ;  /* 0x000076320f4c7816 */ /* 0x000fe2000000004c */
[----:B------:R-:W0:Y:S01]  /*2b380*/  LDC R80, c[0x0][0x3e8] ;  /* 0x0000fa00ff507b82 */ /* 0x000e220000000800 */
[----:B------:R-:W-:Y:S01]  /*2b390*/  LEA.HI.X.SX32 R61, R3, R0, 0x1, P5 ;  /* 0x00000000033d7211 */ /* 0x000fe200028f0eff */
[----:B------:R1:W-:Y:S01]  /*2b3a0*/  STG.E.U16 desc[UR12][R64.64], R63 ;  /* 0x0000003f40007986 */ /* 0x0003e2000c10150c */
[----:B------:R-:W-:Y:S01]  /*2b3b0*/  LEA R14, P5, R12, R2, 0x1 ;  /* 0x000000020c0e7211 */ /* 0x000fe200078a08ff */
[----:B------:R-:W-:Y:S01]  /*2b3c0*/  IMAD R3, R81, 0x2, R12 ;  /* 0x0000000251037824 */ /* 0x000fe200078e020c */
[----:B------:R-:W-:Y:S01]  /*2b3d0*/  PRMT R70, R62, 0x7632, R70 ;  /* 0x000076323e467816 */ /* 0x000fe20000000046 */
[----:B------:R-:W2:Y:S01]  /*2b3e0*/  LDL.LU R124, [R1+0x414] ;  /* 0x00041400017c7983 */ /* 0x000ea20000300800 */
[----:B------:R-:W-:Y:S01]  /*2b3f0*/  LEA.HI.X.SX32 R15, R12, R0, 0x1, P5 ;  /* 0x000000000c0f7211 */ /* 0x000fe200028f0eff */
[----:B------:R-:W0:Y:S02]  /*2b400*/  LDC R81, c[0x0][0x3e8] ;  /* 0x0000fa00ff517b82 */ /* 0x000e240000000800 */
[----:B------:R-:W-:Y:S01]  /*2b410*/  STG.E.U16 desc[UR12][R60.64], R56 ;  /* 0x000000383c007986 */ /* 0x000fe2000c10150c */
[----:B------:R-:W-:-:S03]  /*2b420*/  LEA R12, P5, R3, R2, 0x1 ;  /* 0x00000002030c7211 */ /* 0x000fc600078a08ff */
[----:B------:R4:W-:Y:S02]  /*2b430*/  STG.E.U16 desc[UR12][R14.64], R57 ;  /* 0x000000390e007986 */ /* 0x0009e4000c10150c */
[----:B------:R-:W0:Y:S01]  /*2b440*/  LDC R62, c[0x0][0x3e8] ;  /* 0x0000fa00ff3e7b82 */ /* 0x000e220000000800 */
[----:B------:R-:W-:Y:S01]  /*2b450*/  LEA.HI.X.SX32 R13, R3, R0, 0x1, P5 ;  /* 0x00000000030d7211 */ /* 0x000fe200028f0eff */
[----:B------:R-:W2:Y:S06]  /*2b460*/  LDL.LU R121, [R1+0x128] ;  /* 0x0001280001797983 */ /* 0x000eac0000300800 */
[----:B-1----:R-:W1:Y:S01]  /*2b470*/  LDC R64, c[0x0][0x3e8] ;  /* 0x0000fa00ff407b82 */ /* 0x002e620000000800 */
[----:B----4-:R-:W-:Y:S01]  /*2b480*/  LEA R14, R66, R3, 0x1 ;  /* 0x00000003420e7211 */ /* 0x010fe200078e08ff */
[----:B------:R4:W-:Y:S04]  /*2b490*/  STG.E.U16 desc[UR12][R12.64], R58 ;  /* 0x0000003a0c007986 */ /* 0x0009e8000c10150c */
[----:B------:R-:W-:Y:S01]  /*2b4a0*/  IMAD R3, R68, 0x2, R14 ;  /* 0x0000000244037824 */ /* 0x000fe200078e020e */
[----:B------:R-:W-:Y:S01]  /*2b4b0*/  LEA R60, P5, R14, R2, 0x1 ;  /* 0x000000020e3c7211 */ /* 0x000fe200078a08ff */
[----:B------:R-:W2:Y:S02]  /*2b4c0*/  LDL.LU R123, [R1+0x410] ;  /* 0x00041000017b7983 */ /* 0x000ea40000300800 */
[----:B0-----:R-:W-:-:S02]  /*2b4d0*/  IMAD R15, R80, 0x2, R3 ;  /* 0x00000002500f7824 */ /* 0x001fc400078e0203 */
[----:B------:R-:W0:Y:S01]  /*2b4e0*/  LDC R80, c[0x0][0x3e8] ;  /* 0x0000fa00ff507b82 */ /* 0x000e220000000800 */
[----:B------:R-:W-:Y:S01]  /*2b4f0*/  LEA.HI.X.SX32 R61, R14, R0, 0x1, P5 ;  /* 0x000000000e3d7211 */ /* 0x000fe200028f0eff */
[----:B------:R-:W2:Y:S01]  /*2b500*/  LDL.LU R92, [R1+0x12c] ;  /* 0x00012c00015c7983 */ /* 0x000ea20000300800 */
[----:B----4-:R-:W-:Y:S02]  /*2b510*/  LEA R12, P5, R3, R2, 0x1 ;  /* 0x00000002030c7211 */ /* 0x010fe400078a08ff */
[----:B------:R-:W-:Y:S01]  /*2b520*/  PRMT R72, R63, 0x7632, R72 ;  /* 0x000076323f487816 */ /* 0x000fe20000000048 */
[----:B------:R-:W-:Y:S01]  /*2b530*/  STG.E.U16 desc[UR12][R60.64], R59 ;  /* 0x0000003b3c007986 */ /* 0x000fe2000c10150c */
[----:B------:R-:W-:Y:S02]  /*2b540*/  LEA.HI.X.SX32 R13, R3, R0, 0x1, P5 ;  /* 0x00000000030d7211 */ /* 0x000fe400028f0eff */
[----:B------:R-:W-:Y:S01]  /*2b550*/  LEA R14, P5, R15, R2, 0x1 ;  /* 0x000000020f0e7211 */ /* 0x000fe200078a08ff */
[----:B------:R-:W4:Y:S01]  /*2b560*/  LDL.LU R93, [R1+0x40c] ;  /* 0x00040c00015d7983 */ /* 0x000f220000300800 */
[----:B------:R-:W-:-:S02]  /*2b570*/  LEA R3, R81, R15, 0x1 ;  /* 0x0000000f51037211 */ /* 0x000fc400078e08ff */
[----:B------:R-:W0:Y:S01]  /*2b580*/  LDC R81, c[0x0][0x3e8] ;  /* 0x0000fa00ff517b82 */ /* 0x000e220000000800 */
[----:B------:R-:W-:Y:S01]  /*2b590*/  PRMT R63, R56, 0x7632, R63 ;  /* 0x00007632383f7816 */ /* 0x000fe2000000003f */
[----:B------:R1:W-:Y:S01]  /*2b5a0*/  STG.E.U16 desc[UR12][R12.64], R52 ;  /* 0x000000340c007986 */ /* 0x0003e2000c10150c */
[----:B------:R-:W-:Y:S02]  /*2b5b0*/  LEA.HI.X.SX32 R15, R15, R0, 0x1, P5 ;  /* 0x000000000f0f7211 */ /* 0x000fe400028f0eff */
[----:B------:R-:W-:Y:S01]  /*2b5c0*/  PRMT R66, R58, 0x7632, R66 ;  /* 0x000076323a427816 */ /* 0x000fe20000000042 */
[----:B------:R-:W4:Y:S01]  /*2b5d0*/  LDL.LU R94, [R1+0x140] ;  /* 0x00014000015e7983 */ /* 0x000f220000300800 */
[----:B------:R-:W-:Y:S01]  /*2b5e0*/  LEA R56, P5, R3, R2, 0x1 ;  /* 0x0000000203387211 */ /* 0x000fe200078a08ff */
[----:B------:R-:W0:Y:S01]  /*2b5f0*/  LDC R58, c[0x0][0x3e8] ;  /* 0x0000fa00ff3a7b82 */ /* 0x000e220000000800 */
[----:B------:R-:W-:Y:S01]  /*2b600*/  PRMT R65, R57, 0x7632, R65 ;  /* 0x0000763239417816 */ /* 0x000fe20000000041 */
[----:B-1----:R-:W-:Y:S01]  /*2b610*/  IMAD R13, R62, 0x2, R3 ;  /* 0x000000023e0d7824 */ /* 0x002fe200078e0203 */
[----:B------:R-:W-:-:S02]  /*2b620*/  LEA.HI.X.SX32 R57, R3, R0, 0x1, P5 ;  /* 0x0000000003397211 */ /* 0x000fc400028f0eff */
[----:B------:R-:W-:Y:S01]  /*2b630*/  PRMT R68, R59, 0x7632, R68 ;  /* 0x000076323b447816 */ /* 0x000fe20000000044 */
[----:B------:R-:W-:Y:S01]  /*2b640*/  IMAD R3, R64, 0x2, R13 ;  /* 0x0000000240037824 */ /* 0x000fe200078e020d */
[----:B------:R-:W-:Y:S01]  /*2b650*/  LEA R12, P5, R13, R2, 0x1 ;  /* 0x000000020d0c7211 */ /* 0x000fe200078a08ff */
[----:B------:R-:W1:Y:S01]  /*2b660*/  LDC R59, c[0x0][0x3e8] ;  /* 0x0000fa00ff3b7b82 */ /* 0x000e620000000800 */
[----:B------:R0:W-:Y:S01]  /*2b670*/  STG.E.U16 desc[UR12][R14.64], R53 ;  /* 0x000000350e007986 */ /* 0x0001e2000c10150c */
[----:B------:R-:W-:Y:S02]  /*2b680*/  PRMT R61, R53, 0x7632, R61 ;  /* 0x00007632353d7816 */ /* 0x000fe4000000003d */
[----:B------:R-:W-:Y:S01]  /*2b690*/  LEA.HI.X.SX32 R13, R13, R0, 0x1, P5 ;  /* 0x000000000d0d7211 */ /* 0x000fe200028f0eff */
[----:B------:R0:W-:Y:S03]  /*2b6a0*/  STG.E.U16 desc[UR12][R56.64], R54 ;  /* 0x0000003638007986 */ /* 0x0001e6000c10150c */
[----:B------:R-:W1:Y:S01]  /*2b6b0*/  LDC R60, c[0x0][0x3e8] ;  /* 0x0000fa00ff3c7b82 */ /* 0x000e620000000800 */
[----:B------:R-:W-:Y:S01]  /*2b6c0*/  PRMT R52, R52, 0x7632, R52 ;  /* 0x0000763234347816 */ /* 0x000fe20000000034 */
[----:B------:R-:W2:Y:S01]  /*2b6d0*/  LDL.LU R95, [R1+0x404] ;  /* 0x00040400015f7983 */ /* 0x000ea20000300800 */
[----:B0-----:R-:W-:-:S02]  /*2b6e0*/  LEA R14, P5, R3, R2, 0x1 ;  /* 0x00000002030e7211 */ /* 0x001fc400078a08ff */
[----:B------:R-:W-:Y:S02]  /*2b6f0*/  LEA R53, R80, R3, 0x1 ;  /* 0x0000000350357211 */ /* 0x000fe400078e08ff */
[----:B------:R-:W-:Y:S01]  /*2b700*/  LEA.HI.X.SX32 R15, R3, R0, 0x1, P5 ;  /* 0x00000000030f7211 */ /* 0x000fe200028f0eff */
[----:B------:R-:W0:Y:S01]  /*2b710*/  LDC R80, c[0x0][0x3e8] ;  /* 0x0000fa00ff507b82 */ /* 0x000e220000000800 */
[----:B------:R-:W-:Y:S01]  /*2b720*/  LEA R56, P5, R53, R2, 0x1 ;  /* 0x0000000235387211 */ /* 0x000fe200078a08ff */
[----:B------:R-:W-:-:S03]  /*2b730*/  IMAD R3, R81, 0x2, R53 ;  /* 0x0000000251037824 */ /* 0x000fc600078e0235 */
[----:B------:R-:W-:Y:S01]  /*2b740*/  LEA.HI.X.SX32 R57, R53, R0, 0x1, P5 ;  /* 0x0000000035397211 */ /* 0x000fe200028f0eff */
[----:B------:R1:W-:Y:S01]  /*2b750*/  STG.E.U16 desc[UR12][R12.64], R55 ;  /* 0x000000370c007986 */ /* 0x0003e2000c10150c */
[----:B------:R-:W-:Y:S01]  /*2b760*/  PRMT R62, R54, 0x7632, R62 ;  /* 0x00007632363e7816 */ /* 0x000fe2000000003e */
[----:B------:R-:W3:Y:S02]  /*2b770*/  LDC R81, c[0x0][0x3e8] ;  /* 0x0000fa00ff517b82 */ /* 0x000ee40000000800 */
[----:B------:R-:W-:Y:S01]  /*2b780*/  STG.E.U16 desc[UR12][R14.64], R48 ;  /* 0x000000300e007986 */ /* 0x000fe2000c10150c */
[----:B------:R-:W-:-:S03]  /*2b790*/  LEA R54, P5, R3, R2, 0x1 ;  /* 0x0000000203367211 */ /* 0x000fc600078a08ff */
[----:B------:R1:W-:Y:S01]  /*2b7a0*/  STG.E.U16 desc[UR12][R56.64], R49 ;  /* 0x0000003138007986 */ /* 0x0003e2000c10150c */
[----:B------:R-:W-:Y:S01]  /*2b7b0*/  PRMT R64, R55, 0x7632, R64 ;  /* 0x0000763237407816 */ /* 0x000fe20000000040 */
[----:B-1----:R-:W-:Y:S01]  /*2b7c0*/  IMAD R13, R58, 0x2, R3 ;  /* 0x000000023a0d7824 */ /* 0x002fe200078e0203 */
[----:B------:R-:W-:Y:S01]  /*2b7d0*/  LEA.HI.X.SX32 R55, R3, R0, 0x1, P5 ;  /* 0x0000000003377211 */ /* 0x000fe200028f0eff */
[----:B------:R-:W1:Y:S03]  /*2b7e0*/  LDC R58, c[0x0][0x3e8] ;  /* 0x0000fa00ff3a7b82 */ /* 0x000e660000000800 */
[----:B------:R-:W-:-:S05]  /*2b7f0*/  LEA R12, P5, R13, R2, 0x1 ;  /* 0x000000020d0c7211 */ /* 0x000fca00078a08ff */
[----:B------:R-:W1:Y:S01]  /*2b800*/  LDC R56, c[0x0][0x3e8] ;  /* 0x0000fa00ff387b82 */ /* 0x000e620000000800 */
[----:B------:R-:W-:Y:S02]  /*2b810*/  LEA R3, R59, R13, 0x1 ;  /* 0x0000000d3b037211 */ /* 0x000fe400078e08ff */
[----:B------:R-:W-:-:S05]  /*2b820*/  LEA.HI.X.SX32 R13, R13, R0, 0x1, P5 ;  /* 0x000000000d0d7211 */ /* 0x000fca00028f0eff */
[----:B------:R-:W1:Y:S01]  /*2b830*/  LDC R57, c[0x0][0x3e8] ;  /* 0x0000fa00ff397b82 */ /* 0x000e620000000800 */
[----:B------:R-:W-:Y:S01]  /*2b840*/  LEA R14, P5, R3, R2, 0x1 ;  /* 0x00000002030e7211 */ /* 0x000fe200078a08ff */
[----:B------:R-:W-:-:S03]  /*2b850*/  IMAD R53, R60, 0x2, R3 ;  /* 0x000000023c357824 */ /* 0x000fc600078e0203 */
[----:B------:R-:W-:Y:S01]  /*2b860*/  LEA.HI.X.SX32 R15, R3, R0, 0x1, P5 ;  /* 0x00000000030f7211 */ /* 0x000fe200028f0eff */
[----:B0-----:R-:W-:Y:S02]  /*2b870*/  IMAD R3, R80, 0x2, R53 ;  /* 0x0000000250037824 */ /* 0x001fe400078e0235 */
[----:B------:R-:W0:Y:S01]  /*2b880*/  LDC R80, c[0x0][0x3e8] ;  /* 0x0000fa00ff507b82 */ /* 0x000e220000000800 */
[----:B------:R1:W-:Y:S01]  /*2b890*/  STG.E.U16 desc[UR12][R54.64], R50 ;  /* 0x0000003236007986 */ /* 0x0003e2000c10150c */
[----:B------:R-:W-:-:S03]  /*2b8a0*/  PRMT R59, R50, 0x7632, R59 ;  /* 0x00007632323b7816 */ /* 0x000fc6000000003b */
[----:B------:R1:W-:Y:S02]  /*2b8b0*/  STG.E.U16 desc[UR12][R12.64], R51 ;  /* 0x000000330c007986 */ /* 0x0003e4000c10150c */
[----:B-1----:R-:W-:-:S04]  /*2b8c0*/  LEA R54, P5, R53, R2, 0x1 ;  /* 0x0000000235367211 */ /* 0x002fc800078a08ff */
[----:B------:R-:W-:Y:S02]  /*2b8d0*/  LEA.HI.X.SX32 R55, R53, R0, 0x1, P5 ;  /* 0x0000000035377211 */ /* 0x000fe400028f0eff */
[----:B------:R-:W-:Y:S02]  /*2b8e0*/  LEA R50, P5, R3, R2, 0x1 ;  /* 0x0000000203327211 */ /* 0x000fe400078a08ff */
[----:B------:R-:W-:Y:S02]  /*2b8f0*/  LEA R13, R56, R3, 0x1 ;  /* 0x00000003380d7211 */ /* 0x000fe400078e08ff */
[----:B------:R-:W-:Y:S01]  /*2b900*/  PRMT R60, R51, 0x7632, R60 ;  /* 0x00007632333c7816 */ /* 0x000fe2000000003c */
[----:B------:R1:W-:Y:S01]  /*2b910*/  STG.E.U16 desc[UR12][R14.64], R44 ;  /* 0x0000002c0e007986 */ /* 0x0003e2000c10150c */
[----:B------:R-:W-:Y:S01]  /*2b920*/  LEA.HI.X.SX32 R51, R3, R0, 0x1, P5 ;  /* 0x0000000003337211 */ /* 0x000fe200028f0eff */
[----:B------:R-:W-:Y:S01]  /*2b930*/  IMAD R3, R57, 0x2, R13 ;  /* 0x0000000239037824 */ /* 0x000fe200078e020d */
[C---:B------:R-:W-:Y:S01]  /*2b940*/  LEA R12, P5, R13.reuse, R2, 0x1 ;  /* 0x000000020d0c7211 */ /* 0x040fe200078a08ff */
[----:B------:R-:W-:Y:S01]  /*2b950*/  STG.E.U16 desc[UR12][R54.64], R45 ;  /* 0x0000002d36007986 */ /* 0x000fe2000c10150c */
[----:B------:R-:W0:Y:S02]  /*2b960*/  LDC R53, c[0x0][0x3e8] ;  /* 0x0000fa00ff357b82 */ /* 0x000e240000000800 */
[----:B------:R-:W-:Y:S01]  /*2b970*/  LEA.HI.X.SX32 R13, R13, R0, 0x1, P5 ;  /* 0x000000000d0d7211 */ /* 0x000fe200028f0eff */
[----:B------:R0:W-:Y:S01]  /*2b980*/  STG.E.U16 desc[UR12][R50.64], R46 ;  /* 0x0000002e32007986 */ /* 0x0001e2000c10150c */
[----:B-1----:R-:W-:-:S04]  /*2b990*/  LEA R14, P5, R3, R2, 0x1 ;  /* 0x00000002030e7211 */ /* 0x002fc800078a08ff */
[----:B------:R-:W1:Y:S01]  /*2b9a0*/  LDC R56, c[0x0][0x3e8] ;  /* 0x0000fa00ff387b82 */ /* 0x000e620000000800 */
[----:B------:R-:W-:Y:S01]  /*2b9b0*/  LEA.HI.X.SX32 R15, R3, R0, 0x1, P5 ;  /* 0x00000000030f7211 */ /* 0x000fe200028f0eff */
[----:B0-----:R-:W-:-:S06]  /*2b9c0*/  IMAD R51, R58, 0x2, R3 ;  /* 0x000000023a337824 */ /* 0x001fcc00078e0203 */
[----:B------:R-:W0:Y:S01]  /*2b9d0*/  LDC R54, c[0x0][0x3e8] ;  /* 0x0000fa00ff367b82 */ /* 0x000e220000000800 */
[----:B------:R-:W-:Y:S02]  /*2b9e0*/  LEA R50, P5, R51, R2, 0x1 ;  /* 0x0000000233327211 */ /* 0x000fe400078a08ff */
[----:B------:R-:W-:Y:S02]  /*2b9f0*/  LEA R3, R80, R51, 0x1 ;  /* 0x0000003350037211 */ /* 0x000fe400078e08ff */
[----:B------:R-:W-:-:S03]  /*2ba00*/  PRMT R57, R46, 0x7632, R57 ;  /* 0x000076322e397816 */ /* 0x000fc60000000039 */
[----:B------:R-:W1:Y:S01]  /*2ba10*/  LDC R55, c[0x0][0x3e8] ;  /* 0x0000fa00ff377b82 */ /* 0x000e620000000800 */
[----:B------:R-:W-:Y:S02]  /*2ba20*/  LEA.HI.X.SX32 R51, R51, R0, 0x1, P5 ;  /* 0x0000000033337211 */ /* 0x000fe400028f0eff */
[----:B------:R-:W-:Y:S01]  /*2ba30*/  LEA R46, P5, R3, R2, 0x1 ;  /* 0x00000002032e7211 */ /* 0x000fe200078a08ff */
[----:B------:R0:W-:Y:S01]  /*2ba40*/  STG.E.U16 desc[UR12][R12.64], R47 ;  /* 0x0000002f0c007986 */ /* 0x0001e2000c10150c */
[----:B------:R-:W-:-:S03]  /*2ba50*/  PRMT R58, R47, 0x7632, R58 ;  /* 0x000076322f3a7816 */ /* 0x000fc6000000003a */
[----:B------:R-:W-:Y:S01]  /*2ba60*/  STG.E.U16 desc[UR12][R14.64], R40 ;  /* 0x000000280e007986 */ /* 0x000fe2000c10150c */
[----:B------:R-:W1:Y:S03]  /*2ba70*/  LDC R80, c[0x0][0x3e8] ;  /* 0x0000fa00ff507b82 */ /* 0x000e660000000800 */
[----:B------:R-:W-:Y:S01]  /*2ba80*/  STG.E.U16 desc[UR12][R50.64], R41 ;  /* 0x0000002932007986 */ /* 0x000fe2000c10150c */
[----:B0-----:R-:W-:Y:S01]  /*2ba90*/  LEA.HI.X.SX32 R47, R3, R0, 0x1, P5 ;  /* 0x00000000032f7211 */ /* 0x001fe200028f0eff */
[----:B------:R-:W-:-:S03]  /*2baa0*/  IMAD R13, R53, 0x2, R3 ;  /* 0x00000002350d7824 */ /* 0x000fc600078e0203 */
[----:B------:R-:W0:Y:S01]  /*2bab0*/  LDC R53, c[0x0][0x3e8] ;  /* 0x0000fa00ff357b82 */ /* 0x000e220000000800 */
[----:B------:R3:W-:Y:S01]  /*2bac0*/  STG.E.U16 desc[UR12][R46.64], R42 ;  /* 0x0000002a2e007986 */ /* 0x0007e2000c10150c */
[----:B------:R-:W-:Y:S01]  /*2bad0*/  LEA R12, P5, R13, R2, 0x1 ;  /* 0x000000020d0c7211 */ /* 0x000fe200078a08ff */
[----:B------:R-:W-:-:S05]  /*2bae0*/  IMAD R3, R54, 0x2, R13 ;  /* 0x0000000236037824 */ /* 0x000fca00078e020d */
[----:B------:R-:W0:Y:S08]  /*2baf0*/  LDC R54, c[0x0][0x3e8] ;  /* 0x0000fa00ff367b82 */ /* 0x000e300000000800 */
[----:B---3--:R-:W3:Y:S01]  /*2bb00*/  LDC R47, c[0x0][0x3e8] ;  /* 0x0000fa00ff2f7b82 */ /* 0x008ee20000000800 */
[----:B------:R-:W-:Y:S02]  /*2bb10*/  LEA.HI.X.SX32 R13, R13, R0, 0x1, P5 ;  /* 0x000000000d0d7211 */ /* 0x000fe400028f0eff */
[----:B------:R-:W-:-:S02]  /*2bb20*/  PRMT R46, R41, 0x7632, R46 ;  /* 0x00007632292e7816 */ /* 0x000fc4000000002e */
[----:B------:R-:W-:Y:S02]  /*2bb30*/  LEA R14, P5, R3, R2, 0x1 ;  /* 0x00000002030e7211 */ /* 0x000fe400078a08ff */
[----:B-1----:R-:W-:Y:S02]  /*2bb40*/  LEA R41, R55, R3, 0x1 ;  /* 0x0000000337297211 */ /* 0x002fe400078e08ff */
[----:B------:R-:W-:Y:S02]  /*2bb50*/  PRMT R42, R40, 0x7632, R42 ;  /* 0x00007632282a7816 */ /* 0x000fe4000000002a */
[----:B------:R-:W-:Y:S01]  /*2bb60*/  LEA.HI.X.SX32 R15, R3, R0, 0x1, P5 ;  /* 0x00000000030f7211 */ /* 0x000fe200028f0eff */
[----:B------:R-:W-:Y:S01]  /*2bb70*/  IMAD R3, R56, 0x2, R41 ;  /* 0x0000000238037824 */ /* 0x000fe200078e0229 */
[C---:B------:R-:W-:Y:S01]  /*2bb80*/  LEA R40, P5, R41.reuse, R2, 0x1 ;  /* 0x0000000229287211 */ /* 0x040fe200078a08ff */
[----:B------:R3:W-:Y:S03]  /*2bb90*/  STG.E.U16 desc[UR12][R12.64], R43 ;  /* 0x0000002b0c007986 */ /* 0x0007e6000c10150c */
[----:B------:R-:W-:-:S02]  /*2bba0*/  LEA.HI.X.SX32 R41, R41, R0, 0x1, P5 ;  /* 0x0000000029297211 */ /* 0x000fc400028f0eff */
[----:B------:R-:W-:Y:S01]  /*2bbb0*/  LEA R50, P5, R3, R2, 0x1 ;  /* 0x0000000203327211 */ /* 0x000fe200078a08ff */
[----:B------:R-:W-:Y:S01]  /*2bbc0*/  STG.E.U16 desc[UR12][R14.64], R36 ;  /* 0x000000240e007986 */ /* 0x000fe2000c10150c */
[----:B---3--:R-:W-:-:S03]  /*2bbd0*/  IMAD R13, R47, 0x2, R3 ;  /* 0x000000022f0d7824 */ /* 0x008fc600078e0203 */
[----:B------:R1:W-:Y:S01]  /*2bbe0*/  STG.E.U16 desc[UR12][R40.64], R37 ;  /* 0x0000002528007986 */ /* 0x0003e2000c10150c */
[----:B------:R-:W-:Y:S02]  /*2bbf0*/  LEA.HI.X.SX32 R51, R3, R0, 0x1, P5 ;  /* 0x0000000003337211 */ /* 0x000fe400028f0eff */
[----:B------:R-:W-:Y:S02]  /*2bc00*/  LEA R12, P5, R13, R2, 0x1 ;  /* 0x000000020d0c7211 */ /* 0x000fe400078a08ff */
[----:B0-----:R-:W-:Y:S01]  /*2bc10*/  LEA R3, R53, R13, 0x1 ;  /* 0x0000000d35037211 */ /* 0x001fe200078e08ff */
[----:B-1----:R-:W0:Y:S01]  /*2bc20*/  LDC R40, c[0x0][0x3e8] ;  /* 0x0000fa00ff287b82 */ /* 0x002e220000000800 */
[----:B------:R-:W-:-:S03]  /*2bc30*/  PRMT R47, R37, 0x7632, R47 ;  /* 0x00007632252f7816 */ /* 0x000fc6000000002f */
[----:B------:R-:W-:Y:S01]  /*2bc40*/  IMAD R37, R54, 0x2, R3 ;  /* 0x0000000236257824 */ /* 0x000fe200078e0203 */
[----:B------:R-:W-:Y:S02]  /*2bc50*/  LEA.HI.X.SX32 R13, R13, R0, 0x1, P5 ;  /* 0x000000000d0d7211 */ /* 0x000fe400028f0eff */
[----:B------:R-:W-:Y:S01]  /*2bc60*/  LEA R14, P5, R3, R2, 0x1 ;  /* 0x00000002030e7211 */ /* 0x000fe200078a08ff */
[----:B------:R-:W1:Y:S01]  /*2bc70*/  LDC R41, c[0x0][0x3e8] ;  /* 0x0000fa00ff297b82 */ /* 0x000e620000000800 */
[----:B------:R-:W-:Y:S02]  /*2bc80*/  PRMT R56, R43, 0x7632, R56 ;  /* 0x000076322b387816 */ /* 0x000fe40000000038 */
[----:B------:R-:W-:Y:S02]  /*2bc90*/  PRMT R43, R36, 0x7632, R43 ;  /* 0x00007632242b7816 */ /* 0x000fe4000000002b */
[----:B------:R-:W-:Y:S01]  /*2bca0*/  LEA.HI.X.SX32 R15, R3, R0, 0x1, P5 ;  /* 0x00000000030f7211 */ /* 0x000fe200028f0eff */
[----:B------:R-:W-:Y:S01]  /*2bcb0*/  IMAD R3, R81, 0x2, R37 ;  /* 0x0000000251037824 */ /* 0x000fe200078e0225 */
[C---:B------:R-:W-:Y:S01]  /*2bcc0*/  LEA R36, P5, R37.reuse, R2, 0x1 ;  /* 0x0000000225247211 */ /* 0x040fe200078a08ff */
[----:B------:R3:W-:Y:S01]  /*2bcd0*/  STG.E.U16 desc[UR12][R50.64], R38 ;  /* 0x0000002632007986 */ /* 0x0007e2000c10150c */
[----:B------:R-:W-:Y:S01]  /*2bce0*/  PRMT R53, R38, 0x7632, R53 ;  /* 0x0000763226357816 */ /* 0x000fe20000000035 */
[----:B------:R-:W2:Y:S01]  /*2bcf0*/  LDC R81, c[0x0][0x3e8] ;  /* 0x0000fa00ff517b82 */ /* 0x000ea20000000800 */
[----:B------:R-:W-:Y:S01]  /*2bd00*/  LEA.HI.X.SX32 R37, R37, R0, 0x1, P5 ;  /* 0x0000000025257211 */ /* 0x000fe200028f0eff */
[----:B------:R3:W-:Y:S01]  /*2bd10*/  STG.E.U16 desc[UR12][R12.64], R39 ;  /* 0x000000270c007986 */ /* 0x0007e2000c10150c */
[----:B------:R-:W-:-:S02]  /*2bd20*/  PRMT R54, R39, 0x7632, R54 ;  /* 0x0000763227367816 */ /* 0x000fc40000000036 */
[C---:B---3--:R-:W-:Y:S01]  /*2bd30*/  LEA R38, P5, R3.reuse, R2, 0x1 ;  /* 0x0000000203267211 */ /* 0x048fe200078a08ff */
[----:B------:R-:W-:Y:S03]  /*2bd40*/  STG.E.U16 desc[UR12][R14.64], R32 ;  /* 0x000000200e007986 */ /* 0x000fe6000c10150c */
[----:B------:R-:W-:Y:S01]  /*2bd50*/  LEA.HI.X.SX32 R39, R3, R0, 0x1, P5 ;  /* 0x0000000003277211 */ /* 0x000fe200028f0eff */
[----:B------:R-:W-:Y:S01]  /*2bd60*/  STG.E.U16 desc[UR12][R36.64], R33 ;  /* 0x0000002124007986 */ /* 0x000fe2000c10150c */
[----:B0-----:R-:W-:Y:S02]  /*2bd70*/  LEA R13, R40, R3, 0x1 ;  /* 0x00000003280d7211 */ /* 0x001fe400078e08ff */
[----:B------:R-:W-:Y:S01]  /*2bd80*/  PRMT R51, R33, 0x7632, R51 ;  /* 0x0000763221337816 */ /* 0x000fe20000000033 */
[----:B------:R0:W-:Y:S01]  /*2bd90*/  STG.E.U16 desc[UR12][R38.64], R34 ;  /* 0x0000002226007986 */ /* 0x0001e2000c10150c */
[----:B------:R-:W-:Y:S01]  /*2bda0*/  LEA R12, P5, R13, R2, 0x1 ;  /* 0x000000020d0c7211 */ /* 0x000fe200078a08ff */
[----:B-1----:R-:W-:Y:S01]  /*2bdb0*/  IMAD R3, R41, 0x2, R13 ;  /* 0x0000000229037824 */ /* 0x002fe200078e020d */
[----:B------:R-:W-:Y:S01]  /*2bdc0*/  PRMT R50, R32, 0x7632, R50 ;  /* 0x0000763220327816 */ /* 0x000fe20000000032 */
[----:B------:R-:W1:Y:S08]  /*2bdd0*/  LDC R41, c[0x0][0x3e8] ;  /* 0x0000fa00ff297b82 */ /* 0x000e700000000800 */
[----:B0-----:R-:W0:Y:S01]  /*2bde0*/  LDC R39, c[0x0][0x3e8] ;  /* 0x0000fa00ff277b82 */ /* 0x001e220000000800 */
[----:B------:R-:W-:Y:S01]  /*2bdf0*/  LEA.HI.X.SX32 R13, R13, R0, 0x1, P5 ;  /* 0x000000000d0d7211 */ /* 0x000fe200028f0eff */
[----:B------:R-:W-:Y:S01]  /*2be00*/  IMAD R33, R80, 0x2, R3 ;  /* 0x0000000250217824 */ /* 0x000fe200078e0203 */
[----:B------:R-:W-:-:S05]  /*2be10*/  LEA R14, P5, R3, R2, 0x1 ;  /* 0x00000002030e7211 */ /* 0x000fca00078a08ff */
[----:B------:R-:W3:Y:S01]  /*2be20*/  LDC R80, c[0x0][0x3e8] ;  /* 0x0000fa00ff507b82 */ /* 0x000ee20000000800 */
[----:B------:R-:W-:Y:S02]  /*2be30*/  LEA.HI.X.SX32 R15, R3, R0, 0x1, P5 ;  /* 0x00000000030f7211 */ /* 0x000fe400028f0eff */
[----:B------:R-:W-:Y:S02]  /*2be40*/  LEA R32, P5, R33, R2, 0x1 ;  /* 0x0000000221207211 */ /* 0x000fe400078a08ff */
[----:B--2---:R-:W-:Y:S02]  /*2be50*/  LEA R38, R81, R33, 0x1 ;  /* 0x0000002151267211 */ /* 0x004fe400078e08ff */
[----:B------:R-:W-:Y:S01]  /*2be60*/  LEA.HI.X.SX32 R33, R33, R0, 0x1, P5 ;  /* 0x0000000021217211 */ /* 0x000fe200028f0eff */
[----:B------:R-:W2:Y:S01]  /*2be70*/  LDC R81, c[0x0][0x3e8] ;  /* 0x0000fa00ff517b82 */ /* 0x000ea20000000800 */
[----:B------:R-:W-:-:S04]  /*2be80*/  LEA R36, P5, R38, R2, 0x1 ;  /* 0x0000000226247211 */ /* 0x000fc800078a08ff */
[----:B------:R-:W-:Y:S01]  /*2be90*/  LEA.HI.X.SX32 R37, R38, R0, 0x1, P5 ;  /* 0x0000000026257211 */ /* 0x000fe200028f0eff */
[----:B0-----:R-:W-:Y:S02]  /*2bea0*/  IMAD R38, R39, 0x2, R38 ;  /* 0x0000000227267824 */ /* 0x001fe400078e0226 */
[----:B------:R-:W0:Y:S01]  /*2beb0*/  LDC R40, c[0x0][0x3e8] ;  /* 0x0000fa00ff287b82 */ /* 0x000e220000000800 */
[----:B------:R1:W-:Y:S01]  /*2bec0*/  STG.E.U16 desc[UR12][R12.64], R35 ;  /* 0x000000230c007986 */ /* 0x0003e2000c10150c */
[----:B------:R-:W-:-:S03]  /*2bed0*/  PRMT R3, R35, 0x7632, R3 ;  /* 0x0000763223037816 */ /* 0x000fc60000000003 */
[----:B------:R2:W-:Y:S01]  /*2bee0*/  STG.E.U16 desc[UR12][R14.64], R28 ;  /* 0x0000001c0e007986 */ /* 0x0005e2000c10150c */
[----:B-1----:R-:W-:Y:S02]  /*2bef0*/  IMAD R12, R41, 0x2, R38 ;  /* 0x00000002290c7824 */ /* 0x002fe400078e0226 */
[----:B------:R-:W1:Y:S01]  /*2bf00*/  LDC R41, c[0x0][0x3e8] ;  /* 0x0000fa00ff297b82 */ /* 0x000e620000000800 */
[----:B--2---:R-:W-:Y:S02]  /*2bf10*/  LEA R14, P5, R38, R2, 0x1 ;  /* 0x00000002260e7211 */ /* 0x004fe400078a08ff */
[----:B---3--:R-:W-:Y:S01]  /*2bf20*/  LEA R35, R80, R12, 0x1 ;  /* 0x0000000c50237211 */ /* 0x008fe200078e08ff */
[----:B------:R2:W-:Y:S04]  /*2bf30*/  STG.E.U16 desc[UR12][R32.64], R29 ;  /* 0x0000001d20007986 */ /* 0x0005e8000c10150c */
[----:B------:R-:W3:Y:S01]  /*2bf40*/  LDC R80, c[0x0][0x3e8] ;  /* 0x0000fa00ff507b82 */ /* 0x000ee20000000800 */
[----:B------:R-:W-:Y:S01]  /*2bf50*/  LEA.HI.X.SX32 R15, R38, R0, 0x1, P5 ;  /* 0x00000000260f7211 */ /* 0x000fe200028f0eff */
[----:B------:R4:W-:Y:S01]  /*2bf60*/  STG.E.U16 desc[UR12][R36.64], R30 ;  /* 0x0000001e24007986 */ /* 0x0009e2000c10150c */
[----:B------:R-:W-:Y:S01]  /*2bf70*/  IMAD R13, R81, 0x2, R35 ;  /* 0x00000002510d7824 */ /* 0x000fe200078e0223 */
[----:B--2---:R-:W-:-:S02]  /*2bf80*/  LEA R32, P5, R12, R2, 0x1 ;  /* 0x000000020c207211 */ /* 0x004fc400078a08ff */
[----:B------:R0:W-:Y:S02]  /*2bf90*/  STG.E.U16 desc[UR12][R14.64], R31 ;  /* 0x0000001f0e007986 */ /* 0x0001e4000c10150c */
[----:B------:R-:W2:Y:S01]  /*2bfa0*/  LDC R81, c[0x0][0x3e8] ;  /* 0x0000fa00ff517b82 */ /* 0x000ea20000000800 */
[----:B------:R-:W-:Y:S02]  /*2bfb0*/  LEA.HI.X.SX32 R33, R12, R0, 0x1, P5 ;  /* 0x000000000c217211 */ /* 0x000fe400028f0eff */
[----:B----4-:R-:W-:-:S04]  /*2bfc0*/  LEA R36, P5, R35, R2, 0x1 ;  /* 0x0000000223247211 */ /* 0x010fc800078a08ff */
[----:B------:R-:W-:Y:S02]  /*2bfd0*/  LEA.HI.X.SX32 R37, R35, R0, 0x1, P5 ;  /* 0x0000000023257211 */ /* 0x000fe400028f0eff */
[C---:B------:R-:W-:Y:S01]  /*2bfe0*/  LEA R38, P5, R13.reuse, R2, 0x1 ;  /* 0x000000020d267211 */ /* 0x040fe200078a08ff */
[----:B0-----:R-:W-:Y:S02]  /*2bff0*/  IMAD R15, R40, 0x2, R13 ;  /* 0x00000002280f7824 */ /* 0x001fe400078e020d */
[----:B------:R-:W0:Y:S01]  /*2c000*/  LDC R40, c[0x0][0x3e8] ;  /* 0x0000fa00ff287b82 */ /* 0x000e220000000800 */
[----:B------:R-:W-:Y:S02]  /*2c010*/  LEA.HI.X.SX32 R39, R13, R0, 0x1, P5 ;  /* 0x000000000d277211 */ /* 0x000fe400028f0eff */
[----:B------:R-:W-:Y:S02]  /*2c020*/  LEA R14, P5, R15, R2, 0x1 ;  /* 0x000000020f0e7211 */ /* 0x000fe400078a08ff */
[----:B-1----:R-:W-:-:S03]  /*2c030*/  LEA R13, R41, R15, 0x1 ;  /* 0x0000000f290d7211 */ /* 0x002fc600078e08ff */
[----:B------:R-:W1:Y:S01]  /*2c040*/  LDC R41, c[0x0][0x3e8] ;  /* 0x0000fa00ff297b82 */ /* 0x000e620000000800 */
[----:B------:R4:W-:Y:S01]  /*2c050*/  STG.E.U16 desc[UR12][R32.64], R24 ;  /* 0x0000001820007986 */ /* 0x0009e2000c10150c */
[----:B------:R-:W-:Y:S01]  /*2c060*/  LEA.HI.X.SX32 R15, R15, R0, 0x1, P5 ;  /* 0x000000000f0f7211 */ /* 0x000fe200028f0eff */
[----:B---3--:R-:W-:Y:S01]  /*2c070*/  IMAD R35, R80, 0x2, R13 ;  /* 0x0000000250237824 */ /* 0x008fe200078e020d */
[----:B------:R-:W-:Y:S01]  /*2c080*/  PRMT R12, R31, 0x7632, R12 ;  /* 0x000076321f0c7816 */ /* 0x000fe2000000000c */
[----:B------:R3:W-:Y:S02]  /*2c090*/  STG.E.U16 desc[UR12][R36.64], R25 ;  /* 0x0000001924007986 */ /* 0x0007e4000c10150c */
[----:B------:R-:W-:Y:S01]  /*2c0a0*/  IMAD R31, R82, 0x2, R35 ;  /* 0x00000002521f7824 */ /* 0x000fe200078e0223 */
[----:B------:R-:W2:Y:S01]  /*2c0b0*/  LDC R80, c[0x0][0x3e8] ;  /* 0x0000fa00ff507b82 */ /* 0x000ea20000000800 */
[----:B----4-:R-:W-:-:S07]  /*2c0c0*/  LEA R32, P5, R13, R2, 0x1 ;  /* 0x000000020d207211 */ /* 0x010fce00078a08ff */
[----:B------:R-:W4:Y:S01]  /*2c0d0*/  LDC R82, c[0x0][0x3e8] ;  /* 0x0000fa00ff527b82 */ /* 0x000f220000000800 */
[----:B------:R-:W-:Y:S02]  /*2c0e0*/  LEA.HI.X.SX32 R33, R13, R0, 0x1, P5 ;  /* 0x000000000d217211 */ /* 0x000fe400028f0eff */
[C---:B---3--:R-:W-:Y:S01]  /*2c0f0*/  LEA R36, P5, R35.reuse, R2, 0x1 ;  /* 0x0000000223247211 */ /* 0x048fe200078a08ff */
[----:B------:R3:W-:Y:S03]  /*2c100*/  STG.E.U16 desc[UR12][R38.64], R26 ;  /* 0x0000001a26007986 */ /* 0x0007e6000c10150c */
[----:B------:R-:W-:Y:S02]  /*2c110*/  LEA.HI.X.SX32 R37, R35, R0, 0x1, P5 ;  /* 0x0000000023257211 */ /* 0x000fe400028f0eff */
[----:B------:R-:W4:Y:S01]  /*2c120*/  LDC R35, c[0x0][0x3e8] ;  /* 0x0000fa00ff237b82 */ /* 0x000f220000000800 */
[----:B---3--:R-:W-:-:S04]  /*2c130*/  LEA R38, P5, R31, R2, 0x1 ;  /* 0x000000021f267211 */ /* 0x008fc800078a08ff */
[----:B------:R-:W-:Y:S02]  /*2c140*/  LEA.HI.X.SX32 R39, R31, R0, 0x1, P5 ;  /* 0x000000001f277211 */ /* 0x000fe400028f0eff */
[----:B0-----:R-:W-:Y:S01]  /*2c150*/  LEA R31, R40, R31, 0x1 ;  /* 0x0000001f281f7211 */ /* 0x001fe200078e08ff */
[----:B------:R1:W-:Y:S04]  /*2c160*/  STG.E.U16 desc[UR12][R14.64], R27 ;  /* 0x0000001b0e007986 */ /* 0x0003e8000c10150c */
[----:B------:R0:W-:Y:S01]  /*2c170*/  STG.E.U16 desc[UR12][R32.64], R20 ;  /* 0x0000001420007986 */ /* 0x0001e2000c10150c */
[----:B------:R-:W-:-:S03]  /*2c180*/  PRMT R13, R27, 0x7632, R13 ;  /* 0x000076321b0d7816 */ /* 0x000fc6000000000d */
[----:B------:R3:W-:Y:S01]  /*2c190*/  STG.E.U16 desc[UR12][R36.64], R21 ;  /* 0x0000001524007986 */ /* 0x0007e2000c10150c */
[----:B-1----:R-:W-:Y:S01]  /*2c1a0*/  IMAD R14, R41, 0x2, R31 ;  /* 0x00000002290e7824 */ /* 0x002fe200078e021f */
[----:B0-----:R-:W-:-:S03]  /*2c1b0*/  LEA R32, P5, R31, R2, 0x1 ;  /* 0x000000021f207211 */ /* 0x001fc600078a08ff */
[----:B--2---:R-:W-:Y:S02]  /*2c1c0*/  IMAD R27, R81, 0x2, R14 ;  /* 0x00000002511b7824 */ /* 0x004fe400078e020e */
[----:B------:R-:W0:Y:S01]  /*2c1d0*/  LDC R81, c[0x0][0x3e8] ;  /* 0x0000fa00ff517b82 */ /* 0x000e220000000800 */
[----:B------:R-:W-:Y:S02]  /*2c1e0*/  LEA.HI.X.SX32 R33, R31, R0, 0x1, P5 ;  /* 0x000000001f217211 */ /* 0x000fe400028f0eff */
[----:B---3--:R-:W-:Y:S01]  /*2c1f0*/  LEA R36, P5, R14, R2, 0x1 ;  /* 0x000000020e247211 */ /* 0x008fe200078a08ff */
[----:B------:R1:W-:Y:S01]  /*2c200*/  STG.E.U16 desc[UR12][R38.64], R22 ;  /* 0x0000001626007986 */ /* 0x0003e2000c10150c */
[----:B----4-:R-:W-:Y:S02]  /*2c210*/  LEA R15, R82, R27, 0x1 ;  /* 0x0000001b520f7211 */ /* 0x010fe400078e08ff */
[----:B------:R-:W-:Y:S01]  /*2c220*/  LEA.HI.X.SX32 R37, R14, R0, 0x1, P5 ;  /* 0x000000000e257211 */ /* 0x000fe200028f0eff */
[----:B------:R-:W2:Y:S01]  /*2c230*/  LDC R82, c[0x0][0x3e8] ;  /* 0x0000fa00ff527b82 */ /* 0x000ea20000000800 */
[----:B-1----:R-:W-:-:S04]  /*2c240*/  LEA R38, P5, R27, R2, 0x1 ;  /* 0x000000021b267211 */ /* 0x002fc800078a08ff */
[----:B------:R-:W-:Y:S02]  /*2c250*/  LEA.HI.X.SX32 R39, R27, R0, 0x1, P5 ;  /* 0x000000001b277211 */ /* 0x000fe400028f0eff */
[C---:B------:R-:W-:Y:S01]  /*2c260*/  LEA R40, P5, R15.reuse, R2, 0x1 ;  /* 0x000000020f287211 */ /* 0x040fe200078a08ff */
[----:B------:R1:W-:Y:S03]  /*2c270*/  STG.E.U16 desc[UR12][R32.64], R23 ;  /* 0x0000001720007986 */ /* 0x0003e6000c10150c */
[----:B------:R-:W-:Y:S01]  /*2c280*/  LEA.HI.X.SX32 R41, R15, R0, 0x1, P5 ;  /* 0x000000000f297211 */ /* 0x000fe200028f0eff */
[----:B------:R-:W-:Y:S01]  /*2c290*/  STG.E.U16 desc[UR12][R36.64], R16 ;  /* 0x0000001024007986 */ /* 0x000fe2000c10150c */
[----:B------:R-:W-:-:S03]  /*2c2a0*/  IMAD R15, R35, 0x2, R15 ;  /* 0x00000002230f7824 */ /* 0x000fc600078e020f */
[----:B------:R3:W-:Y:S01]  /*2c2b0*/  STG.E.U16 desc[UR12][R38.64], R17 ;  /* 0x0000001126007986 */ /* 0x0007e2000c10150c */
[----:B------:R-:W-:Y:S01]  /*2c2c0*/  PRMT R31, R16, 0x7632, R31 ;  /* 0x00007632101f7816 */ /* 0x000fe2000000001f */
[----:B-1----:R-:W-:Y:S01]  /*2c2d0*/  IMAD R33, R80, 0x2, R15 ;  /* 0x0000000250217824 */ /* 0x002fe200078e020f */
[----:B------:R-:W-:Y:S01]  /*2c2e0*/  PRMT R27, R17, 0x7632, R27 ;  /* 0x00007632111b7816 */ /* 0x000fe2000000001b */
[----:B---3--:R-:W1:Y:S01]  /*2c2f0*/  LDC R38, c[0x0][0x3e8] ;  /* 0x0000fa00ff267b82 */ /* 0x008e620000000800 */
[C---:B------:R-:W-:Y:S01]  /*2c300*/  LEA R16, P5, R15.reuse, R2, 0x1 ;  /* 0x000000020f107211 */ /* 0x040fe200078a08ff */
[----:B------:R3:W-:Y:S03]  /*2c310*/  STG.E.U16 desc[UR12][R40.64], R18 ;  /* 0x0000001228007986 */ /* 0x0007e6000c10150c */
[----:B------:R-:W-:-:S03]  /*2c320*/  LEA.HI.X.SX32 R17, R15, R0, 0x1, P5 ;  /* 0x000000000f117211 */ /* 0x000fc600028f0eff */
[----:B------:R-:W4:Y:S01]  /*2c330*/  LDC R39, c[0x0][0x3e8] ;  /* 0x0000fa00ff277b82 */ /* 0x000f220000000800 */
[----:B------:R-:W-:Y:S02]  /*2c340*/  LEA R32, P5, R33, R2, 0x1 ;  /* 0x0000000221207211 */ /* 0x000fe400078a08ff */
[----:B0-----:R-:W-:Y:S02]  /*2c350*/  LEA R15, R81, R33, 0x1 ;  /* 0x00000021510f7211 */ /* 0x001fe400078e08ff */
[----:B------:R-:W-:-:S03]  /*2c360*/  LEA.HI.X.SX32 R33, R33, R0, 0x1, P5 ;  /* 0x0000000021217211 */ /* 0x000fc600028f0eff */
[----:B---3--:R-:W0:Y:S01]  /*2c370*/  LDC R40, c[0x0][0x3e8] ;  /* 0x0000fa00ff287b82 */ /* 0x008e220000000800 */
[----:B------:R-:W-:Y:S01]  /*2c380*/  LEA R36, P5, R15, R2, 0x1 ;  /* 0x000000020f247211 */ /* 0x000fe200078a08ff */
[----:B--2---:R-:W-:Y:S01]  /*2c390*/  IMAD R35, R82, 0x2, R15 ;  /* 0x0000000252237824 */ /* 0x004fe200078e020f */
[----:B------:R-:W-:Y:S02]  /*2c3a0*/  PRMT R14, R23, 0x7632, R14 ;  /* 0x00007632170e7816 */ /* 0x000fe4000000000e */
[----:B------:R-:W-:-:S03]  /*2c3b0*/  PRMT R23, R18, 0x7632, R23 ;  /* 0x0000763212177816 */ /* 0x000fc60000000017 */
[----:B------:R-:W2:Y:S01]  /*2c3c0*/  LDC R41, c[0x0][0x3e8] ;  /* 0x0000fa00ff297b82 */ /* 0x000ea20000000800 */
[----:B------:R-:W-:Y:S02]  /*2c3d0*/  LEA.HI.X.SX32 R37, R15, R0, 0x1, P5 ;  /* 0x000000000f257211 */ /* 0x000fe400028f0eff */
[----:B------:R-:W-:Y:S01]  /*2c3e0*/  LEA R18, P5, R35, R2, 0x1 ;  /* 0x0000000223127211 */ /* 0x000fe200078a08ff */
[----:B------:R3:W-:Y:S01]  /*2c3f0*/  STG.E.U16 desc[UR12][R16.64], R19 ;  /* 0x0000001310007986 */ /* 0x0007e2000c10150c */
[----:B------:R-:W-:-:S03]  /*2c400*/  PRMT R15, R19, 0x7632, R15 ;  /* 0x00007632130f7816 */ /* 0x000fc6000000000f */
[----:B------:R1:W-:Y:S01]  /*2c410*/  STG.E.U16 desc[UR12][R32.64], R8 ;  /* 0x0000000820007986 */ /* 0x0003e2000c10150c */
[----:B------:R-:W-:Y:S01]  /*2c420*/  PRMT R48, R48, 0x7632, R48 ;  /* 0x0000763230307816 */ /* 0x000fe20000000030 */
[----:B------:R-:W2:Y:S02]  /*2c430*/  LDC R80, c[0x0][0x3e8] ;  /* 0x0000fa00ff507b82 */ /* 0x000ea40000000800 */
[----:B------:R1:W-:Y:S01]  /*2c440*/  STG.E.U16 desc[UR12][R36.64], R9 ;  /* 0x0000000924007986 */ /* 0x0003e2000c10150c */
[----:B---3--:R-:W-:Y:S01]  /*2c450*/  LEA.HI.X.SX32 R19, R35, R0, 0x1, P5 ;  /* 0x0000000023137211 */ /* 0x008fe200028f0eff */
[----:B-1----:R-:W-:-:S04]  /*2c460*/  IMAD R35, R38, 0x2, R35 ;  /* 0x0000000226237824 */ /* 0x002fc800078e0223 */
[----:B------:R-:W1:Y:S01]  /*2c470*/  LDC R38, c[0x0][0x3e8] ;  /* 0x0000fa00ff267b82 */ /* 0x000e620000000800 */
[----:B------:R-:W-:Y:S02]  /*2c480*/  PRMT R33, R8, 0x7632, R33 ;  /* 0x0000763208217816 */ /* 0x000fe40000000021 */
[----:B------:R-:W-:-:S05]  /*2c490*/  LEA R8, P5, R35, R2, 0x1 ;  /* 0x0000000223087211 */ /* 0x000fca00078a08ff */
[----:B------:R-:W3:Y:S01]  /*2c4a0*/  LDC R37, c[0x0][0x3e8] ;  /* 0x0000fa00ff257b82 */ /* 0x000ee20000000800 */
[----:B----4-:R-:W-:Y:S02]  /*2c4b0*/  LEA R17, R39, R35, 0x1 ;  /* 0x0000002327117211 */ /* 0x010fe400078e08ff */
[----:B------:R-:W-:Y:S02]  /*2c4c0*/  PRMT R32, R9, 0x7632, R32 ;  /* 0x0000763209207816 */ /* 0x000fe40000000020 */
[----:B------:R-:W-:Y:S01]  /*2c4d0*/  LEA.HI.X.SX32 R9, R35, R0, 0x1, P5 ;  /* 0x0000000023097211 */ /* 0x000fe200028f0eff */
[----:B0-----:R-:W-:Y:S01]  /*2c4e0*/  IMAD R36, R40, 0x2, R17 ;  /* 0x0000000228247824 */ /* 0x001fe200078e0211 */
[----:B------:R-:W-:Y:S01]  /*2c4f0*/  LEA R16, P5, R17, R2, 0x1 ;  /* 0x0000000211107211 */ /* 0x000fe200078a08ff */
[----:B------:R-:W0:Y:S01]  /*2c500*/  LDC R39, c[0x0][0x3e8] ;  /* 0x0000fa00ff277b82 */ /* 0x000e220000000800 */
[----:B------:R4:W-:Y:S01]  /*2c510*/  STG.E.U16 desc[UR12][R18.64], R10 ;  /* 0x0000000a12007986 */ /* 0x0009e2000c10150c */
[----:B--2---:R-:W-:Y:S01]  /*2c520*/  IMAD R35, R41, 0x2, R36 ;  /* 0x0000000229237824 */ /* 0x004fe200078e0224 */
[----:B------:R-:W-:-:S02]  /*2c530*/  LEA.HI.X.SX32 R17, R17, R0, 0x1, P5 ;  /* 0x0000000011117211 */ /* 0x000fc400028f0eff */
[----:B------:R2:W-:Y:S03]  /*2c540*/  STG.E.U16 desc[UR12][R8.64], R11 ;  /* 0x0000000b08007986 */ /* 0x0005e6000c10150c */
[----:B------:R-:W0:Y:S01]  /*2c550*/  LDC R40, c[0x0][0x3e8] ;  /* 0x0000fa00ff287b82 */ /* 0x000e220000000800 */
[----:B----4-:R-:W-:Y:S02]  /*2c560*/  PRMT R18, R10, 0x7632, R18 ;  /* 0x000076320a127816 */ /* 0x010fe40000000012 */
[----:B------:R-:W-:Y:S02]  /*2c570*/  LEA R10, P5, R36, R2, 0x1 ;  /* 0x00000002240a7211 */ /* 0x000fe400078a08ff */
[----:B------:R-:W-:-:S03]  /*2c580*/  PRMT R19, R11, 0x7632, R19 ;  /* 0x000076320b137816 */ /* 0x000fc60000000013 */
[----:B------:R-:W4:Y:S01]  /*2c590*/  LDC R41, c[0x0][0x3e8] ;  /* 0x0000fa00ff297b82 */ /* 0x000f220000000800 */
[----:B--2---:R-:W-:Y:S02]  /*2c5a0*/  LEA.HI.X.SX32 R11, R36, R0, 0x1, P5 ;  /* 0x00000000240b7211 */ /* 0x004fe400028f0eff */
[----:B------:R-:W-:-:S04]  /*2c5b0*/  LEA R8, P5, R35, R2, 0x1 ;  /* 0x0000000223087211 */ /* 0x000fc800078a08ff */
[----:B------:R-:W-:Y:S01]  /*2c5c0*/  LEA.HI.X.SX32 R9, R35, R0, 0x1, P5 ;  /* 0x0000000023097211 */ /* 0x000fe200028f0eff */
[----:B------:R-:W2:Y:S01]  /*2c5d0*/  LDC R36, c[0x0][0x3e8] ;  /* 0x0000fa00ff247b82 */ /* 0x000ea20000000800 */
[----:B---3--:R-:W-:Y:S01]  /*2c5e0*/  LEA R35, R37, R35, 0x1 ;  /* 0x0000002325237211 */ /* 0x008fe200078e08ff */
[----:B------:R3:W-:Y:S06]  /*2c5f0*/  STG.E.U16 desc[UR12][R16.64], R4 ;  /* 0x0000000410007986 */ /* 0x0007ec000c10150c */
[----:B------:R-:W2:Y:S01]  /*2c600*/  LDC R37, c[0x0][0x3e8] ;  /* 0x0000fa00ff257b82 */ /* 0x000ea20000000800 */
[----:B------:R0:W-:Y:S04]  /*2c610*/  STG.E.U16 desc[UR12][R10.64], R5 ;  /* 0x000000050a007986 */ /* 0x0001e8000c10150c */
[----:B------:R1:W-:Y:S01]  /*2c620*/  STG.E.U16 desc[UR12][R8.64], R6 ;  /* 0x0000000608007986 */ /* 0x0003e2000c10150c */
[----:B---3--:R-:W-:-:S02]  /*2c630*/  PRMT R16, R4, 0x7632, R16 ;  /* 0x0000763204107816 */ /* 0x008fc40000000010 */
[----:B------:R-:W-:Y:S02]  /*2c640*/  LEA R4, P5, R35, R2, 0x1 ;  /* 0x0000000223047211 */ /* 0x000fe400078a08ff */
[----:B------:R-:W-:Y:S02]  /*2c650*/  PRMT R17, R5, 0x7632, R17 ;  /* 0x0000763205117816 */ /* 0x000fe40000000011 */
[----:B0-----:R-:W-:Y:S01]  /*2c660*/  PRMT R10, R6, 0x7632, R10 ;  /* 0x00007632060a7816 */ /* 0x001fe2000000000a */
[----:B-1----:R-:W-:Y:S01]  /*2c670*/  IMAD R9, R39, 0x2, R35 ;  /* 0x0000000227097824 */ /* 0x002fe200078e0223 */
[----:B------:R-:W-:Y:S01]  /*2c680*/  LEA.HI.X.SX32 R5, R35, R0, 0x1, P5 ;  /* 0x0000000023057211 */ /* 0x000fe200028f0eff */
[----:B------:R-:W0:Y:S02]  /*2c690*/  LDC R39, c[0x0][0x3e8] ;  /* 0x0000fa00ff277b82 */ /* 0x000e240000000800 */
[----:B------:R-:W-:Y:S01]  /*2c6a0*/  IMAD R6, R40, 0x2, R9 ;  /* 0x0000000228067824 */ /* 0x000fe200078e0209 */
[----:B------:R-:W-:Y:S01]  /*2c6b0*/  LEA R8, P5, R9, R2, 0x1 ;  /* 0x0000000209087211 */ /* 0x000fe200078a08ff */
[----:B------:R1:W-:Y:S01]  /*2c6c0*/  STG.E.U16 desc[UR12][R4.64], R7 ;  /* 0x0000000704007986 */ /* 0x0003e2000c10150c */
[----:B------:R-:W-:-:S03]  /*2c6d0*/  PRMT R11, R7, 0x7632, R11 ;  /* 0x00007632070b7816 */ /* 0x000fc6000000000b */
[----:B------:R-:W3:Y:S01]  /*2c6e0*/  LDC R40, c[0x0][0x3e8] ;  /* 0x0000fa00ff287b82 */ /* 0x000ee20000000800 */
[----:B------:R-:W-:Y:S02]  /*2c6f0*/  LEA.HI.X.SX32 R9, R9, R0, 0x1, P5 ;  /* 0x0000000009097211 */ /* 0x000fe400028f0eff */
[----:B-1----:R-:W-:-:S05]  /*2c700*/  LEA R4, P5, R6, R2, 0x1 ;  /* 0x0000000206047211 */ /* 0x002fca00078a08ff */
[----:B------:R-:W1:Y:S01]  /*2c710*/  LDC R35, c[0x0][0x3e8] ;  /* 0x0000fa00ff237b82 */ /* 0x000e620000000800 */
[----:B------:R-:W-:Y:S01]  /*2c720*/  LEA R7, R38, R6, 0x1 ;  /* 0x0000000626077211 */ /* 0x000fe200078e08ff */
[----:B------:R2:W-:Y:S01]  /*2c730*/  STG.E.U16 desc[UR12][R8.64], R75 ;  /* 0x0000004b08007986 */ /* 0x0005e2000c10150c */
[----:B------:R-:W-:Y:S02]  /*2c740*/  LEA.HI.X.SX32 R5, R6, R0, 0x1, P5 ;  /* 0x0000000006057211 */ /* 0x000fe400028f0eff */
[----:B------:R-:W-:-:S03]  /*2c750*/  LEA R6, P5, R7, R2, 0x1 ;  /* 0x0000000207067211 */ /* 0x000fc600078a08ff */
[----:B------:R-:W1:Y:S01]  /*2c760*/  LDC R38, c[0x0][0x3e8] ;  /* 0x0000fa00ff267b82 */ /* 0x000e620000000800 */
[----:B------:R4:W-:Y:S01]  /*2c770*/  STG.E.U16 desc[UR12][R4.64], R77 ;  /* 0x0000004d04007986 */ /* 0x0009e2000c10150c */
[----:B--2---:R-:W-:Y:S01]  /*2c780*/  IMAD R8, R37, 0x2, R7 ;  /* 0x0000000225087824 */ /* 0x004fe200078e0207 */
[----:B------:R-:W-:-:S05]  /*2c790*/  LEA.HI.X.SX32 R7, R7, R0, 0x1, P5 ;  /* 0x0000000007077211 */ /* 0x000fca00028f0eff */
[----:B------:R-:W2:Y:S01]  /*2c7a0*/  LDC R37, c[0x0][0x3e8] ;  /* 0x0000fa00ff257b82 */ /* 0x000ea20000000800 */
[----:B------:R-:W-:Y:S01]  /*2c7b0*/  IMAD R9, R36, 0x2, R8 ;  /* 0x0000000224097824 */ /* 0x000fe200078e0208 */
[C---:B----4-:R-:W-:Y:S01]  /*2c7c0*/  LEA R4, P5, R8.reuse, R2, 0x1 ;  /* 0x0000000208047211 */ /* 0x050fe200078a08ff */
[----:B------:R4:W-:Y:S05]  /*2c7d0*/  STG.E.U16 desc[UR12][R6.64], R78 ;  /* 0x0000004e06007986 */ /* 0x0009ea000c10150c */
[----:B------:R-:W2:Y:S01]  /*2c7e0*/  LDC R36, c[0x0][0x3e8] ;  /* 0x0000fa00ff247b82 */ /* 0x000ea20000000800 */
[----:B------:R-:W-:Y:S02]  /*2c7f0*/  LEA.HI.X.SX32 R5, R8, R0, 0x1, P5 ;  /* 0x0000000008057211 */ /* 0x000fe400028f0eff */
[----:B------:R-:W-:-:S03]  /*2c800*/  LEA R8, R41, R9, 0x1 ;  /* 0x0000000929087211 */ /* 0x000fc600078e08ff */
[----:B------:R0:W-:Y:S01]  /*2c810*/  STG.E.U16 desc[UR12][R4.64], R79 ;  /* 0x0000004f04007986 */ /* 0x0001e2000c10150c */
[----:B------:R-:W-:Y:S01]  /*2c820*/  PRMT R49, R49, 0x7632, R49 ;  /* 0x0000763231317816 */ /* 0x000fe20000000031 */
[----:B------:R-:W2:Y:S01]  /*2c830*/  LDC R75, c[0x0][0x3e8] ;  /* 0x0000fa00ff4b7b82 */ /* 0x000ea20000000800 */
[----:B----4-:R-:W-:-:S04]  /*2c840*/  LEA R6, P5, R9, R2, 0x1 ;  /* 0x0000000209067211 */ /* 0x010fc800078a08ff */
[----:B------:R-:W-:Y:S01]  /*2c850*/  LEA.HI.X.SX32 R7, R9, R0, 0x1, P5 ;  /* 0x0000000009077211 */ /* 0x000fe200028f0eff */
[----:B---3--:R-:W-:Y:S01]  /*2c860*/  IMAD R9, R40, 0x2, R8 ;  /* 0x0000000228097824 */ /* 0x008fe200078e0208 */
[----:B------:R-:W-:Y:S01]  /*2c870*/  PRMT R44, R44, 0x7632, R44 ;  /* 0x000076322c2c7816 */ /* 0x000fe2000000002c */
[----:B------:R-:W3:Y:S01]  /*2c880*/  LDC R40, c[0x0][0x3e8] ;  /* 0x0000fa00ff287b82 */ /* 0x000ee20000000800 */
[C---:B0-----:R-:W-:Y:S01]  /*2c890*/  LEA R4, P5, R8.reuse, R2, 0x1 ;  /* 0x0000000208047211 */ /* 0x041fe200078a08ff */
[----:B------:R0:W-:Y:S03]  /*2c8a0*/  STG.E.U16 desc[UR12][R6.64], R71 ;  /* 0x0000004706007986 */ /* 0x0001e6000c10150c */
[----:B------:R-:W-:Y:S01]  /*2c8b0*/  LEA.HI.X.SX32 R5, R8, R0, 0x1, P5 ;  /* 0x0000000008057211 */ /* 0x000fe200028f0eff */
[----:B------:R-:W-:Y:S02]  /*2c8c0*/  IMAD R8, R39, 0x2, R9 ;  /* 0x0000000227087824 */ /* 0x000fe400078e0209 */
[----:B------:R-:W4:Y:S02]  /*2c8d0*/  LDC R39, c[0x0][0x3e8] ;  /* 0x0000fa00ff277b82 */ /* 0x000f240000000800 */
[----:B------:R1:W-:Y:S01]  /*2c8e0*/  STG.E.U16 desc[UR12][R4.64], R73 ;  /* 0x0000004904007986 */ /* 0x0003e2000c10150c */
[----:B0-----:R-:W-:-:S02]  /*2c8f0*/  LEA R6, P5, R9, R2, 0x1 ;  /* 0x0000000209067211 */ /* 0x001fc400078a08ff */
[----:B------:R-:W-:-:S03]  /*2c900*/  PRMT R45, R45, 0x7632, R45 ;  /* 0x000076322d2d7816 */ /* 0x000fc6000000002d */
[----:B------:R-:W0:Y:S01]  /*2c910*/  LDC R78, c[0x0][0x3e8] ;  /* 0x0000fa00ff4e7b82 */ /* 0x000e220000000800 */
[----:B------:R-:W-:Y:S02]  /*2c920*/  LEA.HI.X.SX32 R7, R9, R0, 0x1, P5 ;  /* 0x0000000009077211 */ /* 0x000fe400028f0eff */
[----:B-1----:R-:W-:Y:S02]  /*2c930*/  LEA R9, R38, R8, 0x1 ;  /* 0x0000000826097211 */ /* 0x002fe400078e08ff */
[----:B------:R-:W-:-:S03]  /*2c940*/  LEA R4, P5, R8, R2, 0x1 ;  /* 0x0000000208047211 */ /* 0x000fc600078a08ff */
[----:B------:R-:W1:Y:S01]  /*2c950*/  LDC R38, c[0x0][0x3e8] ;  /* 0x0000fa00ff267b82 */ /* 0x000e620000000800 */
[----:B------:R-:W-:Y:S01]  /*2c960*/  LEA.HI.X.SX32 R5, R8, R0, 0x1, P5 ;  /* 0x0000000008057211 */ /* 0x000fe200028f0eff */
[----:B------:R2:W-:Y:S01]  /*2c970*/  STG.E.U16 desc[UR12][R6.64], R74 ;  /* 0x0000004a06007986 */ /* 0x0005e2000c10150c */
[----:B------:R-:W-:-:S05]  /*2c980*/  IMAD R8, R35, 0x2, R9 ;  /* 0x0000000223087824 */ /* 0x000fca00078e0209 */
[----:B------:R-:W0:Y:S01]  /*2c990*/  LDC R35, c[0x0][0x3e8] ;  /* 0x0000fa00ff237b82 */ /* 0x000e220000000800 */
[----:B------:R3:W-:Y:S01]  /*2c9a0*/  STG.E.U16 desc[UR12][R4.64], R76 ;  /* 0x0000004c04007986 */ /* 0x0007e2000c10150c */
[----:B--2---:R-:W-:Y:S02]  /*2c9b0*/  LEA R6, P5, R9, R2, 0x1 ;  /* 0x0000000209067211 */ /* 0x004fe400078a08ff */
[----:B------:R-:W-:-:S04]  /*2c9c0*/  PRMT R55, R42, 0x7632, R55 ;  /* 0x000076322a377816 */ /* 0x000fc80000000037 */
[----:B------:R-:W2:Y:S01]  /*2c9d0*/  LDC R77, c[0x0][0x3e8] ;  /* 0x0000fa00ff4d7b82 */ /* 0x000ea20000000800 */
[----:B------:R-:W-:Y:S01]  /*2c9e0*/  LEA.HI.X.SX32 R7, R9, R0, 0x1, P5 ;  /* 0x0000000009077211 */ /* 0x000fe200028f0eff */
[----:B------:R-:W-:Y:S01]  /*2c9f0*/  IMAD R9, R36, 0x2, R8 ;  /* 0x0000000224097824 */ /* 0x000fe200078e0208 */
[----:B---3--:R-:W-:-:S05]  /*2ca00*/  LEA R4, P5, R8, R2, 0x1 ;  /* 0x0000000208047211 */ /* 0x008fca00078a08ff */
[----:B------:R-:W3:Y:S01]  /*2ca10*/  LDC R36, c[0x0][0x3e8] ;  /* 0x0000fa00ff247b82 */ /* 0x000ee20000000800 */
[----:B------:R-:W-:Y:S01]  /*2ca20*/  LEA.HI.X.SX32 R5, R8, R0, 0x1, P5 ;  /* 0x0000000008057211 */ /* 0x000fe200028f0eff */
[----:B------:R4:W-:Y:S01]  /*2ca30*/  STG.E.U16 desc[UR12][R6.64], R67 ;  /* 0x0000004306007986 */ /* 0x0009e2000c10150c */
[----:B------:R-:W-:-:S05]  /*2ca40*/  LEA R8, R37, R9, 0x1 ;  /* 0x0000000925087211 */ /* 0x000fca00078e08ff */
[----:B------:R-:W2:Y:S01]  /*2ca50*/  LDC R37, c[0x0][0x3e8] ;  /* 0x0000fa00ff257b82 */ /* 0x000ea20000000800 */
[----:B------:R1:W-:Y:S01]  /*2ca60*/  STG.E.U16 desc[UR12][R4.64], R69 ;  /* 0x0000004504007986 */ /* 0x0003e2000c10150c */
[----:B----4-:R-:W-:Y:S02]  /*2ca70*/  LEA R6, P5, R9, R2, 0x1 ;  /* 0x0000000209067211 */ /* 0x010fe400078a08ff */
[----:B------:R-:W-:-:S04]  /*2ca80*/  PRMT R34, R34, 0x7632, R34 ;  /* 0x0000763222227816 */ /* 0x000fc80000000022 */
[----:B------:R-:W4:Y:S01]  /*2ca90*/  LDC R76, c[0x0][0x3e8] ;  /* 0x0000fa00ff4c7b82 */ /* 0x000f220000000800 */
[----:B------:R-:W-:Y:S01]  /*2caa0*/  LEA.HI.X.SX32 R7, R9, R0, 0x1, P5 ;  /* 0x0000000009077211 */ /* 0x000fe200028f0eff */
[----:B------:R-:W-:Y:S01]  /*2cab0*/  IMAD R9, R39, 0x2, R8 ;  /* 0x0000000227097824 */ /* 0x000fe200078e0208 */
[----:B-1----:R-:W-:-:S05]  /*2cac0*/  LEA R4, P5, R8, R2, 0x1 ;  /* 0x0000000208047211 */ /* 0x002fca00078a08ff */
[----:B------:R-:W1:Y:S01]  /*2cad0*/  LDC R39, c[0x0][0x3e8] ;  /* 0x0000fa00ff277b82 */ /* 0x000e620000000800 */
[----:B------:R-:W-:Y:S01]  /*2cae0*/  LEA.HI.X.SX32 R5, R8, R0, 0x1, P5 ;  /* 0x0000000008057211 */ /* 0x000fe200028f0eff */
[----:B------:R0:W-:Y:S01]  /*2caf0*/  STG.E.U16 desc[UR12][R6.64], R70 ;  /* 0x0000004606007986 */ /* 0x0001e2000c10150c */
[----:B------:R-:W-:-:S05]  /*2cb00*/  IMAD R8, R38, 0x2, R9 ;  /* 0x0000000226087824 */ /* 0x000fca00078e0209 */
[----:B------:R-:W4:Y:S01]  /*2cb10*/  LDC R38, c[0x0][0x3e8] ;  /* 0x0000fa00ff267b82 */ /* 0x000f220000000800 */
[----:B------:R3:W-:Y:S01]  /*2cb20*/  STG.E.U16 desc[UR12][R4.64], R72 ;  /* 0x0000004804007986 */ /* 0x0007e2000c10150c */
[----:B0-----:R-:W-:Y:S02]  /*2cb30*/  LEA R6, P5, R9, R2, 0x1 ;  /* 0x0000000209067211 */ /* 0x001fe400078a08ff */
[----:B------:R-:W-:-:S04]  /*2cb40*/  PRMT R28, R28, 0x7632, R28 ;  /* 0x000076321c1c7816 */ /* 0x000fc8000000001c */
[----:B------:R-:W0:Y:S01]  /*2cb50*/  LDC R79, c[0x0][0x3e8] ;  /* 0x0000fa00ff4f7b82 */ /* 0x000e220000000800 */
[----:B------:R-:W-:Y:S02]  /*2cb60*/  LEA.HI.X.SX32 R7, R9, R0, 0x1, P5 ;  /* 0x0000000009077211 */ /* 0x000fe400028f0eff */
[----:B------:R-:W-:Y:S02]  /*2cb70*/  LEA R9, R35, R8, 0x1 ;  /* 0x0000000823097211 */ /* 0x000fe400078e08ff */
[----:B---3--:R-:W-:-:S03]  /*2cb80*/  LEA R4, P5, R8, R2, 0x1 ;  /* 0x0000000208047211 */ /* 0x008fc600078a08ff */
[----:B------:R-:W3:Y:S01]  /*2cb90*/  LDC R35, c[0x0][0x3e8] ;  /* 0x0000fa00ff237b82 */ /* 0x000ee20000000800 */
[----:B------:R-:W-:Y:S01]  /*2cba0*/  LEA.HI.X.SX32 R5, R8, R0, 0x1, P5 ;  /* 0x0000000008057211 */ /* 0x000fe200028f0eff */
[----:B------:R2:W-:Y:S01]  /*2cbb0*/  STG.E.U16 desc[UR12][R6.64], R63 ;  /* 0x0000003f06007986 */ /* 0x0005e2000c10150c */
[----:B------:R-:W-:-:S05]  /*2cbc0*/  IMAD R8, R36, 0x2, R9 ;  /* 0x0000000224087824 */ /* 0x000fca00078e0209 */
[----:B------:R-:W0:Y:S01]  /*2cbd0*/  LDC R36, c[0x0][0x3e8] ;  /* 0x0000fa00ff247b82 */ /* 0x000e220000000800 */
[----:B------:R1:W-:Y:S01]  /*2cbe0*/  STG.E.U16 desc[UR12][R4.64], R65 ;  /* 0x0000004104007986 */ /* 0x0003e2000c10150c */
[----:B--2---:R-:W-:-:S04]  /*2cbf0*/  LEA R6, P5, R9, R2, 0x1 ;  /* 0x0000000209067211 */ /* 0x004fc800078a08ff */
[----:B------:R-:W-:Y:S01]  /*2cc00*/  LEA.HI.X.SX32 R7, R9, R0, 0x1, P5 ;  /* 0x0000000009077211 */ /* 0x000fe200028f0eff */
[----:B------:R-:W-:Y:S01]  /*2cc10*/  IMAD R9, R37, 0x2, R8 ;  /* 0x0000000225097824 */ /* 0x000fe200078e0208 */
[C---:B-1----:R-:W-:Y:S01]  /*2cc20*/  LEA R4, P5, R8.reuse, R2, 0x1 ;  /* 0x0000000208047211 */ /* 0x042fe200078a08ff */
[----:B------:R-:W1:Y:S02]  /*2cc30*/  LDC R37, c[0x0][0x3e8] ;  /* 0x0000fa00ff257b82 */ /* 0x000e640000000800 */
[----:B------:R2:W-:Y:S01]  /*2cc40*/  STG.E.U16 desc[UR12][R6.64], R66 ;  /* 0x0000004206007986 */ /* 0x0005e2000c10150c */
[----:B------:R-:W-:Y:S02]  /*2cc50*/  LEA.HI.X.SX32 R5, R8, R0, 0x1, P5 ;  /* 0x0000000008057211 */ /* 0x000fe400028f0eff */
[----:B------:R-:W-:-:S03]  /*2cc60*/  LEA R8, R39, R9, 0x1 ;  /* 0x0000000927087211 */ /* 0x000fc600078e08ff */
[----:B------:R-:W1:Y:S01]  /*2cc70*/  LDC R39, c[0x0][0x3e8] ;  /* 0x0000fa00ff277b82 */ /* 0x000e620000000800 */
[----:B------:R4:W-:Y:S01]  /*2cc80*/  STG.E.U16 desc[UR12][R4.64], R68 ;  /* 0x0000004404007986 */ /* 0x0009e2000c10150c */
[----:B--2---:R-:W-:-:S04]  /*2cc90*/  LEA R6, P5, R9, R2, 0x1 ;  /* 0x0000000209067211 */ /* 0x004fc800078a08ff */
[----:B------:R-:W-:Y:S01]  /*2cca0*/  LEA.HI.X.SX32 R7, R9, R0, 0x1, P5 ;  /* 0x0000000009077211 */ /* 0x000fe200028f0eff */
[----:B----4-:R-:W-:Y:S02]  /*2ccb0*/  IMAD R9, R38, 0x2, R8 ;  /* 0x0000000226097824 */ /* 0x010fe400078e0208 */
[----:B------:R-:W2:Y:S01]  /*2ccc0*/  LDC R38, c[0x0][0x3e8] ;  /* 0x0000fa00ff267b82 */ /* 0x000ea20000000800 */
[C---:B------:R-:W-:Y:S01]  /*2ccd0*/  LEA R4, P5, R8.reuse, R2, 0x1 ;  /* 0x0000000208047211 */ /* 0x040fe200078a08ff */
[----:B------:R4:W-:Y:S03]  /*2cce0*/  STG.E.U16 desc[UR12][R6.64], R52 ;  /* 0x0000003406007986 */ /* 0x0009e6000c10150c */
[----:B------:R-:W-:Y:S01]  /*2ccf0*/  LEA.HI.X.SX32 R5, R8, R0, 0x1, P5 ;  /* 0x0000000008057211 */ /* 0x000fe200028f0eff */
[----:B---3--:R-:W-:Y:S02]  /*2cd00*/  IMAD R8, R35, 0x2, R9 ;  /* 0x0000000223087824 */ /* 0x008fe400078e0209 */
[----:B------:R-:W3:Y:S02]  /*2cd10*/  LDC R35, c[0x0][0x3e8] ;  /* 0x0000fa00ff237b82 */ /* 0x000ee40000000800 */
[----:B------:R0:W-:Y:S01]  /*2cd20*/  STG.E.U16 desc[UR12][R4.64], R61 ;  /* 0x0000003d04007986 */ /* 0x0001e2000c10150c */
[----:B----4-:R-:W-:-:S02]  /*2cd30*/  LEA R6, P5, R9, R2, 0x1 ;  /* 0x0000000209067211 */ /* 0x010fc400078a08ff */
[----:B------:R-:W-:-:S03]  /*2cd40*/  PRMT R29, R29, 0x7632, R29 ;  /* 0x000076321d1d7816 */ /* 0x000fc6000000001d */
[----:B------:R-:W4:Y:S01]  /*2cd50*/  LDC R52, c[0x0][0x3e8] ;  /* 0x0000fa00ff347b82 */ /* 0x000f220000000800 */
[----:B------:R-:W-:Y:S02]  /*2cd60*/  LEA.HI.X.SX32 R7, R9, R0, 0x1, P5 ;  /* 0x0000000009077211 */ /* 0x000fe400028f0eff */
[----:B0-----:R-:W-:Y:S02]  /*2cd70*/  LEA R9, R36, R8, 0x1 ;  /* 0x0000000824097211 */ /* 0x001fe400078e08ff */
[C---:B------:R-:W-:Y:S01]  /*2cd80*/  LEA R4, P5, R8.reuse, R2, 0x1 ;  /* 0x0000000208047211 */ /* 0x040fe200078a08ff */
[----:B------:R0:W-:Y:S02]  /*2cd90*/  STG.E.U16 desc[UR12][R6.64], R62 ;  /* 0x0000003e06007986 */ /* 0x0001e4000c10150c */
[----:B------:R-:W4:Y:S01]  /*2cda0*/  LDC R36, c[0x0][0x3e8] ;  /* 0x0000fa00ff247b82 */ /* 0x000f220000000800 */
[----:B------:R-:W-:Y:S01]  /*2cdb0*/  LEA.HI.X.SX32 R5, R8, R0, 0x1, P5 ;  /* 0x0000000008057211 */ /* 0x000fe200028f0eff */
[----:B-1----:R-:W-:-:S04]  /*2cdc0*/  IMAD R8, R37, 0x2, R9 ;  /* 0x0000000225087824 */ /* 0x002fc800078e0209 */
[----:B------:R1:W-:Y:S02]  /*2cdd0*/  STG.E.U16 desc[UR12][R4.64], R64 ;  /* 0x0000004004007986 */ /* 0x0003e4000c10150c */
[----:B------:R-:W4:Y:S01]  /*2cde0*/  LDC R37, c[0x0][0x3e8] ;  /* 0x0000fa00ff257b82 */ /* 0x000f220000000800 */
[----:B0-----:R-:W-:-:S04]  /*2cdf0*/  LEA R6, P5, R9, R2, 0x1 ;  /* 0x0000000209067211 */ /* 0x001fc800078a08ff */
[----:B------:R-:W-:Y:S01]  /*2ce00*/  LEA.HI.X.SX32 R7, R9, R0, 0x1, P5 ;  /* 0x0000000009077211 */ /* 0x000fe200028f0eff */
[----:B------:R-:W-:Y:S01]  /*2ce10*/  IMAD R9, R39, 0x2, R8 ;  /* 0x0000000227097824 */ /* 0x000fe200078e0208 */
[----:B-1----:R-:W-:-:S03]  /*2ce20*/  LEA R4, P5, R8, R2, 0x1 ;  /* 0x0000000208047211 */ /* 0x002fc600078a08ff */
[----:B------:R0:W-:Y:S01]  /*2ce30*/  STG.E.U16 desc[UR12][R6.64], R48 ;  /* 0x0000003006007986 */ /* 0x0001e2000c10150c */
[----:B------:R-:W-:Y:S02]  /*2ce40*/  LEA.HI.X.SX32 R5, R8, R0, 0x1, P5 ;  /* 0x0000000008057211 */ /* 0x000fe400028f0eff */
[----:B------:R-:W1:Y:S01]  /*2ce50*/  LDC R8, c[0x0][0x3e8] ;  /* 0x0000fa00ff087b82 */ /* 0x000e620000000800 */
[----:B--2---:R-:W-:Y:S02]  /*2ce60*/  LEA R38, R38, R9, 0x1 ;  /* 0x0000000926267211 */ /* 0x004fe400078e08ff */
[----:B0-----:R-:W-:-:S05]  /*2ce70*/  LEA R6, P5, R9, R2, 0x1 ;  /* 0x0000000209067211 */ /* 0x001fca00078a08ff */
[----:B------:R-:W0:Y:S01]  /*2ce80*/  LDC R48, c[0x0][0x3e8] ;  /* 0x0000fa00ff307b82 */ /* 0x000e220000000800 */
[----:B------:R-:W-:Y:S01]  /*2ce90*/  LEA.HI.X.SX32 R7, R9, R0, 0x1, P5 ;  /* 0x0000000009077211 */ /* 0x000fe200028f0eff */
[----:B------:R2:W-:Y:S06]  /*2cea0*/  STG.E.U16 desc[UR12][R4.64], R49 ;  /* 0x0000003104007986 */ /* 0x0005ec000c10150c */
[----:B------:R-:W0:Y:S01]  /*2ceb0*/  LDC R9, c[0x0][0x3e8] ;  /* 0x0000fa00ff097b82 */ /* 0x000e220000000800 */
[----:B---3--:R-:W-:Y:S01]  /*2cec0*/  IMAD R39, R35, 0x2, R38 ;  /* 0x0000000223277824 */ /* 0x008fe200078e0226 */
[----:B------:R3:W-:Y:S01]  /*2ced0*/  STG.E.U16 desc[UR12][R6.64], R59 ;  /* 0x0000003b06007986 */ /* 0x0007e2000c10150c */
[----:B--2---:R-:W-:-:S05]  /*2cee0*/  LEA R4, P5, R38, R2, 0x1 ;  /* 0x0000000226047211 */ /* 0x004fca00078a08ff */
[----:B------:R-:W2:Y:S01]  /*2cef0*/  LDC R35, c[0x0][0x3e8] ;  /* 0x0000fa00ff237b82 */ /* 0x000ea20000000800 */
[----:B----4-:R-:W-:Y:S01]  /*2cf00*/  IMAD R41, R36, 0x2, R39 ;  /* 0x0000000224297824 */ /* 0x010fe200078e0227 */
[----:B------:R-:W-:Y:S02]  /*2cf10*/  LEA.HI.X.SX32 R5, R38, R0, 0x1, P5 ;  /* 0x0000000026057211 */ /* 0x000fe400028f0eff */
[----:B---3--:R-:W-:-:S04]  /*2cf20*/  LEA R6, P5, R39, R2, 0x1 ;  /* 0x0000000227067211 */ /* 0x008fc800078a08ff */
[----:B------:R-:W3:Y:S01]  /*2cf30*/  LDC R36, c[0x0][0x3e8] ;  /* 0x0000fa00ff247b82 */ /* 0x000ee20000000800 */
[----:B------:R-:W-:Y:S01]  /*2cf40*/  LEA.HI.X.SX32 R7, R39, R0, 0x1, P5 ;  /* 0x0000000027077211 */ /* 0x000fe200028f0eff */
[----:B------:R4:W-:Y:S01]  /*2cf50*/  STG.E.U16 desc[UR12][R4.64], R60 ;  /* 0x0000003c04007986 */ /* 0x0009e2000c10150c */
[----:B------:R-:W-:-:S05]  /*2cf60*/  LEA R39, R37, R41, 0x1 ;  /* 0x0000002925277211 */ /* 0x000fca00078e08ff */
[----:B------:R-:W3:Y:S01]  /*2cf70*/  LDC R37, c[0x0][0x3e8] ;  /* 0x0000fa00ff257b82 */ /* 0x000ee20000000800 */
[----:B------:R1:W-:Y:S01]  /*2cf80*/  STG.E.U16 desc[UR12][R6.64], R44 ;  /* 0x0000002c06007986 */ /* 0x0003e2000c10150c */
[----:B----4-:R-:W-:-:S06]  /*2cf90*/  LEA R4, P5, R41, R2, 0x1 ;  /* 0x0000000229047211 */ /* 0x010fcc00078a08ff */
[----:B------:R-:W4:Y:S01]  /*2cfa0*/  LDC R38, c[0x0][0x3e8] ;  /* 0x0000fa00ff267b82 */ /* 0x000f220000000800 */
[----:B------:R-:W-:Y:S01]  /*2cfb0*/  LEA.HI.X.SX32 R5, R41, R0, 0x1, P5 ;  /* 0x0000000029057211 */ /* 0x000fe200028f0eff */
[----:B-1----:R-:W-:Y:S01]  /*2cfc0*/  IMAD R41, R8, 0x2, R39 ;  /* 0x0000000208297824 */ /* 0x002fe200078e0227 */
[----:B------:R-:W-:-:S05]  /*2cfd0*/  LEA R6, P5, R39, R2, 0x1 ;  /* 0x0000000227067211 */ /* 0x000fca00078a08ff */
[----:B------:R-:W1:Y:S01]  /*2cfe0*/  LDC R8, c[0x0][0x3e8] ;  /* 0x0000fa00ff087b82 */ /* 0x000e620000000800 */
[----:B------:R-:W-:Y:S01]  /*2cff0*/  LEA.HI.X.SX32 R7, R39, R0, 0x1, P5 ;  /* 0x0000000027077211 */ /* 0x000fe200028f0eff */
[----:B------:R2:W-:Y:S01]  /*2d000*/  STG.E.U16 desc[UR12][R4.64], R45 ;  /* 0x0000002d04007986 */ /* 0x0005e2000c10150c */
[----:B0-----:R-:W-:-:S05]  /*2d010*/  IMAD R39, R9, 0x2, R41 ;  /* 0x0000000209277824 */ /* 0x001fca00078e0229 */
[----:B------:R-:W0:Y:S01]  /*2d020*/  LDC R9, c[0x0][0x3e8] ;  /* 0x0000fa00ff097b82 */ /* 0x000e220000000800 */
[----:B------:R3:W-:Y:S01]  /*2d030*/  STG.E.U16 desc[UR12][R6.64], R57 ;  /* 0x0000003906007986 */ /* 0x0007e2000c10150c */
[----:B--2---:R-:W-:Y:S02]  /*2d040*/  LEA R4, P5, R41, R2, 0x1 ;  /* 0x0000000229047211 */ /* 0x004fe400078a08ff */
[----:B------:R-:W-:-:S04]  /*2d050*/  PRMT R30, R30, 0x7632, R30 ;  /* 0x000076321e1e7816 */ /* 0x000fc8000000001e */
[----:B------:R-:W2:Y:S01]  /*2d060*/  LDC R44, c[0x0][0x3e8] ;  /* 0x0000fa00ff2c7b82 */ /* 0x000ea20000000800 */
[----:B------:R-:W-:Y:S02]  /*2d070*/  LEA.HI.X.SX32 R5, R41, R0, 0x1, P5 ;  /* 0x0000000029057211 */ /* 0x000fe400028f0eff */
[----:B------:R-:W-:Y:S02]  /*2d080*/  LEA R41, R35, R39, 0x1 ;  /* 0x0000002723297211 */ /* 0x000fe400078e08ff */
[----:B---3--:R-:W-:-:S03]  /*2d090*/  LEA R6, P5, R39, R2, 0x1 ;  /* 0x0000000227067211 */ /* 0x008fc600078a08ff */
[----:B------:R-:W3:Y:S01]  /*2d0a0*/  LDC R35, c[0x0][0x3e8] ;  /* 0x0000fa00ff237b82 */ /* 0x000ee20000000800 */
[----:B------:R-:W-:Y:S01]  /*2d0b0*/  LEA.HI.X.SX32 R7, R39, R0, 0x1, P5 ;  /* 0x0000000027077211 */ /* 0x000fe200028f0eff */
[----:B------:R4:W-:Y:S01]  /*2d0c0*/  STG.E.U16 desc[UR12][R4.64], R58 ;  /* 0x0000003a04007986 */ /* 0x0009e2000c10150c */
[----:B------:R-:W-:-:S05]  /*2d0d0*/  IMAD R39, R36, 0x2, R41 ;  /* 0x0000000224277824 */ /* 0x000fca00078e0229 */
        /* <DEDUP_REMOVED lines=11> */
[----:B------:R-:W-:-:S05]  /*2d190*/  LEA R39, R8, R41, 0x1 ;  /* 0x0000002908277211 */ /* 0x000fca00078e08ff */
[----:B------:R-:W1:Y:S01]  /*2d1a0*/  LDC R8, c[0x0][0x3e8] ;  /* 0x0000fa00ff087b82 */ /* 0x000e620000000800 */
[----:B------:R3:W-:Y:S01]  /*2d1b0*/  STG.E.U16 desc[UR12][R6.64], R55 ;  /* 0x0000003706007986 */ /* 0x0007e2000c10150c */
[----:B0-----:R-:W-:-:S06]  /*2d1c0*/  LEA R4, P5, R41, R2, 0x1 ;  /* 0x0000000229047211 */ /* 0x001fcc00078a08ff */
[----:B------:R-:W0:Y:S01]  /*2d1d0*/  LDC R42, c[0x0][0x3e8] ;  /* 0x0000fa00ff2a7b82 */ /* 0x000e220000000800 */
[----:B------:R-:W-:Y:S01]  /*2d1e0*/  LEA.HI.X.SX32 R5, R41, R0, 0x1, P5 ;  /* 0x0000000029057211 */ /* 0x000fe200028f0eff */
[----:B------:R-:W-:Y:S01]  /*2d1f0*/  IMAD R41, R9, 0x2, R39 ;  /* 0x0000000209297824 */ /* 0x000fe200078e0227 */
[----:B---3--:R-:W-:-:S05]  /*2d200*/  LEA R6, P5, R39, R2, 0x1 ;  /* 0x0000000227067211 */ /* 0x008fca00078a08ff */
[----:B------:R-:W3:Y:S01]  /*2d210*/  LDC R9, c[0x0][0x3e8] ;  /* 0x0000fa00ff097b82 */ /* 0x000ee20000000800 */
        /* <DEDUP_REMOVED lines=8> */
[----:B------:R-:W-:Y:S02]  /*2d2a0*/  LEA.HI.X.SX32 R5, R41, R0, 0x1, P5 ;  /* 0x0000000029057211 */ /* 0x000fe400028f0eff */
[----:B------:R-:W-:Y:S02]  /*2d2b0*/  LEA R41, R36, R39, 0x1 ;  /* 0x0000002724297211 */ /* 0x000fe400078e08ff */
[----:B----4-:R-:W-:-:S03]  /*2d2c0*/  LEA R6, P5, R39, R2, 0x1 ;  /* 0x0000000227067211 */ /* 0x010fc600078a08ff */
[----:B------:R-:W4:Y:S01]  /*2d2d0*/  LDC R36, c[0x0][0x3e8] ;  /* 0x0000fa00ff247b82 */ /* 0x000f220000000800 */
[----:B------:R-:W-:Y:S01]  /*2d2e0*/  LEA.HI.X.SX32 R7, R39, R0, 0x1, P5 ;  /* 0x0000000027077211 */ /* 0x000fe200028f0eff */
[----:B------:R3:W-:Y:S01]  /*2d2f0*/  STG.E.U16 desc[UR12][R4.64], R47 ;  /* 0x0000002f04007986 */ /* 0x0007e2000c10150c */
[----:B-1----:R-:W-:-:S03]  /*2d300*/  IMAD R37, R37, 0x2, R41 ;  /* 0x0000000225257824 */ /* 0x002fc600078e0229 */
[----:B------:R1:W-:Y:S01]  /*2d310*/  STG.E.U16 desc[UR12][R6.64], R53 ;  /* 0x0000003506007986 */ /* 0x0003e2000c10150c */
[----:B------:R-:W-:Y:S02]  /*2d320*/  IMAD R39, R8, 0x2, R37 ;  /* 0x0000000208277824 */ /* 0x000fe400078e0225 */
[----:B------:R-:W2:Y:S01]  /*2d330*/  LDC R8, c[0x0][0x3e8] ;  /* 0x0000fa00ff087b82 */ /* 0x000ea20000000800 */
[----:B---3--:R-:W-:Y:S02]  /*2d340*/  LEA R4, P5, R41, R2, 0x1 ;  /* 0x0000000229047211 */ /* 0x008fe400078a08ff */
[----:B------:R-:W-:-:S05]  /*2d350*/  PRMT R26, R26, 0x7632, R26 ;  /* 0x000076321a1a7816 */ /* 0x000fca000000001a */
[----:B------:R-:W3:Y:S01]  /*2d360*/  LDC R47, c[0x0][0x3e8] ;  /* 0x0000fa00ff2f7b82 */ /* 0x000ee20000000800 */
[----:B------:R-:W-:Y:S02]  /*2d370*/  LEA.HI.X.SX32 R5, R41, R0, 0x1, P5 ;  /* 0x0000000029057211 */ /* 0x000fe400028f0eff */
[----:B-1----:R-:W-:Y:S02]  /*2d380*/  LEA R6, P5, R37, R2, 0x1 ;  /* 0x0000000225067211 */ /* 0x002fe400078a08ff */
[----:B------:R-:W-:Y:S01]  /*2d390*/  LEA R9, R9, R39, 0x1 ;  /* 0x0000002709097211 */ /* 0x000fe200078e08ff */
[----:B------:R1:W-:Y:S01]  /*2d3a0*/  STG.E.U16 desc[UR12][R4.64], R54 ;  /* 0x0000003604007986 */ /* 0x0003e2000c10150c */
[----:B------:R-:W-:Y:S01]  /*2d3b0*/  LEA.HI.X.SX32 R7, R37, R0, 0x1, P5 ;  /* 0x0000000025077211 */ /* 0x000fe200028f0eff */
[----:B------:R-:W3:Y:S02]  /*2d3c0*/  LDC R53, c[0x0][0x3e8] ;  /* 0x0000fa00ff357b82 */ /* 0x000ee40000000800 */
[----:B0-----:R-:W-:-:S02]  /*2d3d0*/  IMAD R35, R35, 0x2, R9 ;  /* 0x0000000223237824 */ /* 0x001fc400078e0209 */
[----:B------:R0:W-:Y:S01]  /*2d3e0*/  STG.E.U16 desc[UR12][R6.64], R50 ;  /* 0x0000003206007986 */ /* 0x0001e2000c10150c */
[----:B-1----:R-:W-:-:S03]  /*2d3f0*/  LEA R4, P5, R39, R2, 0x1 ;  /* 0x0000000227047211 */ /* 0x002fc600078a08ff */
[----:B------:R-:W1:Y:S01]  /*2d400*/  LDC R54, c[0x0][0x3e8] ;  /* 0x0000fa00ff367b82 */ /* 0x000e620000000800 */
[----:B------:R-:W-:Y:S02]  /*2d410*/  LEA.HI.X.SX32 R5, R39, R0, 0x1, P5 ;  /* 0x0000000027057211 */ /* 0x000fe400028f0eff */
[----:B0-----:R-:W-:-:S03]  /*2d420*/  LEA R6, P5, R9, R2, 0x1 ;  /* 0x0000000209067211 */ /* 0x001fc600078a08ff */
[----:B------:R0:W-:Y:S01]  /*2d430*/  STG.E.U16 desc[UR12][R4.64], R51 ;  /* 0x0000003304007986 */ /* 0x0001e2000c10150c */
[----:B------:R-:W-:Y:S01]  /*2d440*/  LEA.HI.X.SX32 R7, R9, R0, 0x1, P5 ;  /* 0x0000000009077211 */ /* 0x000fe200028f0eff */
[----:B----4-:R-:W-:Y:S01]  /*2d450*/  IMAD R9, R36, 0x2, R35 ;  /* 0x0000000224097824 */ /* 0x010fe200078e0223 */
[----:B------:R-:W-:Y:S01]  /*2d460*/  PRMT R20, R20, 0x7632, R20 ;  /* 0x0000763214147816 */ /* 0x000fe20000000014 */
[----:B------:R-:W4:Y:S02]  /*2d470*/  LDC R36, c[0x0][0x3e8] ;  /* 0x0000fa00ff247b82 */ /* 0x000f240000000800 */
[----:B------:R2:W-:Y:S01]  /*2d480*/  STG.E.U16 desc[UR12][R6.64], R34 ;  /* 0x0000002206007986 */ /* 0x0005e2000c10150c */
[----:B0-----:R-:W-:-:S05]  /*2d490*/  LEA R4, P5, R35, R2, 0x1 ;  /* 0x0000000223047211 */ /* 0x001fca00078a08ff */
[----:B------:R-:W0:Y:S01]  /*2d4a0*/  LDC R50, c[0x0][0x3e8] ;  /* 0x0000fa00ff327b82 */ /* 0x000e220000000800 */
[----:B------:R-:W-:Y:S02]  /*2d4b0*/  LEA.HI.X.SX32 R5, R35, R0, 0x1, P5 ;  /* 0x0000000023057211 */ /* 0x000fe400028f0eff */
[----:B--2---:R-:W-:Y:S02]  /*2d4c0*/  LEA R6, P5, R9, R2, 0x1 ;  /* 0x0000000209067211 */ /* 0x004fe400078a08ff */
[----:B------:R-:W-:-:S03]  /*2d4d0*/  LEA R35, R38, R9, 0x1 ;  /* 0x0000000926237211 */ /* 0x000fc600078e08ff */
[----:B------:R-:W2:Y:S01]  /*2d4e0*/  LDC R34, c[0x0][0x3e8] ;  /* 0x0000fa00ff227b82 */ /* 0x000ea20000000800 */
[----:B------:R-:W-:Y:S01]  /*2d4f0*/  LEA.HI.X.SX32 R7, R9, R0, 0x1, P5 ;  /* 0x0000000009077211 */ /* 0x000fe200028f0eff */
[----:B------:R3:W-:Y:S01]  /*2d500*/  STG.E.U16 desc[UR12][R4.64], R3 ;  /* 0x0000000304007986 */ /* 0x0007e2000c10150c */
[----:B------:R-:W-:-:S05]  /*2d510*/  IMAD R9, R8, 0x2, R35 ;  /* 0x0000000208097824 */ /* 0x000fca00078e0223 */
[----:B------:R-:W0:Y:S01]  /*2d520*/  LDC R38, c[0x0][0x3e8] ;  /* 0x0000fa00ff267b82 */ /* 0x000e220000000800 */
[----:B------:R1:W-:Y:S01]  /*2d530*/  STG.E.U16 desc[UR12][R6.64], R28 ;  /* 0x0000001c06007986 */ /* 0x0003e2000c10150c */
[----:B---3--:R-:W-:-:S06]  /*2d540*/  LEA R4, P5, R35, R2, 0x1 ;  /* 0x0000000223047211 */ /* 0x008fcc00078a08ff */
[----:B------:R-:W3:Y:S01]  /*2d550*/  LDC R8, c[0x0][0x3e8] ;  /* 0x0000fa00ff087b82 */ /* 0x000ee20000000800 */
[----:B------:R-:W-:Y:S01]  /*2d560*/  LEA.HI.X.SX32 R5, R35, R0, 0x1, P5 ;  /* 0x0000000023057211 */ /* 0x000fe200028f0eff */
[----:B------:R-:W-:Y:S01]  /*2d570*/  IMAD R35, R40, 0x2, R9 ;  /* 0x0000000228237824 */ /* 0x000fe200078e0209 */
[----:B-1----:R-:W-:-:S03]  /*2d580*/  LEA R6, P5, R9, R2, 0x1 ;  /* 0x0000000209067211 */ /* 0x002fc600078a08ff */
[----:B------:R1:W-:Y:S01]  /*2d590*/  STG.E.U16 desc[UR12][R4.64], R29 ;  /* 0x0000001d04007986 */ /* 0x0003e2000c10150c */
[----:B------:R-:W-:Y:S01]  /*2d5a0*/  LEA R3, R42, R35, 0x1 ;  /* 0x000000232a037211 */ /* 0x000fe200078e08ff */
[----:B------:R-:W2:Y:S01]  /*2d5b0*/  LDC R28, c[0x0][0x3e8] ;  /* 0x0000fa00ff1c7b82 */ /* 0x000ea20000000800 */
[----:B------:R-:W-:-:S03]  /*2d5c0*/  LEA.HI.X.SX32 R7, R9, R0, 0x1, P5 ;  /* 0x0000000009077211 */ /* 0x000fc600028f0eff */
[----:B----4-:R-:W-:Y:S02]  /*2d5d0*/  IMAD R9, R36, 0x2, R3 ;  /* 0x0000000224097824 */ /* 0x010fe400078e0203 */
[----:B------:R4:W-:Y:S02]  /*2d5e0*/  STG.E.U16 desc[UR12][R6.64], R30 ;  /* 0x0000001e06007986 */ /* 0x0009e4000c10150c */
[----:B------:R-:W2:Y:S01]  /*2d5f0*/  LDC R36, c[0x0][0x3e8] ;  /* 0x0000fa00ff247b82 */ /* 0x000ea20000000800 */
[----:B-1----:R-:W-:-:S04]  /*2d600*/  LEA R4, P5, R35, R2, 0x1 ;  /* 0x0000000223047211 */ /* 0x002fc800078a08ff */
[----:B------:R-:W-:Y:S02]  /*2d610*/  LEA.HI.X.SX32 R5, R35, R0, 0x1, P5 ;  /* 0x0000000023057211 */ /* 0x000fe400028f0eff */
[----:B------:R-:W-:Y:S01]  /*2d620*/  PRMT R21, R21, 0x7632, R21 ;  /* 0x0000763215157816 */ /* 0x000fe20000000015 */
[----:B------:R-:W1:Y:S01]  /*2d630*/  LDC R40, c[0x0][0x3e8] ;  /* 0x0000fa00ff287b82 */ /* 0x000e620000000800 */
[C---:B----4-:R-:W-:Y:S01]  /*2d640*/  LEA R6, P5, R3.reuse, R2, 0x1 ;  /* 0x0000000203067211 */ /* 0x050fe200078a08ff */
[----:B------:R4:W-:Y:S03]  /*2d650*/  STG.E.U16 desc[UR12][R4.64], R12 ;  /* 0x0000000c04007986 */ /* 0x0009e6000c10150c */
[----:B------:R-:W-:Y:S01]  /*2d660*/  LEA.HI.X.SX32 R7, R3, R0, 0x1, P5 ;  /* 0x0000000003077211 */ /* 0x000fe200028f0eff */
[----:B0-----:R-:W-:Y:S02]  /*2d670*/  IMAD R3, R38, 0x2, R9 ;  /* 0x0000000226037824 */ /* 0x001fe400078e0209 */
[----:B------:R-:W0:Y:S02]  /*2d680*/  LDC R30, c[0x0][0x3e8] ;  /* 0x0000fa00ff1e7b82 */ /* 0x000e240000000800 */
[----:B------:R3:W-:Y:S01]  /*2d690*/  STG.E.U16 desc[UR12][R6.64], R24 ;  /* 0x0000001806007986 */ /* 0x0007e2000c10150c */
[----:B----4-:R-:W-:-:S05]  /*2d6a0*/  LEA R4, P5, R9, R2, 0x1 ;  /* 0x0000000209047211 */ /* 0x010fca00078a08ff */
[----:B------:R-:W4:Y:S01]  /*2d6b0*/  LDC R12, c[0x0][0x3e8] ;  /* 0x0000fa00ff0c7b82 */ /* 0x000f220000000800 */
[----:B------:R-:W-:Y:S02]  /*2d6c0*/  LEA.HI.X.SX32 R5, R9, R0, 0x1, P5 ;  /* 0x0000000009057211 */ /* 0x000fe400028f0eff */
[----:B---3--:R-:W-:Y:S02]  /*2d6d0*/  LEA R9, R8, R3, 0x1 ;  /* 0x0000000308097211 */ /* 0x008fe400078e08ff */
[----:B------:R-:W-:-:S03]  /*2d6e0*/  LEA R6, P5, R3, R2, 0x1 ;  /* 0x0000000203067211 */ /* 0x000fc600078a08ff */
[----:B------:R-:W3:Y:S01]  /*2d6f0*/  LDC R8, c[0x0][0x3e8] ;  /* 0x0000fa00ff087b82 */ /* 0x000ee20000000800 */
[----:B------:R2:W-:Y:S01]  /*2d700*/  STG.E.U16 desc[UR12][R4.64], R25 ;  /* 0x0000001904007986 */ /* 0x0005e2000c10150c */
[----:B------:R-:W-:Y:S01]  /*2d710*/  LEA.HI.X.SX32 R7, R3, R0, 0x1, P5 ;  /* 0x0000000003077211 */ /* 0x000fe200028f0eff */
[----:B--2---:R-:W-:-:S04]  /*2d720*/  IMAD R3, R34, 0x2, R9 ;  /* 0x0000000222037824 */ /* 0x004fc800078e0209 */
[----:B------:R2:W-:Y:S01]  /*2d730*/  STG.E.U16 desc[UR12][R6.64], R26 ;  /* 0x0000001a06007986 */ /* 0x0005e2000c10150c */
[----:B------:R-:W1:Y:S01]  /*2d740*/  LDC R24, c[0x0][0x3e8] ;  /* 0x0000fa00ff187b82 */ /* 0x000e620000000800 */
[----:B------:R-:W-:Y:S02]  /*2d750*/  LEA R4, P5, R9, R2, 0x1 ;  /* 0x0000000209047211 */ /* 0x000fe400078a08ff */
[----:B------:R-:W-:-:S05]  /*2d760*/  PRMT R22, R22, 0x7632, R22 ;  /* 0x0000763216167816 */ /* 0x000fca0000000016 */
[----:B------:R-:W1:Y:S01]  /*2d770*/  LDC R34, c[0x0][0x3e8] ;  /* 0x0000fa00ff227b82 */ /* 0x000e620000000800 */
[----:B------:R-:W-:Y:S01]  /*2d780*/  LEA.HI.X.SX32 R5, R9, R0, 0x1, P5 ;  /* 0x0000000009057211 */ /* 0x000fe200028f0eff */
[----:B------:R-:W-:Y:S01]  /*2d790*/  IMAD R9, R28, 0x2, R3 ;  /* 0x000000021c097824 */ /* 0x000fe200078e0203 */
[----:B--2---:R-:W-:-:S03]  /*2d7a0*/  LEA R6, P5, R3, R2, 0x1 ;  /* 0x0000000203067211 */ /* 0x004fc600078a08ff */
[----:B------:R2:W-:Y:S01]  /*2d7b0*/  STG.E.U16 desc[UR12][R4.64], R13 ;  /* 0x0000000d04007986 */ /* 0x0005e2000c10150c */
[----:B------:R-:W-:Y:S01]  /*2d7c0*/  LEA.HI.X.SX32 R7, R3, R0, 0x1, P5 ;  /* 0x0000000003077211 */ /* 0x000fe200028f0eff */
[----:B------:R-:W1:Y:S01]  /*2d7d0*/  LDC R26, c[0x0][0x3e8] ;  /* 0x0000fa00ff1a7b82 */ /* 0x000e620000000800 */
[----:B------:R-:W-:-:S03]  /*2d7e0*/  LEA R3, R36, R9, 0x1 ;  /* 0x0000000924037211 */ /* 0x000fc600078e08ff */
[----:B------:R4:W-:Y:S04]  /*2d7f0*/  STG.E.U16 desc[UR12][R6.64], R20 ;  /* 0x0000001406007986 */ /* 0x0009e8000c10150c */
[----:B------:R-:W1:Y:S01]  /*2d800*/  LDC R28, c[0x0][0x3e8] ;  /* 0x0000fa00ff1c7b82 */ /* 0x000e620000000800 */
[----:B--2---:R-:W-:-:S04]  /*2d810*/  LEA R4, P5, R9, R2, 0x1 ;  /* 0x0000000209047211 */ /* 0x004fc800078a08ff */
[----:B------:R-:W-:Y:S01]  /*2d820*/  LEA.HI.X.SX32 R5, R9, R0, 0x1, P5 ;  /* 0x0000000009057211 */ /* 0x000fe200028f0eff */
[----:B0-----:R-:W-:Y:S01]  /*2d830*/  IMAD R9, R30, 0x2, R3 ;  /* 0x000000021e097824 */ /* 0x001fe200078e0203 */
[C---:B----4-:R-:W-:Y:S01]  /*2d840*/  LEA R6, P5, R3.reuse, R2, 0x1 ;  /* 0x0000000203067211 */ /* 0x050fe200078a08ff */
[----:B------:R-:W0:Y:S02]  /*2d850*/  LDC R20, c[0x0][0x3e8] ;  /* 0x0000fa00ff147b82 */ /* 0x000e240000000800 */
[----:B------:R2:W-:Y:S01]  /*2d860*/  STG.E.U16 desc[UR12][R4.64], R21 ;  /* 0x0000001504007986 */ /* 0x0005e2000c10150c */
[----:B------:R-:W-:Y:S01]  /*2d870*/  LEA.HI.X.SX32 R7, R3, R0, 0x1, P5 ;  /* 0x0000000003077211 */ /* 0x000fe200028f0eff */
[----:B---3--:R-:W-:-:S04]  /*2d880*/  IMAD R3, R8, 0x2, R9 ;  /* 0x0000000208037824 */ /* 0x008fc800078e0209 */
[----:B------:R-:W3:Y:S01]  /*2d890*/  LDC R8, c[0x0][0x3e8] ;  /* 0x0000fa00ff087b82 */ /* 0x000ee20000000800 */
[----:B------:R4:W-:Y:S01]  /*2d8a0*/  STG.E.U16 desc[UR12][R6.64], R22 ;  /* 0x0000001606007986 */ /* 0x0009e2000c10150c */
[----:B--2---:R-:W-:-:S06]  /*2d8b0*/  LEA R4, P5, R9, R2, 0x1 ;  /* 0x0000000209047211 */ /* 0x004fcc00078a08ff */
[----:B------:R-:W2:Y:S01]  /*2d8c0*/  LDC R30, c[0x0][0x3e8] ;  /* 0x0000fa00ff1e7b82 */ /* 0x000ea20000000800 */
[----:B------:R-:W-:Y:S02]  /*2d8d0*/  LEA.HI.X.SX32 R5, R9, R0, 0x1, P5 ;  /* 0x0000000009057211 */ /* 0x000fe400028f0eff */
[----:B------:R-:W-:Y:S02]  /*2d8e0*/  LEA R9, R12, R3, 0x1 ;  /* 0x000000030c097211 */ /* 0x000fe400078e08ff */
[----:B----4-:R-:W-:-:S03]  /*2d8f0*/  LEA R6, P5, R3, R2, 0x1 ;  /* 0x0000000203067211 */ /* 0x010fc600078a08ff */
[----:B------:R-:W4:Y:S01]  /*2d900*/  LDC R12, c[0x0][0x3e8] ;  /* 0x0000fa00ff0c7b82 */ /* 0x000f220000000800 */
[----:B------:R1:W-:Y:S01]  /*2d910*/  STG.E.U16 desc[UR12][R4.64], R14 ;  /* 0x0000000e04007986 */ /* 0x0003e2000c10150c */
[----:B------:R-:W-:Y:S01]  /*2d920*/  LEA.HI.X.SX32 R7, R3, R0, 0x1, P5 ;  /* 0x0000000003077211 */ /* 0x000fe200028f0eff */
[----:B-1----:R-:W-:-:S04]  /*2d930*/  IMAD R3, R24, 0x2, R9 ;  /* 0x0000000218037824 */ /* 0x002fc800078e0209 */
[----:B------:R1:W-:Y:S01]  /*2d940*/  STG.E.U16 desc[UR12][R6.64], R31 ;  /* 0x0000001f06007986 */ /* 0x0003e2000c10150c */
[----:B------:R-:W0:Y:S01]  /*2d950*/  LDC R22, c[0x0][0x3e8] ;  /* 0x0000fa00ff167b82 */ /* 0x000e220000000800 */
[----:B------:R-:W-:-:S07]  /*2d960*/  LEA R4, P5, R9, R2, 0x1 ;  /* 0x0000000209047211 */ /* 0x000fce00078a08ff */
[----:B------:R-:W2:Y:S01]  /*2d970*/  LDC R14, c[0x0][0x3e8] ;  /* 0x0000fa00ff0e7b82 */ /* 0x000ea20000000800 */
[----:B------:R-:W-:Y:S01]  /*2d980*/  LEA.HI.X.SX32 R5, R9, R0, 0x1, P5 ;  /* 0x0000000009057211 */ /* 0x000fe200028f0eff */
[----:B------:R-:W-:Y:S01]  /*2d990*/  IMAD R9, R26, 0x2, R3 ;  /* 0x000000021a097824 */ /* 0x000fe200078e0203 */
[----:B-1----:R-:W-:-:S03]  /*2d9a0*/  LEA R6, P5, R3, R2, 0x1 ;  /* 0x0000000203067211 */ /* 0x002fc600078a08ff */
[----:B------:R1:W-:Y:S01]  /*2d9b0*/  STG.E.U16 desc[UR12][R4.64], R27 ;  /* 0x0000001b04007986 */ /* 0x0003e2000c10150c */
[----:B------:R-:W-:Y:S01]  /*2d9c0*/  LEA.HI.X.SX32 R7, R3, R0, 0x1, P5 ;  /* 0x0000000003077211 */ /* 0x000fe200028f0eff */
[----:B------:R-:W2:Y:S01]  /*2d9d0*/  LDC R24, c[0x0][0x3e8] ;  /* 0x0000fa00ff187b82 */ /* 0x000ea20000000800 */
[----:B------:R-:W-:-:S03]  /*2d9e0*/  LEA R3, R28, R9, 0x1 ;  /* 0x000000091c037211 */ /* 0x000fc600078e08ff */
[----:B------:R3:W-:Y:S04]  /*2d9f0*/  STG.E.U16 desc[UR12][R6.64], R23 ;  /* 0x0000001706007986 */ /* 0x0007e8000c10150c */
[----:B------:R-:W2:Y:S01]  /*2da00*/  LDC R26, c[0x0][0x3e8] ;  /* 0x0000fa00ff1a7b82 */ /* 0x000ea20000000800 */
[----:B-1----:R-:W-:-:S04]  /*2da10*/  LEA R4, P5, R9, R2, 0x1 ;  /* 0x0000000209047211 */ /* 0x002fc800078a08ff */
[----:B------:R-:W-:Y:S01]  /*2da20*/  LEA.HI.X.SX32 R5, R9, R0, 0x1, P5 ;  /* 0x0000000009057211 */ /* 0x000fe200028f0eff */
[----:B---3--:R-:W-:Y:S01]  /*2da30*/  IMAD R9, R8, 0x2, R3 ;  /* 0x0000000208097824 */ /* 0x008fe200078e0203 */
[C---:B------:R-:W-:Y:S01]  /*2da40*/  LEA R6, P5, R3.reuse, R2, 0x1 ;  /* 0x0000000203067211 */ /* 0x040fe200078a08ff */
[----:B------:R-:W1:Y:S03]  /*2da50*/  LDC R28, c[0x0][0x3e8] ;  /* 0x0000fa00ff1c7b82 */ /* 0x000e660000000800 */
[----:B------:R-:W-:Y:S01]  /*2da60*/  LEA.HI.X.SX32 R7, R3, R0, 0x1, P5 ;  /* 0x0000000003077211 */ /* 0x000fe200028f0eff */
[----:B----4-:R-:W-:Y:S01]  /*2da70*/  IMAD R3, R12, 0x2, R9 ;  /* 0x000000020c037824 */ /* 0x010fe200078e0209 */
[C---:B------:R-:W-:Y:S01]  /*2da80*/  LEA R8, P5, R9.reuse, R2, 0x1 ;  /* 0x0000000209087211 */ /* 0x040fe200078a08ff */
[----:B------:R3:W-:Y:S02]  /*2da90*/  STG.E.U16 desc[UR12][R4.64], R15 ;  /* 0x0000000f04007986 */ /* 0x0007e4000c10150c */
[----:B------:R-:W4:Y:S01]  /*2daa0*/  LDC R36, c[0x0][0x3e8] ;  /* 0x0000fa00ff247b82 */ /* 0x000f220000000800 */
[----:B------:R-:W-:-:S02]  /*2dab0*/  LEA.HI.X.SX32 R9, R9, R0, 0x1, P5 ;  /* 0x0000000009097211 */ /* 0x000fc400028f0eff */
[----:B0-----:R-:W-:Y:S01]  /*2dac0*/  LEA R21, R20, R3, 0x1 ;  /* 0x0000000314157211 */ /* 0x001fe200078e08ff */
[----:B------:R0:W-:Y:S04]  /*2dad0*/  STG.E.U16 desc[UR12][R6.64], R33 ;  /* 0x0000002106007986 */ /* 0x0001e8000c10150c */
[----:B------:R-:W1:Y:S01]  /*2dae0*/  LDC R20, c[0x0][0x3e8] ;  /* 0x0000fa00ff147b82 */ /* 0x000e620000000800 */
[----:B---3--:R-:W-:-:S04]  /*2daf0*/  LEA R4, P5, R3, R2, 0x1 ;  /* 0x0000000203047211 */ /* 0x008fc800078a08ff */
[----:B------:R-:W-:Y:S01]  /*2db00*/  LEA.HI.X.SX32 R5, R3, R0, 0x1, P5 ;  /* 0x0000000003057211 */ /* 0x000fe200028f0eff */
[----:B--2---:R-:W-:Y:S01]  /*2db10*/  IMAD R3, R14, 0x2, R21 ;  /* 0x000000020e037824 */ /* 0x004fe200078e0215 */
[C---:B0-----:R-:W-:Y:S01]  /*2db20*/  LEA R6, P5, R21.reuse, R2, 0x1 ;  /* 0x0000000215067211 */ /* 0x041fe200078a08ff */
[----:B------:R-:W0:Y:S01]  /*2db30*/  LDS.128 R12, [R90] ;  /* 0x000000005a0c7984 */ /* 0x000e220000000c00 */
[----:B------:R-:W2:Y:S02]  /*2db40*/  LDC R38, c[0x0][0x3e8] ;  /* 0x0000fa00ff267b82 */ /* 0x000ea40000000800 */
[----:B------:R-:W-:Y:S01]  /*2db50*/  LEA.HI.X.SX32 R7, R21, R0, 0x1, P5 ;  /* 0x0000000015077211 */ /* 0x000fe200028f0eff */
[----:B------:R3:W-:Y:S01]  /*2db60*/  STG.E.U16 desc[UR12][R8.64], R32 ;  /* 0x0000002008007986 */ /* 0x0007e2000c10150c */
[----:B------:R-:W-:-:S03]  /*2db70*/  IMAD R21, R22, 0x2, R3 ;  /* 0x0000000216157824 */ /* 0x000fc600078e0203 */
[----:B------:R3:W-:Y:S01]  /*2db80*/  STG.E.U16 desc[UR12][R4.64], R18 ;  /* 0x0000001204007986 */ /* 0x0007e2000c10150c */
[----:B------:R-:W0:Y:S01]  /*2db90*/  LDC R22, c[0x0][0x3e8] ;  /* 0x0000fa00ff167b82 */ /* 0x000e220000000800 */
[----:B---3--:R-:W-:-:S07]  /*2dba0*/  LEA R8, P5, R3, R2, 0x1 ;  /* 0x0000000203087211 */ /* 0x008fce00078a08ff */
[----:B------:R-:W3:Y:S01]  /*2dbb0*/  LDC R32, c[0x0][0x3e8] ;  /* 0x0000fa00ff207b82 */ /* 0x000ee20000000800 */
[----:B------:R-:W-:Y:S02]  /*2dbc0*/  LEA.HI.X.SX32 R9, R3, R0, 0x1, P5 ;  /* 0x0000000003097211 */ /* 0x000fe400028f0eff */
[C---:B------:R-:W-:Y:S02]  /*2dbd0*/  LEA R4, P5, R21.reuse, R2, 0x1 ;  /* 0x0000000215047211 */ /* 0x040fe400078a08ff */
[----:B------:R-:W-:Y:S01]  /*2dbe0*/  LEA R3, R24, R21, 0x1 ;  /* 0x0000001518037211 */ /* 0x000fe200078e08ff */
[----:B------:R-:W-:Y:S01]  /*2dbf0*/  STG.E.U16 desc[UR12][R6.64], R19 ;  /* 0x0000001306007986 */ /* 0x000fe2000c10150c */
[----:B------:R-:W-:Y:S01]  /*2dc00*/  LEA.HI.X.SX32 R5, R21, R0, 0x1, P5 ;  /* 0x0000000015057211 */ /* 0x000fe200028f0eff */
[----:B------:R-:W2:Y:S02]  /*2dc10*/  LDC R24, c[0x0][0x3e8] ;  /* 0x0000fa00ff187b82 */ /* 0x000ea40000000800 */
[----:B------:R1:W-:Y:S01]  /*2dc20*/  STG.E.U16 desc[UR12][R8.64], R16 ;  /* 0x0000001008007986 */ /* 0x0003e2000c10150c */
[----:B------:R-:W-:-:S03]  /*2dc30*/  IMAD R21, R26, 0x2, R3 ;  /* 0x000000021a157824 */ /* 0x000fc600078e0203 */
[----:B------:R0:W-:Y:S02]  /*2dc40*/  STG.E.U16 desc[UR12][R4.64], R17 ;  /* 0x0000001104007986 */ /* 0x0001e4000c10150c */
[----:B------:R-:W3:Y:S02]  /*2dc50*/  LDC R26, c[0x0][0x3e8] ;  /* 0x0000fa00ff1a7b82 */ /* 0x000ee40000000800 */
[----:B------:R-:W3:Y:S01]  /*2dc60*/  LDS.128 R4, [R90+0x2000] ;  /* 0x002000005a047984 */ /* 0x000ee20000000c00 */
[----:B-1----:R-:W-:-:S05]  /*2dc70*/  LEA R8, P5, R3, R2, 0x1 ;  /* 0x0000000203087211 */ /* 0x002fca00078a08ff */
[----:B------:R-:W1:Y:S01]  /*2dc80*/  LDC R42, c[0x0][0x3e8] ;  /* 0x0000fa00ff2a7b82 */ /* 0x000e620000000800 */
[----:B------:R-:W-:Y:S01]  /*2dc90*/  LEA.HI.X.SX32 R9, R3, R0, 0x1, P5 ;  /* 0x0000000003097211 */ /* 0x000fe200028f0eff */
[----:B------:R-:W-:Y:S01]  /*2dca0*/  IMAD R3, R20, 0x2, R21 ;  /* 0x0000000214037824 */ /* 0x000fe200078e0215 */
[----:B------:R-:W-:-:S04]  /*2dcb0*/  LEA R16, P5, R21, R2, 0x1 ;  /* 0x0000000215107211 */ /* 0x000fc800078a08ff */
[----:B0-----:R-:W-:Y:S01]  /*2dcc0*/  LEA.HI.X.SX32 R17, R21, R0, 0x1, P5 ;  /* 0x0000000015117211 */ /* 0x001fe200028f0eff */
[----:B------:R-:W0:Y:S01]  /*2dcd0*/  LDC R51, c[0x0][0x3e8] ;  /* 0x0000fa00ff337b82 */ /* 0x000e220000000800 */
[----:B------:R-:W-:Y:S02]  /*2dce0*/  LEA R21, R28, R3, 0x1 ;  /* 0x000000031c157211 */ /* 0x000fe400078e08ff */
[----:B------:R-:W-:-:S05]  /*2dcf0*/  LEA R18, P5, R3, R2, 0x1 ;  /* 0x0000000203127211 */ /* 0x000fca00078a08ff */
[----:B------:R-:W0:Y:S01]  /*2dd00*/  LDC R28, c[0x0][0x3e8] ;  /* 0x0000fa00ff1c7b82 */ /* 0x000e220000000800 */
[----:B------:R-:W-:Y:S01]  /*2dd10*/  LEA.HI.X.SX32 R19, R3, R0, 0x1, P5 ;  /* 0x0000000003137211 */ /* 0x000fe200028f0eff */
[----:B------:R-:W-:Y:S01]  /*2dd20*/  IMAD R3, R22, 0x2, R21 ;  /* 0x0000000216037824 */ /* 0x000fe200078e0215 */
[C---:B------:R-:W-:Y:S01]  /*2dd30*/  LEA R20, P5, R21.reuse, R2, 0x1 ;  /* 0x0000000215147211 */ /* 0x040fe200078a08ff */
[----:B------:R4:W-:Y:S02]  /*2dd40*/  STG.E.U16 desc[UR12][R8.64], R10 ;  /* 0x0000000a08007986 */ /* 0x0009e4000c10150c */
[----:B--2---:R-:W-:Y:S01]  /*2dd50*/  IMAD R23, R24, 0x2, R3 ;  /* 0x0000000218177824 */ /* 0x004fe200078e0203 */
[----:B------:R-:W-:Y:S01]  /*2dd60*/  LEA.HI.X.SX32 R21, R21, R0, 0x1, P5 ;  /* 0x0000000015157211 */ /* 0x000fe200028f0eff */
[----:B------:R-:W-:Y:S01]  /*2dd70*/  STG.E.U16 desc[UR12][R16.64], R11 ;  /* 0x0000000b10007986 */ /* 0x000fe2000c10150c */
[----:B------:R-:W2:Y:S03]  /*2dd80*/  LDC R24, c[0x0][0x3e8] ;  /* 0x0000fa00ff187b82 */ /* 0x000ea60000000800 */
[----:B------:R1:W-:Y:S01]  /*2dd90*/  STG.E.U16 desc[UR12][R18.64], R12 ;  /* 0x0000000c12007986 */ /* 0x0003e2000c10150c */
[----:B----4-:R-:W-:-:S02]  /*2dda0*/  LEA R8, P5, R3, R2, 0x1 ;  /* 0x0000000203087211 */ /* 0x010fc400078a08ff */
[----:B---3--:R-:W-:Y:S02]  /*2ddb0*/  LEA R25, R26, R23, 0x1 ;  /* 0x000000171a197211 */ /* 0x008fe400078e08ff */
[----:B------:R-:W-:Y:S01]  /*2ddc0*/  LEA.HI.X.SX32 R9, R3, R0, 0x1, P5 ;  /* 0x0000000003097211 */ /* 0x000fe200028f0eff */
[----:B------:R-:W3:Y:S01]  /*2ddd0*/  LDC R26, c[0x0][0x3e8] ;  /* 0x0000fa00ff1a7b82 */ /* 0x000ee20000000800 */
[----:B-1----:R-:W-:Y:S02]  /*2dde0*/  PRMT R18, R12, 0x7632, R18 ;  /* 0x000076320c127816 */ /* 0x002fe40000000012 */
[----:B------:R-:W-:Y:S01]  /*2ddf0*/  LEA R12, P5, R23, R2, 0x1 ;  /* 0x00000002170c7211 */ /* 0x000fe200078a08ff */
[----:B------:R1:W-:Y:S01]  /*2de00*/  STG.E.U16 desc[UR12][R20.64], R13 ;  /* 0x0000000d14007986 */ /* 0x0003e2000c10150c */
[----:B------:R-:W-:Y:S01]  /*2de10*/  PRMT R3, R13, 0x7632, R3 ;  /* 0x000076320d037816 */ /* 0x000fe20000000003 */
[----:B0-----:R-:W-:Y:S02]  /*2de20*/  IMAD R19, R28, 0x2, R25 ;  /* 0x000000021c137824 */ /* 0x001fe400078e0219 */
[----:B------:R-:W0:Y:S01]  /*2de30*/  LDC R28, c[0x0][0x3e8] ;  /* 0x0000fa00ff1c7b82 */ /* 0x000e220000000800 */
[----:B-1----:R-:W-:-:S02]  /*2de40*/  LEA.HI.X.SX32 R13, R23, R0, 0x1, P5 ;  /* 0x00000000170d7211 */ /* 0x002fc400028f0eff */
[----:B------:R-:W-:-:S04]  /*2de50*/  LEA R20, P5, R25, R2, 0x1 ;  /* 0x0000000219147211 */ /* 0x000fc800078a08ff */
[----:B------:R-:W-:Y:S01]  /*2de60*/  LEA.HI.X.SX32 R21, R25, R0, 0x1, P5 ;  /* 0x0000000019157211 */ /* 0x000fe200028f0eff */
[----:B------:R-:W-:Y:S01]  /*2de70*/  IMAD R25, R30, 0x2, R19 ;  /* 0x000000021e197824 */ /* 0x000fe200078e0213 */
[C---:B------:R-:W-:Y:S01]  /*2de80*/  LEA R22, P5, R19.reuse, R2, 0x1 ;  /* 0x0000000213167211 */ /* 0x040fe200078a08ff */
[----:B------:R-:W1:Y:S01]  /*2de90*/  LDC R30, c[0x0][0x3e8] ;  /* 0x0000fa00ff1e7b82 */ /* 0x000e620000000800 */
[----:B------:R4:W-:Y:S01]  /*2dea0*/  STG.E.U16 desc[UR12][R8.64], R14 ;  /* 0x0000000e08007986 */ /* 0x0009e2000c10150c */
[----:B------:R-:W-:Y:S02]  /*2deb0*/  PRMT R17, R14, 0x7632, R17 ;  /* 0x000076320e117816 */ /* 0x000fe40000000011 */
[----:B------:R-:W-:Y:S01]  /*2dec0*/  LEA.HI.X.SX32 R23, R19, R0, 0x1, P5 ;  /* 0x0000000013177211 */ /* 0x000fe200028f0eff */
[----:B------:R-:W1:Y:S01]  /*2ded0*/  LDS.128 R8, [R90+0x4000] ;  /* 0x004000005a087984 */ /* 0x000e620000000c00 */
[----:B------:R-:W-:-:S03]  /*2dee0*/  PRMT R16, R15, 0x7632, R16 ;  /* 0x000076320f107816 */ /* 0x000fc60000000010 */
[----:B------:R2:W-:Y:S01]  /*2def0*/  STG.E.U16 desc[UR12][R12.64], R15 ;  /* 0x0000000f0c007986 */ /* 0x0005e2000c10150c */
[----:B----4-:R-:W-:-:S04]  /*2df00*/  LEA R14, P5, R25, R2, 0x1 ;  /* 0x00000002190e7211 */ /* 0x010fc800078a08ff */
[----:B--2---:R-:W-:Y:S02]  /*2df10*/  LEA.HI.X.SX32 R15, R25, R0, 0x1, P5 ;  /* 0x00000000190f7211 */ /* 0x004fe400028f0eff */
[----:B------:R-:W-:Y:S01]  /*2df20*/  LEA R25, R24, R25, 0x1 ;  /* 0x0000001918197211 */ /* 0x000fe200078e08ff */
[----:B------:R2:W-:Y:S01]  /*2df30*/  STG.E.U16 desc[UR12][R20.64], R4 ;  /* 0x0000000414007986 */ /* 0x0005e2000c10150c */
[----:B------:R-:W-:-:S03]  /*2df40*/  PRMT R19, R4, 0x7632, R19 ;  /* 0x0000763204137816 */ /* 0x000fc60000000013 */
[----:B---3--:R-:W-:Y:S01]  /*2df50*/  IMAD R27, R26, 0x2, R25 ;  /* 0x000000021a1b7824 */ /* 0x008fe200078e0219 */
[----:B------:R0:W-:Y:S01]  /*2df60*/  STG.E.U16 desc[UR12][R22.64], R5 ;  /* 0x0000000516007986 */ /* 0x0001e2000c10150c */
[----:B--2---:R-:W-:Y:S02]  /*2df70*/  LEA R4, P5, R25, R2, 0x1 ;  /* 0x0000000219047211 */ /* 0x004fe400078a08ff */
[----:B------:R-:W-:Y:S01]  /*2df80*/  PRMT R20, R5, 0x7632, R20 ;  /* 0x0000763205147816 */ /* 0x000fe20000000014 */
[----:B0-----:R-:W-:Y:S02]  /*2df90*/  IMAD R23, R28, 0x2, R27 ;  /* 0x000000021c177824 */ /* 0x001fe400078e021b */
[----:B------:R-:W0:Y:S01]  /*2dfa0*/  LDC R28, c[0x0][0x3e8] ;  /* 0x0000fa00ff1c7b82 */ /* 0x000e220000000800 */
[----:B------:R-:W-:Y:S02]  /*2dfb0*/  LEA.HI.X.SX32 R5, R25, R0, 0x1, P5 ;  /* 0x0000000019057211 */ /* 0x000fe400028f0eff */
[----:B------:R-:W-:-:S02]  /*2dfc0*/  LEA R24, P5, R27, R2, 0x1 ;  /* 0x000000021b187211 */ /* 0x000fc400078a08ff */
[----:B-1----:R-:W-:-:S03]  /*2dfd0*/  LEA R29, R30, R23, 0x1 ;  /* 0x000000171e1d7211 */ /* 0x002fc600078e08ff */
[----:B------:R-:W1:Y:S01]  /*2dfe0*/  LDC R30, c[0x0][0x3e8] ;  /* 0x0000fa00ff1e7b82 */ /* 0x000e620000000800 */
[----:B------:R-:W-:Y:S01]  /*2dff0*/  LEA.HI.X.SX32 R25, R27, R0, 0x1, P5 ;  /* 0x000000001b197211 */ /* 0x000fe200028f0eff */
[----:B------:R2:W-:Y:S01]  /*2e000*/  STG.E.U16 desc[UR12][R14.64], R6 ;  /* 0x000000060e007986 */ /* 0x0005e2000c10150c */
[----:B------:R-:W-:-:S03]  /*2e010*/  LEA R26, P5, R23, R2, 0x1 ;  /* 0x00000002171a7211 */ /* 0x000fc600078a08ff */
[----:B------:R-:W3:Y:S01]  /*2e020*/  LDS.128 R12, [R90+0x6000] ;  /* 0x006000005a0c7984 */ /* 0x000ee20000000c00 */
[----:B------:R-:W-:Y:S02]  /*2e030*/  PRMT R21, R6, 0x7632, R21 ;  /* 0x0000763206157816 */ /* 0x000fe40000000015 */
[----:B------:R-:W-:Y:S01]  /*2e040*/  LEA.HI.X.SX32 R27, R23, R0, 0x1, P5 ;  /* 0x00000000171b7211 */ /* 0x000fe200028f0eff */
[----:B------:R4:W-:Y:S01]  /*2e050*/  STG.E.U16 desc[UR12][R4.64], R7 ;  /* 0x0000000704007986 */ /* 0x0009e2000c10150c */
[----:B------:R-:W-:Y:S02]  /*2e060*/  PRMT R22, R7, 0x7632, R22 ;  /* 0x0000763207167816 */ /* 0x000fe40000000016 */
[C---:B--2---:R-:W-:Y:S01]  /*2e070*/  LEA R6, P5, R29.reuse, R2, 0x1 ;  /* 0x000000021d067211 */ /* 0x044fe200078a08ff */
[----:B------:R2:W-:Y:S01]  /*2e080*/  STG.E.U16 desc[UR12][R24.64], R8 ;  /* 0x0000000818007986 */ /* 0x0005e2000c10150c */
[----:B------:R-:W-:Y:S02]  /*2e090*/  PRMT R23, R8, 0x7632, R23 ;  /* 0x0000763208177816 */ /* 0x000fe40000000017 */
[----:B----4-:R-:W-:Y:S01]  /*2e0a0*/  LEA.HI.X.SX32 R7, R29, R0, 0x1, P5 ;  /* 0x000000001d077211 */ /* 0x010fe200028f0eff */
[----:B------:R-:W-:-:S02]  /*2e0b0*/  IMAD R29, R32, 0x2, R29 ;  /* 0x00000002201d7824 */ /* 0x000fc400078e021d */
[----:B------:R-:W4:Y:S02]  /*2e0c0*/  LDC R32, c[0x0][0x3e8] ;  /* 0x0000fa00ff207b82 */ /* 0x000f240000000800 */
[----:B0-----:R-:W-:Y:S01]  /*2e0d0*/  IMAD R31, R28, 0x2, R29 ;  /* 0x000000021c1f7824 */ /* 0x001fe200078e021d */
[----:B--2---:R-:W-:Y:S01]  /*2e0e0*/  LEA R8, P5, R29, R2, 0x1 ;  /* 0x000000021d087211 */ /* 0x004fe200078a08ff */
[----:B------:R0:W-:Y:S01]  /*2e0f0*/  STG.E.U16 desc[UR12][R26.64], R9 ;  /* 0x000000091a007986 */ /* 0x0001e2000c10150c */
[----:B------:R-:W-:Y:S02]  /*2e100*/  PRMT R24, R9, 0x7632, R24 ;  /* 0x0000763209187816 */ /* 0x000fe40000000018 */
[----:B0-----:R-:W-:Y:S02]  /*2e110*/  LEA.HI.X.SX32 R9, R29, R0, 0x1, P5 ;  /* 0x000000001d097211 */ /* 0x001fe400028f0eff */
[----:B------:R-:W-:Y:S02]  /*2e120*/  LEA R28, P5, R31, R2, 0x1 ;  /* 0x000000021f1c7211 */ /* 0x000fe400078a08ff */
[----:B-1----:R-:W-:-:S02]  /*2e130*/  LEA R27, R30, R31, 0x1 ;  /* 0x0000001f1e1b7211 */ /* 0x002fc400078e08ff */
[----:B------:R-:W-:Y:S02]  /*2e140*/  LEA.HI.X.SX32 R29, R31, R0, 0x1, P5 ;  /* 0x000000001f1d7211 */ /* 0x000fe400028f0eff */
[C---:B------:R-:W-:Y:S01]  /*2e150*/  LEA R30, P5, R27.reuse, R2, 0x1 ;  /* 0x000000021b1e7211 */ /* 0x040fe200078a08ff */
[----:B------:R-:W-:Y:S01]  /*2e160*/  IMAD R33, R34, 0x2, R27 ;  /* 0x0000000222217824 */ /* 0x000fe200078e021b */
[----:B------:R0:W-:Y:S01]  /*2e170*/  STG.E.U16 desc[UR12][R6.64], R10 ;  /* 0x0000000a06007986 */ /* 0x0001e2000c10150c */
[----:B------:R-:W-:Y:S02]  /*2e180*/  PRMT R26, R10, 0x7632, R26 ;  /* 0x000076320a1a7816 */ /* 0x000fe4000000001a */
[----:B------:R-:W-:Y:S01]  /*2e190*/  LEA.HI.X.SX32 R31, R27, R0, 0x1, P5 ;  /* 0x000000001b1f7211 */ /* 0x000fe200028f0eff */
[----:B------:R-:W1:Y:S01]  /*2e1a0*/  LDS.128 R4, [R90+0x8000] ;  /* 0x008000005a047984 */ /* 0x000e620000000c00 */
[----:B------:R-:W-:-:S03]  /*2e1b0*/  PRMT R25, R11, 0x7632, R25 ;  /* 0x000076320b197816 */ /* 0x000fc60000000019 */
[----:B------:R2:W-:Y:S01]  /*2e1c0*/  STG.E.U16 desc[UR12][R8.64], R11 ;  /* 0x0000000b08007986 */ /* 0x0005e2000c10150c */
[----:B0-----:R-:W-:-:S04]  /*2e1d0*/  LEA R10, P5, R33, R2, 0x1 ;  /* 0x00000002210a7211 */ /* 0x001fc800078a08ff */
[----:B--2---:R-:W-:Y:S01]  /*2e1e0*/  LEA.HI.X.SX32 R11, R33, R0, 0x1, P5 ;  /* 0x00000000210b7211 */ /* 0x004fe200028f0eff */
[----:B----4-:R-:W-:Y:S01]  /*2e1f0*/  IMAD R33, R32, 0x2, R33 ;  /* 0x0000000220217824 */ /* 0x010fe200078e0221 */
[----:B---3--:R0:W-:Y:S04]  /*2e200*/  STG.E.U16 desc[UR12][R28.64], R12 ;  /* 0x0000000c1c007986 */ /* 0x0081e8000c10150c */
[----:B------:R-:W-:Y:S02]  /*2e210*/  LEA R27, R36, R33, 0x1 ;  /* 0x00000021241b7211 */ /* 0x000fe400078e08ff */
[----:B------:R-:W2:Y:S01]  /*2e220*/  LDC R36, c[0x0][0x3e8] ;  /* 0x0000fa00ff247b82 */ /* 0x000ea20000000800 */
[----:B------:R3:W-:Y:S01]  /*2e230*/  STG.E.U16 desc[UR12][R30.64], R13 ;  /* 0x0000000d1e007986 */ /* 0x0007e2000c10150c */
[----:B0-----:R-:W-:-:S02]  /*2e240*/  PRMT R29, R13, 0x7632, R29 ;  /* 0x000076320d1d7816 */ /* 0x001fc4000000001d */
[----:B---3--:R-:W-:Y:S02]  /*2e250*/  PRMT R30, R12, 0x7632, R30 ;  /* 0x000076320c1e7816 */ /* 0x008fe4000000001e */
[C---:B------:R-:W-:Y:S01]  /*2e260*/  LEA R12, P5, R33.reuse, R2, 0x1 ;  /* 0x00000002210c7211 */ /* 0x040fe200078a08ff */
[----:B------:R-:W-:Y:S01]  /*2e270*/  IMAD R31, R38, 0x2, R27 ;  /* 0x00000002261f7824 */ /* 0x000fe200078e021b */
[----:B------:R0:W-:Y:S01]  /*2e280*/  STG.E.U16 desc[UR12][R10.64], R14 ;  /* 0x0000000e0a007986 */ /* 0x0001e2000c10150c */
[----:B------:R-:W3:Y:S01]  /*2e290*/  LDC R38, c[0x0][0x3e8] ;  /* 0x0000fa00ff267b82 */ /* 0x000ee20000000800 */
[----:B------:R-:W-:Y:S01]  /*2e2a0*/  LEA.HI.X.SX32 R13, R33, R0, 0x1, P5 ;  /* 0x00000000210d7211 */ /* 0x000fe200028f0eff */
[----:B------:R-:W-:Y:S01]  /*2e2b0*/  IMAD R37, R40, 0x2, R31 ;  /* 0x0000000228257824 */ /* 0x000fe200078e021f */
[C---:B------:R-:W-:Y:S01]  /*2e2c0*/  LEA R32, P5, R27.reuse, R2, 0x1 ;  /* 0x000000021b207211 */ /* 0x040fe200078a08ff */
[----:B------:R-:W4:Y:S04]  /*2e2d0*/  LDS.128 R8, [R90+0xa000] ;  /* 0x00a000005a087984 */ /* 0x000f280000000c00 */
[----:B------:R-:W3:Y:S01]  /*2e2e0*/  LDC R40, c[0x0][0x3e8] ;  /* 0x0000fa00ff287b82 */ /* 0x000ee20000000800 */
[----:B------:R-:W-:-:S02]  /*2e2f0*/  LEA.HI.X.SX32 R33, R27, R0, 0x1, P5 ;  /* 0x000000001b217211 */ /* 0x000fc400028f0eff */
[C---:B------:R-:W-:Y:S02]  /*2e300*/  LEA R34, P5, R31.reuse, R2, 0x1 ;  /* 0x000000021f227211 */ /* 0x040fe400078a08ff */
[----:B------:R-:W-:Y:S02]  /*2e310*/  PRMT R28, R14, 0x7632, R28 ;  /* 0x000076320e1c7816 */ /* 0x000fe4000000001c */
[----:B------:R-:W-:Y:S02]  /*2e320*/  LEA.HI.X.SX32 R35, R31, R0, 0x1, P5 ;  /* 0x000000001f237211 */ /* 0x000fe400028f0eff */
[----:B0-----:R-:W-:Y:S01]  /*2e330*/  LEA R14, P5, R37, R2, 0x1 ;  /* 0x00000002250e7211 */ /* 0x001fe200078a08ff */
[----:B------:R0:W-:Y:S01]  /*2e340*/  STG.E.U16 desc[UR12][R12.64], R15 ;  /* 0x0000000f0c007986 */ /* 0x0001e2000c10150c */
[----:B------:R-:W-:-:S03]  /*2e350*/  PRMT R27, R15, 0x7632, R27 ;  /* 0x000076320f1b7816 */ /* 0x000fc6000000001b */
[----:B-1----:R1:W-:Y:S01]  /*2e360*/  STG.E.U16 desc[UR12][R32.64], R4 ;  /* 0x0000000420007986 */ /* 0x0023e2000c10150c */
[----:B0-----:R-:W-:Y:S02]  /*2e370*/  LEA.HI.X.SX32 R15, R37, R0, 0x1, P5 ;  /* 0x00000000250f7211 */ /* 0x001fe400028f0eff */
[----:B--2---:R-:W-:Y:S01]  /*2e380*/  LEA R37, R36, R37, 0x1 ;  /* 0x0000002524257211 */ /* 0x004fe200078e08ff */
[----:B------:R0:W-:Y:S01]  /*2e390*/  STG.E.U16 desc[UR12][R34.64], R5 ;  /* 0x0000000522007986 */ /* 0x0001e2000c10150c */
[----:B------:R-:W-:Y:S01]  /*2e3a0*/  PRMT R31, R5, 0x7632, R31 ;  /* 0x00007632051f7816 */ /* 0x000fe2000000001f */
[----:B-1----:R-:W1:Y:S02]  /*2e3b0*/  LDC R33, c[0x0][0x3e8] ;  /* 0x0000fa00ff217b82 */ /* 0x002e640000000800 */
[----:B------:R-:W-:-:S06]  /*2e3c0*/  IMAD R39, R42, 0x2, R37 ;  /* 0x000000022a277824 */ /* 0x000fcc00078e0225 */
[----:B------:R-:W2:Y:S01]  /*2e3d0*/  LDC R42, c[0x0][0x3e8] ;  /* 0x0000fa00ff2a7b82 */ /* 0x000ea20000000800 */
[----:B0-----:R-:W-:Y:S01]  /*2e3e0*/  LEA R34, P5, R37, R2, 0x1 ;  /* 0x0000000225227211 */ /* 0x001fe200078a08ff */
[----:B---3--:R-:W-:-:S03]  /*2e3f0*/  IMAD R5, R40, 0x2, R39 ;  /* 0x0000000228057824 */ /* 0x008fc600078e0227 */
[----:B------:R-:W-:Y:S02]  /*2e400*/  LEA.HI.X.SX32 R35, R37, R0, 0x1, P5 ;  /* 0x0000000025237211 */ /* 0x000fe400028f0eff */
[C---:B------:R-:W-:Y:S01]  /*2e410*/  LEA R36, P5, R39.reuse, R2, 0x1 ;  /* 0x0000000227247211 */ /* 0x040fe200078a08ff */
[----:B------:R-:W0:Y:S01]  /*2e420*/  LDC R40, c[0x0][0x3e8] ;  /* 0x0000fa00ff287b82 */ /* 0x000e220000000800 */
[----:B------:R-:W-:Y:S02]  /*2e430*/  PRMT R32, R4, 0x7632, R32 ;  /* 0x0000763204207816 */ /* 0x000fe40000000020 */
[----:B------:R-:W-:Y:S02]  /*2e440*/  LEA.HI.X.SX32 R37, R39, R0, 0x1, P5 ;  /* 0x0000000027257211 */ /* 0x000fe400028f0eff */
[C---:B------:R-:W-:Y:S02]  /*2e450*/  LEA R4, P5, R5.reuse, R2, 0x1 ;  /* 0x0000000205047211 */ /* 0x040fe400078a08ff */
[----:B------:R-:W-:Y:S01]  /*2e460*/  LEA R39, R38, R5, 0x1 ;  /* 0x0000000526277211 */ /* 0x000fe200078e08ff */
[----:B------:R3:W-:Y:S01]  /*2e470*/  STG.E.U16 desc[UR12][R14.64], R6 ;  /* 0x000000060e007986 */ /* 0x0007e2000c10150c */
[----:B------:R-:W-:Y:S01]  /*2e480*/  PRMT R69, R6, 0x7632, R69 ;  /* 0x0000763206457816 */ /* 0x000fe20000000045 */
[----:B------:R-:W1:Y:S01]  /*2e490*/  LDC R38, c[0x0][0x3e8] ;  /* 0x0000fa00ff267b82 */ /* 0x000e620000000800 */
[----:B------:R-:W-:Y:S01]  /*2e4a0*/  LEA.HI.X.SX32 R5, R5, R0, 0x1, P5 ;  /* 0x0000000005057211 */ /* 0x000fe200028f0eff */
[----:B------:R-:W0:Y:S01]  /*2e4b0*/  LDS.128 R12, [R90+0xc000] ;  /* 0x00c000005a0c7984 */ /* 0x000e220000000c00 */
[----:B------:R-:W-:-:S03]  /*2e4c0*/  PRMT R74, R7, 0x7632, R74 ;  /* 0x00007632074a7816 */ /* 0x000fc6000000004a */
[----:B------:R4:W-:Y:S01]  /*2e4d0*/  STG.E.U16 desc[UR12][R34.64], R7 ;  /* 0x0000000722007986 */ /* 0x0009e2000c10150c */
[----:B---3--:R-:W-:-:S04]  /*2e4e0*/  LEA R6, P5, R39, R2, 0x1 ;  /* 0x0000000227067211 */ /* 0x008fc800078a08ff */
[----:B----4-:R-:W-:Y:S01]  /*2e4f0*/  LEA.HI.X.SX32 R7, R39, R0, 0x1, P5 ;  /* 0x0000000027077211 */ /* 0x010fe200028f0eff */
[----:B------:R-:W-:Y:S02]  /*2e500*/  IMAD R39, R44, 0x2, R39 ;  /* 0x000000022c277824 */ /* 0x000fe400078e0227 */
[----:B------:R-:W3:Y:S02]  /*2e510*/  LDC R44, c[0x0][0x3e8] ;  /* 0x0000fa00ff2c7b82 */ /* 0x000ee40000000800 */
[----:B--2---:R-:W-:-:S06]  /*2e520*/  IMAD R41, R42, 0x2, R39 ;  /* 0x000000022a297824 */ /* 0x004fcc00078e0227 */
[----:B------:R-:W2:Y:S01]  /*2e530*/  LDC R42, c[0x0][0x3e8] ;  /* 0x0000fa00ff2a7b82 */ /* 0x000ea20000000800 */
[----:B------:R4:W-:Y:S01]  /*2e540*/  STG.E.U16 desc[UR12][R36.64], R8 ;  /* 0x0000000824007986 */ /* 0x0009e2000c10150c */
[----:B------:R-:W-:Y:S02]  /*2e550*/  PRMT R55, R8, 0x7632, R55 ;  /* 0x0000763208377816 */ /* 0x000fe40000000037 */
[----:B------:R-:W-:Y:S01]  /*2e560*/  PRMT R71, R9, 0x7632, R71 ;  /* 0x0000763209477816 */ /* 0x000fe20000000047 */
[----:B------:R1:W-:Y:S01]  /*2e570*/  STG.E.U16 desc[UR12][R4.64], R9 ;  /* 0x0000000904007986 */ /* 0x0003e2000c10150c */
[C---:B----4-:R-:W-:Y:S02]  /*2e580*/  LEA R8, P5, R39.reuse, R2, 0x1 ;  /* 0x0000000227087211 */ /* 0x050fe400078a08ff */
[----:B0-----:R-:W-:Y:S02]  /*2e590*/  LEA R37, R40, R41, 0x1 ;  /* 0x0000002928257211 */ /* 0x001fe400078e08ff */
[----:B-1----:R-:W-:Y:S01]  /*2e5a0*/  LEA.HI.X.SX32 R9, R39, R0, 0x1, P5 ;  /* 0x0000000027097211 */ /* 0x002fe200028f0eff */
[----:B------:R0:W-:Y:S01]  /*2e5b0*/  STG.E.U16 desc[UR12][R6.64], R10 ;  /* 0x0000000a06007986 */ /* 0x0001e2000c10150c */
[----:B------:R-:W-:Y:S01]  /*2e5c0*/  PRMT R72, R10, 0x7632, R72 ;  /* 0x000076320a487816 */ /* 0x000fe20000000048 */
[----:B------:R-:W-:Y:S01]  /*2e5d0*/  IMAD R39, R33, 0x2, R37 ;  /* 0x0000000221277824 */ /* 0x000fe200078e0225 */
[C---:B------:R-:W-:Y:S01]  /*2e5e0*/  LEA R34, P5, R41.reuse, R2, 0x1 ;  /* 0x0000000229227211 */ /* 0x040fe200078a08ff */
[----:B------:R-:W1:Y:S01]  /*2e5f0*/  LDC R33, c[0x0][0x3e8] ;  /* 0x0000fa00ff217b82 */ /* 0x000e620000000800 */
[----:B------:R-:W4:Y:S02]  /*2e600*/  LDS.128 R4, [R90+0xe000] ;  /* 0x00e000005a047984 */ /* 0x000f240000000c00 */
[----:B------:R-:W-:-:S02]  /*2e610*/  LEA.HI.X.SX32 R35, R41, R0, 0x1, P5 ;  /* 0x0000000029237211 */ /* 0x000fc400028f0eff */
[C---:B------:R-:W-:Y:S01]  /*2e620*/  LEA R36, P5, R37.reuse, R2, 0x1 ;  /* 0x0000000225247211 */ /* 0x040fe200078a08ff */
[----:B--2---:R-:W-:Y:S02]  /*2e630*/  IMAD R41, R42, 0x2, R39 ;  /* 0x000000022a297824 */ /* 0x004fe400078e0227 */
[----:B------:R-:W2:Y:S01]  /*2e640*/  LDC R40, c[0x0][0x3e8] ;  /* 0x0000fa00ff287b82 */ /* 0x000ea20000000800 */
[----:B------:R-:W-:Y:S02]  /*2e650*/  LEA.HI.X.SX32 R37, R37, R0, 0x1, P5 ;  /* 0x0000000025257211 */ /* 0x000fe400028f0eff */
[----:B0-----:R-:W-:Y:S01]  /*2e660*/  LEA R10, P5, R39, R2, 0x1 ;  /* 0x00000002270a7211 */ /* 0x001fe200078a08ff */
[----:B------:R0:W-:Y:S01]  /*2e670*/  STG.E.U16 desc[UR12][R8.64], R11 ;  /* 0x0000000b08007986 */ /* 0x0001e2000c10150c */
[----:B------:R-:W-:Y:S02]  /*2e680*/  PRMT R73, R11, 0x7632, R73 ;  /* 0x000076320b497816 */ /* 0x000fe40000000049 */
[----:B---3--:R-:W-:Y:S01]  /*2e690*/  LEA R43, R44, R41, 0x1 ;  /* 0x000000292c2b7211 */ /* 0x008fe200078e08ff */
[----:B------:R3:W-:Y:S01]  /*2e6a0*/  STG.E.U16 desc[UR12][R34.64], R12 ;  /* 0x0000000c22007986 */ /* 0x0007e2000c10150c */
[----:B------:R-:W-:Y:S01]  /*2e6b0*/  PRMT R65, R12, 0x7632, R65 ;  /* 0x000076320c417816 */ /* 0x000fe20000000041 */
[----:B------:R-:W4:Y:S02]  /*2e6c0*/  LDC R42, c[0x0][0x3e8] ;  /* 0x0000fa00ff2a7b82 */ /* 0x000f240000000800 */
[----:B------:R1:W-:Y:S01]  /*2e6d0*/  STG.E.U16 desc[UR12][R36.64], R13 ;  /* 0x0000000d24007986 */ /* 0x0003e2000c10150c */
[----:B0-----:R-:W-:-:S05]  /*2e6e0*/  LEA.HI.X.SX32 R11, R39, R0, 0x1, P5 ;  /* 0x00000000270b7211 */ /* 0x001fca00028f0eff */
[----:B------:R-:W0:Y:S01]  /*2e6f0*/  LDC R39, c[0x0][0x3e8] ;  /* 0x0000fa00ff277b82 */ /* 0x000e220000000800 */
[----:B---3--:R-:W-:Y:S01]  /*2e700*/  LEA R12, P5, R41, R2, 0x1 ;  /* 0x00000002290c7211 */ /* 0x008fe200078a08ff */
[----:B-1----:R-:W-:-:S06]  /*2e710*/  IMAD R37, R38, 0x2, R43 ;  /* 0x0000000226257824 */ /* 0x002fcc00078e022b */
[----:B------:R-:W1:Y:S01]  /*2e720*/  LDC R38, c[0x0][0x3e8] ;  /* 0x0000fa00ff267b82 */ /* 0x000e620000000800 */
[----:B------:R-:W-:Y:S02]  /*2e730*/  PRMT R67, R13, 0x7632, R67 ;  /* 0x000076320d437816 */ /* 0x000fe40000000043 */
[----:B------:R-:W-:Y:S01]  /*2e740*/  LEA.HI.X.SX32 R13, R41, R0, 0x1, P5 ;  /* 0x00000000290d7211 */ /* 0x000fe200028f0eff */
[----:B------:R-:W-:Y:S01]  /*2e750*/  IMAD R41, R33, 0x2, R37 ;  /* 0x0000000221297824 */ /* 0x000fe200078e0225 */
[C---:B------:R-:W-:Y:S01]  /*2e760*/  LEA R34, P5, R43.reuse, R2, 0x1 ;  /* 0x000000022b227211 */ /* 0x040fe200078a08ff */
[----:B------:R3:W-:Y:S02]  /*2e770*/  STG.E.U16 desc[UR12][R10.64], R14 ;  /* 0x0000000e0a007986 */ /* 0x0007e4000c10150c */
[----:B------:R-:W1:Y:S01]  /*2e780*/  LDC R33, c[0x0][0x3e8] ;  /* 0x0000fa00ff217b82 */ /* 0x000e620000000800 */
[----:B------:R-:W-:Y:S01]  /*2e790*/  LEA.HI.X.SX32 R35, R43, R0, 0x1, P5 ;  /* 0x000000002b237211 */ /* 0x000fe200028f0eff */
[----:B------:R-:W1:Y:S01]  /*2e7a0*/  LDS.128 R8, [R90+0x10000] ;  /* 0x010000005a087984 */ /* 0x000e620000000c00 */
[----:B------:R-:W-:-:S02]  /*2e7b0*/  LEA R36, P5, R37, R2, 0x1 ;  /* 0x0000000225247211 */ /* 0x000fc400078a08ff */
[----:B------:R-:W-:Y:S02]  /*2e7c0*/  PRMT R68, R14, 0x7632, R68 ;  /* 0x000076320e447816 */ /* 0x000fe40000000044 */
[----:B------:R-:W-:Y:S01]  /*2e7d0*/  LEA.HI.X.SX32 R37, R37, R0, 0x1, P5 ;  /* 0x0000000025257211 */ /* 0x000fe200028f0eff */
[----:B------:R-:W1:Y:S01]  /*2e7e0*/  LDC R44, c[0x0][0x3e8] ;  /* 0x0000fa00ff2c7b82 */ /* 0x000e620000000800 */
[----:B--2---:R-:W-:Y:S02]  /*2e7f0*/  LEA R43, R40, R41, 0x1 ;  /* 0x00000029282b7211 */ /* 0x004fe400078e08ff */
[----:B---3--:R-:W-:Y:S01]  /*2e800*/  LEA R14, P5, R41, R2, 0x1 ;  /* 0x00000002290e7211 */ /* 0x008fe200078a08ff */
[----:B------:R2:W-:Y:S01]  /*2e810*/  STG.E.U16 desc[UR12][R12.64], R15 ;  /* 0x0000000f0c007986 */ /* 0x0005e2000c10150c */
[----:B------:R-:W-:Y:S01]  /*2e820*/  PRMT R70, R15, 0x7632, R70 ;  /* 0x000076320f467816 */ /* 0x000fe20000000046 */
[----:B0-----:R-:W-:Y:S01]  /*2e830*/  IMAD R45, R39, 0x2, R43 ;  /* 0x00000002272d7824 */ /* 0x001fe200078e022b */
[----:B----4-:R-:W-:Y:S01]  /*2e840*/  PRMT R61, R4, 0x7632, R61 ;  /* 0x00007632043d7816 */ /* 0x010fe2000000003d */
[----:B------:R0:W-:Y:S01]  /*2e850*/  STG.E.U16 desc[UR12][R34.64], R4 ;  /* 0x0000000422007986 */ /* 0x0001e2000c10150c */
[----:B------:R-:W3:Y:S03]  /*2e860*/  LDC R39, c[0x0][0x3e8] ;  /* 0x0000fa00ff277b82 */ /* 0x000ee60000000800 */
[----:B------:R1:W-:Y:S01]  /*2e870*/  STG.E.U16 desc[UR12][R36.64], R5 ;  /* 0x0000000524007986 */ /* 0x0003e2000c10150c */
[----:B--2---:R-:W-:-:S04]  /*2e880*/  LEA.HI.X.SX32 R15, R41, R0, 0x1, P5 ;  /* 0x00000000290f7211 */ /* 0x004fc800028f0eff */
[----:B------:R-:W2:Y:S01]  /*2e890*/  LDC R40, c[0x0][0x3e8] ;  /* 0x0000fa00ff287b82 */ /* 0x000ea20000000800 */
[----:B0-----:R-:W-:-:S07]  /*2e8a0*/  LEA R4, P5, R43, R2, 0x1 ;  /* 0x000000022b047211 */ /* 0x001fce00078a08ff */
[----:B------:R-:W0:Y:S01]  /*2e8b0*/  LDC R41, c[0x0][0x3e8] ;  /* 0x0000fa00ff297b82 */ /* 0x000e220000000800 */
[----:B-1----:R-:W-:Y:S01]  /*2e8c0*/  IMAD R37, R38, 0x2, R45 ;  /* 0x0000000226257824 */ /* 0x002fe200078e022d */
[----:B------:R-:W-:Y:S02]  /*2e8d0*/  PRMT R63, R5, 0x7632, R63 ;  /* 0x00007632053f7816 */ /* 0x000fe4000000003f */
[----:B------:R-:W-:Y:S02]  /*2e8e0*/  LEA.HI.X.SX32 R5, R43, R0, 0x1, P5 ;  /* 0x000000002b057211 */ /* 0x000fe400028f0eff */
[----:B------:R-:W-:Y:S02]  /*2e8f0*/  LEA R43, R33, R37, 0x1 ;  /* 0x00000025212b7211 */ /* 0x000fe400078e08ff */
[----:B------:R-:W1:Y:S01]  /*2e900*/  LDC R33, c[0x0][0x3e8] ;  /* 0x0000fa00ff217b82 */ /* 0x000e620000000800 */
[----:B------:R4:W-:Y:S01]  /*2e910*/  STG.E.U16 desc[UR12][R14.64], R6 ;  /* 0x000000060e007986 */ /* 0x0009e2000c10150c */
[----:B------:R-:W-:-:S03]  /*2e920*/  LEA R34, P5, R45, R2, 0x1 ;  /* 0x000000022d227211 */ /* 0x000fc600078a08ff */
[----:B------:R-:W1:Y:S01]  /*2e930*/  LDS.128 R12, [R90+0x12000] ;  /* 0x012000005a0c7984 */ /* 0x000e620000000c00 */
[----:B------:R-:W-:Y:S02]  /*2e940*/  LEA.HI.X.SX32 R35, R45, R0, 0x1, P5 ;  /* 0x000000002d237211 */ /* 0x000fe400028f0eff */
[C---:B------:R-:W-:Y:S01]  /*2e950*/  LEA R36, P5, R37.reuse, R2, 0x1 ;  /* 0x0000000225247211 */ /* 0x040fe200078a08ff */
[----:B------:R-:W1:Y:S01]  /*2e960*/  LDC R38, c[0x0][0x3e8] ;  /* 0x0000fa00ff267b82 */ /* 0x000e620000000800 */
[----:B------:R-:W-:Y:S02]  /*2e970*/  PRMT R64, R6, 0x7632, R64 ;  /* 0x0000763206407816 */ /* 0x000fe40000000040 */
[----:B------:R-:W-:Y:S02]  /*2e980*/  LEA.HI.X.SX32 R37, R37, R0, 0x1, P5 ;  /* 0x0000000025257211 */ /* 0x000fe400028f0eff */
[----:B----4-:R-:W-:Y:S01]  /*2e990*/  LEA R6, P5, R43, R2, 0x1 ;  /* 0x000000022b067211 */ /* 0x010fe200078a08ff */
[----:B0-----:R-:W-:Y:S01]  /*2e9a0*/  IMAD R41, R41, 0x2, R43 ;  /* 0x0000000229297824 */ /* 0x001fe200078e022b */
[----:B------:R-:W-:Y:S01]  /*2e9b0*/  PRMT R66, R7, 0x7632, R66 ;  /* 0x0000763207427816 */ /* 0x000fe20000000042 */
[----:B------:R0:W-:Y:S01]  /*2e9c0*/  STG.E.U16 desc[UR12][R4.64], R7 ;  /* 0x0000000704007986 */ /* 0x0001e2000c10150c */
[----:B------:R-:W-:Y:S01]  /*2e9d0*/  PRMT R58, R8, 0x7632, R58 ;  /* 0x00007632083a7816 */ /* 0x000fe2000000003a */
[----:B------:R-:W4:Y:S02]  /*2e9e0*/  LDC R45, c[0x0][0x3e8] ;  /* 0x0000fa00ff2d7b82 */ /* 0x000f240000000800 */
[----:B------:R1:W-:Y:S01]  /*2e9f0*/  STG.E.U16 desc[UR12][R34.64], R8 ;  /* 0x0000000822007986 */ /* 0x0003e2000c10150c */
[----:B------:R-:W-:-:S02]  /*2ea00*/  PRMT R59, R9, 0x7632, R59 ;  /* 0x00007632093b7816 */ /* 0x000fc4000000003b */
[----:B------:R-:W-:Y:S01]  /*2ea10*/  PRMT R60, R10, 0x7632, R60 ;  /* 0x000076320a3c7816 */ /* 0x000fe2000000003c */
[----:B------:R2:W-:Y:S01]  /*2ea20*/  STG.E.U16 desc[UR12][R36.64], R9 ;  /* 0x0000000924007986 */ /* 0x0005e2000c10150c */
[----:B0-----:R-:W-:Y:S02]  /*2ea30*/  LEA.HI.X.SX32 R7, R43, R0, 0x1, P5 ;  /* 0x000000002b077211 */ /* 0x001fe400028f0eff */
[----:B------:R-:W-:Y:S01]  /*2ea40*/  PRMT R62, R11, 0x7632, R62 ;  /* 0x000076320b3e7816 */ /* 0x000fe2000000003e */
[----:B------:R-:W0:Y:S01]  /*2ea50*/  LDC R43, c[0x0][0x3e8] ;  /* 0x0000fa00ff2b7b82 */ /* 0x000e220000000800 */
[----:B-1----:R-:W-:Y:S01]  /*2ea60*/  LEA R8, P5, R41, R2, 0x1 ;  /* 0x0000000229087211 */ /* 0x002fe200078a08ff */
[----:B---3--:R-:W-:Y:S01]  /*2ea70*/  IMAD R35, R39, 0x2, R41 ;  /* 0x0000000227237824 */ /* 0x008fe200078e0229 */
[----:B------:R1:W-:Y:S02]  /*2ea80*/  STG.E.U16 desc[UR12][R6.64], R10 ;  /* 0x0000000a06007986 */ /* 0x0003e4000c10150c */
[----:B--2---:R-:W-:-:S03]  /*2ea90*/  LEA.HI.X.SX32 R9, R41, R0, 0x1, P5 ;  /* 0x0000000029097211 */ /* 0x004fc600028f0eff */
[----:B------:R-:W2:Y:S01]  /*2eaa0*/  LDC R39, c[0x0][0x3e8] ;  /* 0x0000fa00ff277b82 */ /* 0x000ea20000000800 */
[----:B------:R-:W-:Y:S01]  /*2eab0*/  LEA R34, P5, R35, R2, 0x1 ;  /* 0x0000000223227211 */ /* 0x000fe200078a08ff */
[----:B------:R-:W3:Y:S01]  /*2eac0*/  LDS.128 R4, [R90+0x14000] ;  /* 0x014000005a047984 */ /* 0x000ee20000000c00 */
[----:B-1----:R-:W-:-:S05]  /*2ead0*/  LEA R10, R33, R35, 0x1 ;  /* 0x00000023210a7211 */ /* 0x002fca00078e08ff */
[----:B------:R-:W1:Y:S01]  /*2eae0*/  LDC R41, c[0x0][0x3e8] ;  /* 0x0000fa00ff297b82 */ /* 0x000e620000000800 */
[----:B------:R-:W-:Y:S02]  /*2eaf0*/  LEA.HI.X.SX32 R35, R35, R0, 0x1, P5 ;  /* 0x0000000023237211 */ /* 0x000fe400028f0eff */
[----:B------:R-:W-:Y:S01]  /*2eb00*/  LEA R36, P5, R10, R2, 0x1 ;  /* 0x000000020a247211 */ /* 0x000fe200078a08ff */
[----:B------:R-:W-:-:S03]  /*2eb10*/  IMAD R33, R40, 0x2, R10 ;  /* 0x0000000228217824 */ /* 0x000fc600078e020a */
[----:B------:R-:W-:Y:S01]  /*2eb20*/  LEA.HI.X.SX32 R37, R10, R0, 0x1, P5 ;  /* 0x000000000a257211 */ /* 0x000fe200028f0eff */
[----:B------:R4:W-:Y:S01]  /*2eb30*/  STG.E.U16 desc[UR12][R8.64], R11 ;  /* 0x0000000b08007986 */ /* 0x0009e2000c10150c */
[C---:B------:R-:W-:Y:S01]  /*2eb40*/  LEA R10, P5, R33.reuse, R2, 0x1 ;  /* 0x00000002210a7211 */ /* 0x040fe200078a08ff */
[----:B------:R-:W0:Y:S01]  /*2eb50*/  LDC R40, c[0x0][0x3e8] ;  /* 0x0000fa00ff287b82 */ /* 0x000e220000000800 */
[----:B------:R-:W-:Y:S01]  /*2eb60*/  PRMT R56, R12, 0x7632, R56 ;  /* 0x000076320c387816 */ /* 0x000fe20000000038 */
[----:B------:R3:W-:Y:S01]  /*2eb70*/  STG.E.U16 desc[UR12][R34.64], R12 ;  /* 0x0000000c22007986 */ /* 0x0007e2000c10150c */
[----:B----4-:R-:W-:Y:S01]  /*2eb80*/  LEA.HI.X.SX32 R11, R33, R0, 0x1, P5 ;  /* 0x00000000210b7211 */ /* 0x010fe200028f0eff */
[----:B------:R-:W-:Y:S02]  /*2eb90*/  IMAD R33, R38, 0x2, R33 ;  /* 0x0000000226217824 */ /* 0x000fe400078e0221 */
[----:B------:R4:W-:Y:S01]  /*2eba0*/  STG.E.U16 desc[UR12][R36.64], R13 ;  /* 0x0000000d24007986 */ /* 0x0009e2000c10150c */
[----:B------:R-:W-:-:S02]  /*2ebb0*/  PRMT R57, R13, 0x7632, R57 ;  /* 0x000076320d397816 */ /* 0x000fc40000000039 */
[----:B---3--:R-:W-:Y:S02]  /*2ebc0*/  LEA R12, P5, R33, R2, 0x1 ;  /* 0x00000002210c7211 */ /* 0x008fe400078a08ff */
[----:B--2---:R-:W-:Y:S01]  /*2ebd0*/  LEA R39, R39, R33, 0x1 ;  /* 0x0000002127277211 */ /* 0x004fe200078e08ff */
[----:B------:R1:W-:Y:S01]  /*2ebe0*/  STG.E.U16 desc[UR12][R10.64], R14 ;  /* 0x0000000e0a007986 */ /* 0x0003e2000c10150c */
[----:B------:R-:W-:-:S03]  /*2ebf0*/  PRMT R38, R14, 0x7632, R38 ;  /* 0x000076320e267816 */ /* 0x000fc60000000026 */
[----:B------:R-:W2:Y:S01]  /*2ec00*/  LDS.128 R8, [R90+0x16000] ;  /* 0x016000005a087984 */ /* 0x000ea20000000c00 */
[----:B----4-:R-:W-:Y:S02]  /*2ec10*/  LEA.HI.X.SX32 R13, R33, R0, 0x1, P5 ;  /* 0x00000000210d7211 */ /* 0x010fe400028f0eff */
[----:B------:R-:W-:Y:S01]  /*2ec20*/  LEA R34, P5, R39, R2, 0x1 ;  /* 0x0000000227227211 */ /* 0x000fe200078a08ff */
[----:B-1----:R-:W-:-:S03]  /*2ec30*/  IMAD R14, R41, 0x2, R39 ;  /* 0x00000002290e7824 */ /* 0x002fc600078e0227 */
[----:B------:R-:W-:Y:S01]  /*2ec40*/  LEA.HI.X.SX32 R35, R39, R0, 0x1, P5 ;  /* 0x0000000027237211 */ /* 0x000fe200028f0eff */
[----:B------:R-:W-:Y:S01]  /*2ec50*/  IMAD R39, R42, 0x2, R14 ;  /* 0x000000022a277824 */ /* 0x000fe200078e020e */
[----:B------:R-:W-:-:S04]  /*2ec60*/  LEA R36, P5, R14, R2, 0x1 ;  /* 0x000000020e247211 */ /* 0x000fc800078a08ff */
[----:B------:R-:W-:Y:S02]  /*2ec70*/  LEA.HI.X.SX32 R37, R14, R0, 0x1, P5 ;  /* 0x000000000e257211 */ /* 0x000fe400028f0eff */
[----:B------:R-:W-:Y:S01]  /*2ec80*/  LEA R14, P5, R39, R2, 0x1 ;  /* 0x00000002270e7211 */ /* 0x000fe200078a08ff */
[----:B------:R1:W-:Y:S01]  /*2ec90*/  STG.E.U16 desc[UR12][R12.64], R15 ;  /* 0x0000000f0c007986 */ /* 0x0003e2000c10150c */
[----:B------:R-:W-:Y:S02]  /*2eca0*/  PRMT R33, R15, 0x7632, R33 ;  /* 0x000076320f217816 */ /* 0x000fe40000000021 */
[----:B------:R-:W-:Y:S01]  /*2ecb0*/  PRMT R42, R4, 0x7632, R42 ;  /* 0x00007632042a7816 */ /* 0x000fe2000000002a */
[----:B------:R3:W-:Y:S01]  /*2ecc0*/  STG.E.U16 desc[UR12][R34.64], R4 ;  /* 0x0000000422007986 */ /* 0x0007e2000c10150c */
[----:B-1----:R-:W-:Y:S02]  /*2ecd0*/  LEA.HI.X.SX32 R15, R39, R0, 0x1, P5 ;  /* 0x00000000270f7211 */ /* 0x002fe400028f0eff */
[----:B0-----:R-:W-:Y:S01]  /*2ece0*/  LEA R39, R40, R39, 0x1 ;  /* 0x0000002728277211 */ /* 0x001fe200078e08ff */
[----:B------:R0:W-:Y:S03]  /*2ecf0*/  STG.E.U16 desc[UR12][R36.64], R5 ;  /* 0x0000000524007986 */ /* 0x0001e6000c10150c */
[----:B---3--:R-:W-:Y:S01]  /*2ed00*/  LEA R4, P5, R39, R2, 0x1 ;  /* 0x0000000227047211 */ /* 0x008fe200078a08ff */
[----:B------:R-:W-:Y:S01]  /*2ed10*/  IMAD R35, R43, 0x2, R39 ;  /* 0x000000022b237824 */ /* 0x000fe200078e0227 */
[----:B------:R-:W-:Y:S01]  /*2ed20*/  PRMT R41, R5, 0x7632, R41 ;  /* 0x0000763205297816 */ /* 0x000fe20000000029 */
[----:B------:R1:W-:Y:S01]  /*2ed30*/  STG.E.U16 desc[UR12][R14.64], R6 ;  /* 0x000000060e007986 */ /* 0x0003e2000c10150c */
[----:B------:R-:W-:-:S03]  /*2ed40*/  PRMT R40, R6, 0x7632, R40 ;  /* 0x0000763206287816 */ /* 0x000fc60000000028 */
[----:B------:R-:W3:Y:S01]  /*2ed50*/  LDS.128 R12, [R90+0x18000] ;  /* 0x018000005a0c7984 */ /* 0x000ee20000000c00 */
[----:B0-----:R-:W-:Y:S02]  /*2ed60*/  LEA.HI.X.SX32 R5, R39, R0, 0x1, P5 ;  /* 0x0000000027057211 */ /* 0x001fe400028f0eff */
[----:B------:R-:W-:Y:S01]  /*2ed70*/  LEA R34, P5, R35, R2, 0x1 ;  /* 0x0000000223227211 */ /* 0x000fe200078a08ff */
[----:B-1----:R-:W-:-:S03]  /*2ed80*/  IMAD R6, R45, 0x2, R35 ;  /* 0x000000022d067824 */ /* 0x002fc600078e0223 */
[----:B------:R-:W-:Y:S02]  /*2ed90*/  LEA.HI.X.SX32 R35, R35, R0, 0x1, P5 ;  /* 0x0000000023237211 */ /* 0x000fe400028f0eff */
[----:B------:R-:W-:Y:S02]  /*2eda0*/  LEA R36, P5, R6, R2, 0x1 ;  /* 0x0000000206247211 */ /* 0x000fe400078a08ff */
[----:B------:R-:W-:Y:S02]  /*2edb0*/  LEA R43, R46, R6, 0x1 ;  /* 0x000000062e2b7211 */ /* 0x000fe400078e08ff */
[----:B------:R-:W-:Y:S02]  /*2edc0*/  LEA.HI.X.SX32 R37, R6, R0, 0x1, P5 ;  /* 0x0000000006257211 */ /* 0x000fe400028f0eff */
[----:B------:R-:W-:Y:S01]  /*2edd0*/  LEA R6, P5, R43, R2, 0x1 ;  /* 0x000000022b067211 */ /* 0x000fe200078a08ff */
[----:B------:R0:W-:Y:S01]  /*2ede0*/  STG.E.U16 desc[UR12][R4.64], R7 ;  /* 0x0000000704007986 */ /* 0x0001e2000c10150c */
[----:B------:R-:W-:-:S02]  /*2edf0*/  PRMT R39, R7, 0x7632, R39 ;  /* 0x0000763207277816 */ /* 0x000fc40000000027 */
[----:B--2---:R-:W-:Y:S01]  /*2ee00*/  PRMT R46, R8, 0x7632, R46 ;  /* 0x00007632082e7816 */ /* 0x004fe2000000002e */
[----:B------:R1:W-:Y:S01]  /*2ee10*/  STG.E.U16 desc[UR12][R34.64], R8 ;  /* 0x0000000822007986 */ /* 0x0003e2000c10150c */
[----:B0-----:R-:W-:Y:S01]  /*2ee20*/  LEA.HI.X.SX32 R7, R43, R0, 0x1, P5 ;  /* 0x000000002b077211 */ /* 0x001fe200028f0eff */
[----:B------:R-:W-:Y:S02]  /*2ee30*/  IMAD R43, R44, 0x2, R43 ;  /* 0x000000022c2b7824 */ /* 0x000fe400078e022b */
[----:B------:R0:W-:Y:S02]  /*2ee40*/  STG.E.U16 desc[UR12][R36.64], R9 ;  /* 0x0000000924007986 */ /* 0x0001e4000c10150c */
[----:B-1----:R-:W-:Y:S01]  /*2ee50*/  IMAD R35, R47, 0x2, R43 ;  /* 0x000000022f237824 */ /* 0x002fe200078e022b */
[----:B------:R-:W-:Y:S01]  /*2ee60*/  LEA R8, P5, R43, R2, 0x1 ;  /* 0x000000022b087211 */ /* 0x000fe200078a08ff */
[----:B------:R1:W-:Y:S01]  /*2ee70*/  STG.E.U16 desc[UR12][R6.64], R10 ;  /* 0x0000000a06007986 */ /* 0x0003e2000c10150c */
[----:B------:R-:W-:-:S02]  /*2ee80*/  PRMT R45, R9, 0x7632, R45 ;  /* 0x00007632092d7816 */ /* 0x000fc4000000002d */
[----:B------:R-:W-:Y:S01]  /*2ee90*/  PRMT R44, R10, 0x7632, R44 ;  /* 0x000076320a2c7816 */ /* 0x000fe2000000002c */
[----:B------:R-:W2:Y:S01]  /*2eea0*/  LDS.128 R4, [R90+0x1a000] ;  /* 0x01a000005a047984 */ /* 0x000ea20000000c00 */
[----:B0-----:R-:W-:Y:S02]  /*2eeb0*/  LEA.HI.X.SX32 R9, R43, R0, 0x1, P5 ;  /* 0x000000002b097211 */ /* 0x001fe400028f0eff */
[----:B------:R-:W-:Y:S02]  /*2eec0*/  LEA R34, P5, R35, R2, 0x1 ;  /* 0x0000000223227211 */ /* 0x000fe400078a08ff */
[----:B-1----:R-:W-:Y:S02]  /*2eed0*/  LEA R10, R49, R35, 0x1 ;  /* 0x00000023310a7211 */ /* 0x002fe400078e08ff */
[----:B------:R-:W-:Y:S02]  /*2eee0*/  LEA.HI.X.SX32 R35, R35, R0, 0x1, P5 ;  /* 0x0000000023237211 */ /* 0x000fe400028f0eff */
[----:B------:R-:W-:Y:S01]  /*2eef0*/  LEA R36, P5, R10, R2, 0x1 ;  /* 0x000000020a247211 */ /* 0x000fe200078a08ff */
[----:B------:R-:W-:-:S03]  /*2ef00*/  IMAD R47, R50, 0x2, R10 ;  /* 0x00000002322f7824 */ /* 0x000fc600078e020a */
[----:B------:R-:W-:Y:S02]  /*2ef10*/  LEA.HI.X.SX32 R37, R10, R0, 0x1, P5 ;  /* 0x000000000a257211 */ /* 0x000fe400028f0eff */
[----:B------:R-:W-:Y:S01]  /*2ef20*/  LEA R10, P5, R47, R2, 0x1 ;  /* 0x000000022f0a7211 */ /* 0x000fe200078a08ff */
[----:B------:R0:W-:Y:S01]  /*2ef30*/  STG.E.U16 desc[UR12][R8.64], R11 ;  /* 0x0000000b08007986 */ /* 0x0001e2000c10150c */
[----:B------:R-:W-:Y:S02]  /*2ef40*/  PRMT R43, R11, 0x7632, R43 ;  /* 0x000076320b2b7816 */ /* 0x000fe4000000002b */
[----:B---3--:R-:W-:Y:S01]  /*2ef50*/  PRMT R50, R12, 0x7632, R50 ;  /* 0x000076320c327816 */ /* 0x008fe20000000032 */
[----:B------:R1:W-:Y:S01]  /*2ef60*/  STG.E.U16 desc[UR12][R34.64], R12 ;  /* 0x0000000c22007986 */ /* 0x0003e2000c10150c */
[----:B0-----:R-:W-:Y:S01]  /*2ef70*/  LEA.HI.X.SX32 R11, R47, R0, 0x1, P5 ;  /* 0x000000002f0b7211 */ /* 0x001fe200028f0eff */
[----:B------:R-:W-:Y:S02]  /*2ef80*/  IMAD R47, R48, 0x2, R47 ;  /* 0x00000002302f7824 */ /* 0x000fe400078e022f */
[----:B------:R0:W-:Y:S01]  /*2ef90*/  STG.E.U16 desc[UR12][R36.64], R13 ;  /* 0x0000000d24007986 */ /* 0x0001e2000c10150c */
[----:B------:R-:W-:-:S02]  /*2efa0*/  PRMT R49, R13, 0x7632, R49 ;  /* 0x000076320d317816 */ /* 0x000fc40000000031 */
[----:B-1----:R-:W-:Y:S02]  /*2efb0*/  LEA R12, P5, R47, R2, 0x1 ;  /* 0x000000022f0c7211 */ /* 0x002fe400078a08ff */
[----:B------:R-:W-:Y:S01]  /*2efc0*/  LEA R35, R51, R47, 0x1 ;  /* 0x0000002f33237211 */ /* 0x000fe200078e08ff */
[----:B------:R1:W-:Y:S01]  /*2efd0*/  STG.E.U16 desc[UR12][R10.64], R14 ;  /* 0x0000000e0a007986 */ /* 0x0003e2000c10150c */
[----:B------:R-:W-:-:S03]  /*2efe0*/  PRMT R48, R14, 0x7632, R48 ;  /* 0x000076320e307816 */ /* 0x000fc60000000030 */
[----:B------:R-:W3:Y:S01]  /*2eff0*/  LDS.128 R8, [R90+0x1c000] ;  /* 0x01c000005a087984 */ /* 0x000ee20000000c00 */
[----:B0-----:R-:W-:Y:S02]  /*2f000*/  LEA.HI.X.SX32 R13, R47, R0, 0x1, P5 ;  /* 0x000000002f0d7211 */ /* 0x001fe400028f0eff */
[----:B------:R-:W-:Y:S01]  /*2f010*/  LEA R34, P5, R35, R2, 0x1 ;  /* 0x0000000223227211 */ /* 0x000fe200078a08ff */
[----:B-1----:R-:W-:-:S03]  /*2f020*/  IMAD R14, R53, 0x2, R35 ;  /* 0x00000002350e7824 */ /* 0x002fc600078e0223 */
[----:B------:R-:W-:Y:S01]  /*2f030*/  LEA.HI.X.SX32 R35, R35, R0, 0x1, P5 ;  /* 0x0000000023237211 */ /* 0x000fe200028f0eff */
[----:B------:R-:W-:Y:S01]  /*2f040*/  IMAD R51, R76, 0x2, R14 ;  /* 0x000000024c337824 */ /* 0x000fe200078e020e */
[C---:B------:R-:W-:Y:S01]  /*2f050*/  LEA R36, P5, R14.reuse, R2, 0x1 ;  /* 0x000000020e247211 */ /* 0x040fe200078a08ff */
[----:B------:R0:W-:Y:S01]  /*2f060*/  STG.E.U16 desc[UR12][R12.64], R15 ;  /* 0x0000000f0c007986 */ /* 0x0001e2000c10150c */
[----:B------:R-:W-:Y:S01]  /*2f070*/  PRMT R47, R15, 0x7632, R47 ;  /* 0x000076320f2f7816 */ /* 0x000fe2000000002f */
[----:B------:R-:W1:Y:S01]  /*2f080*/  LDC R76, c[0x0][0x3e8] ;  /* 0x0000fa00ff4c7b82 */ /* 0x000e620000000800 */
[----:B------:R-:W-:Y:S02]  /*2f090*/  LEA.HI.X.SX32 R37, R14, R0, 0x1, P5 ;  /* 0x000000000e257211 */ /* 0x000fe400028f0eff */
[C---:B------:R-:W-:Y:S01]  /*2f0a0*/  LEA R14, P5, R51.reuse, R2, 0x1 ;  /* 0x00000002330e7211 */ /* 0x040fe200078a08ff */
[----:B--2---:R2:W-:Y:S03]  /*2f0b0*/  STG.E.U16 desc[UR12][R34.64], R4 ;  /* 0x0000000422007986 */ /* 0x0045e6000c10150c */
[----:B0-----:R-:W-:-:S02]  /*2f0c0*/  LEA.HI.X.SX32 R15, R51, R0, 0x1, P5 ;  /* 0x00000000330f7211 */ /* 0x001fc400028f0eff */
[----:B------:R-:W-:Y:S01]  /*2f0d0*/  LEA R51, R52, R51, 0x1 ;  /* 0x0000003334337211 */ /* 0x000fe200078e08ff */
[----:B------:R0:W-:Y:S01]  /*2f0e0*/  STG.E.U16 desc[UR12][R36.64], R5 ;  /* 0x0000000524007986 */ /* 0x0001e2000c10150c */
[----:B------:R-:W-:-:S03]  /*2f0f0*/  PRMT R53, R4, 0x7632, R53 ;  /* 0x0000763204357816 */ /* 0x000fc60000000035 */
[----:B--2---:R-:W-:Y:S01]  /*2f100*/  IMAD R35, R54, 0x2, R51 ;  /* 0x0000000236237824 */ /* 0x004fe200078e0233 */
[----:B------:R-:W-:Y:S02]  /*2f110*/  LEA R4, P5, R51, R2, 0x1 ;  /* 0x0000000233047211 */ /* 0x000fe400078a08ff */
[----:B------:R-:W-:Y:S01]  /*2f120*/  PRMT R52, R5, 0x7632, R52 ;  /* 0x0000763205347816 */ /* 0x000fe20000000034 */
[----:B0-----:R-:W-:Y:S01]  /*2f130*/  IMAD R37, R75, 0x2, R35 ;  /* 0x000000024b257824 */ /* 0x001fe200078e0223 */
[----:B------:R-:W-:Y:S02]  /*2f140*/  LEA.HI.X.SX32 R5, R51, R0, 0x1, P5 ;  /* 0x0000000033057211 */ /* 0x000fe400028f0eff */
[C---:B------:R-:W-:Y:S02]  /*2f150*/  LEA R34, P5, R35.reuse, R2, 0x1 ;  /* 0x0000000223227211 */ /* 0x040fe400078a08ff */
[----:B------:R-:W-:Y:S02]  /*2f160*/  LEA R75, R78, R37, 0x1 ;  /* 0x000000254e4b7211 */ /* 0x000fe400078e08ff */
[----:B------:R-:W0:Y:S01]  /*2f170*/  LDC R78, c[0x0][0x3e8] ;  /* 0x0000fa00ff4e7b82 */ /* 0x000e220000000800 */
[----:B------:R-:W-:Y:S01]  /*2f180*/  LEA.HI.X.SX32 R35, R35, R0, 0x1, P5 ;  /* 0x0000000023237211 */ /* 0x000fe200028f0eff */
[----:B------:R2:W-:Y:S01]  /*2f190*/  STG.E.U16 desc[UR12][R14.64], R6 ;  /* 0x000000060e007986 */ /* 0x0005e2000c10150c */
[----:B------:R-:W-:-:S03]  /*2f1a0*/  LEA R36, P5, R37, R2, 0x1 ;  /* 0x0000000225247211 */ /* 0x000fc600078a08ff */
[----:B------:R4:W0:Y:S01]  /*2f1b0*/  LDS.128 R12, [R90+0x1e000] ;  /* 0x01e000005a0c7984 */ /* 0x0008220000000c00 */
[----:B------:R-:W-:Y:S02]  /*2f1c0*/  PRMT R51, R6, 0x7632, R51 ;  /* 0x0000763206337816 */ /* 0x000fe40000000033 */
[----:B------:R-:W-:Y:S01]  /*2f1d0*/  LEA.HI.X.SX32 R37, R37, R0, 0x1, P5 ;  /* 0x0000000025257211 */ /* 0x000fe200028f0eff */
[----:B------:R1:W-:Y:S01]  /*2f1e0*/  STG.E.U16 desc[UR12][R4.64], R7 ;  /* 0x0000000704007986 */ /* 0x0003e2000c10150c */
[----:B------:R-:W-:Y:S02]  /*2f1f0*/  PRMT R54, R7, 0x7632, R54 ;  /* 0x0000763207367816 */ /* 0x000fe40000000036 */
[C---:B--2---:R-:W-:Y:S01]  /*2f200*/  LEA R6, P5, R75.reuse, R2, 0x1 ;  /* 0x000000024b067211 */ /* 0x044fe200078a08ff */
[----:B---3--:R2:W-:Y:S04]  /*2f210*/  STG.E.U16 desc[UR12][R34.64], R8 ;  /* 0x0000000822007986 */ /* 0x0085e8000c10150c */
[----:B----4-:R-:W3:Y:S01]  /*2f220*/  LDL.LU R90, [R1+0x144] ;  /* 0x00014400015a7983 */ /* 0x010ee20000300800 */
[----:B-1----:R-:W-:Y:S01]  /*2f230*/  LEA.HI.X.SX32 R7, R75, R0, 0x1, P5 ;  /* 0x000000004b077211 */ /* 0x002fe200028f0eff */
[----:B------:R-:W-:-:S02]  /*2f240*/  IMAD R75, R76, 0x2, R75 ;  /* 0x000000024c4b7824 */ /* 0x000fc400078e024b */
[----:B------:R1:W-:Y:S01]  /*2f250*/  STG.E.U16 desc[UR12][R36.64], R9 ;  /* 0x0000000924007986 */ /* 0x0003e2000c10150c */
[----:B------:R-:W4:Y:S03]  /*2f260*/  LDC R76, c[0x0][0x3e8] ;  /* 0x0000fa00ff4c7b82 */ /* 0x000f260000000800 */
[----:B------:R1:W-:Y:S01]  /*2f270*/  STG.E.U16 desc[UR12][R6.64], R10 ;  /* 0x0000000a06007986 */ /* 0x0003e2000c10150c */
[----:B------:R-:W-:Y:S02]  /*2f280*/  LEA R4, P5, R75, R2, 0x1 ;  /* 0x000000024b047211 */ /* 0x000fe400078a08ff */
[----:B--2---:R-:W-:Y:S01]  /*2f290*/  PRMT R35, R9, 0x7632, R35 ;  /* 0x0000763209237816 */ /* 0x004fe20000000023 */
[----:B------:R-:W2:Y:S01]  /*2f2a0*/  LDL.LU R84, [R1+0x400] ;  /* 0x0004000001547983 */ /* 0x000ea20000300800 */
[----:B------:R-:W-:Y:S02]  /*2f2b0*/  LEA.HI.X.SX32 R5, R75, R0, 0x1, P5 ;  /* 0x000000004b057211 */ /* 0x000fe400028f0eff */
[----:B-1----:R-:W-:Y:S01]  /*2f2c0*/  PRMT R36, R8, 0x7632, R36 ;  /* 0x0000763208247816 */ /* 0x002fe20000000024 */
[----:B------:R-:W2:Y:S01]  /*2f2d0*/  LDL.LU R102, [R1+0x150] ;  /* 0x0001500001667983 */ /* 0x000ea20000300800 */
[----:B------:R-:W-:Y:S01]  /*2f2e0*/  IMAD R7, R77, 0x2, R75 ;  /* 0x000000024d077824 */ /* 0x000fe200078e024b */
[----:B------:R-:W-:Y:S01]  /*2f2f0*/  PRMT R34, R10, 0x7632, R34 ;  /* 0x000076320a227816 */ /* 0x000fe20000000022 */
[----:B------:R-:W1:Y:S01]  /*2f300*/  LDC R77, c[0x0][0x3e8] ;  /* 0x0000fa00ff4d7b82 */ /* 0x000e620000000800 */
[----:B------:R0:W-:Y:S02]  /*2f310*/  STG.E.U16 desc[UR12][R4.64], R11 ;  /* 0x0000000b04007986 */ /* 0x0001e4000c10150c */
[----:B------:R-:W-:-:S02]  /*2f320*/  LEA R6, P5, R7, R2, 0x1 ;  /* 0x0000000207067211 */ /* 0x000fc400078a08ff */
[----:B0-----:R-:W-:Y:S01]  /*2f330*/  LEA R9, R78, R7, 0x1 ;  /* 0x000000074e097211 */ /* 0x001fe200078e08ff */
[----:B------:R-:W2:Y:S01]  /*2f340*/  LDL.LU R103, [R1+0x3fc] ;  /* 0x0003fc0001677983 */ /* 0x000ea20000300800 */
[----:B------:R-:W-:Y:S01]  /*2f350*/  LEA.HI.X.SX32 R7, R7, R0, 0x1, P5 ;  /* 0x0000000007077211 */ /* 0x000fe200028f0eff */
[----:B------:R-:W0:Y:S01]  /*2f360*/  LDC R75, c[0x0][0x3e8] ;  /* 0x0000fa00ff4b7b82 */ /* 0x000e220000000800 */
[----:B------:R-:W-:Y:S01]  /*2f370*/  LEA R8, P5, R9, R2, 0x1 ;  /* 0x0000000209087211 */ /* 0x000fe200078a08ff */
[----:B------:R-:W-:Y:S01]  /*2f380*/  IMAD R37, R80, 0x2, R9 ;  /* 0x0000000250257824 */ /* 0x000fe200078e0209 */
[----:B------:R-:W-:Y:S01]  /*2f390*/  PRMT R10, R11, 0x7632, R10 ;  /* 0x000076320b0a7816 */ /* 0x000fe2000000000a */
[----:B------:R-:W2:Y:S01]  /*2f3a0*/  LDL.LU R88, [R1+0x154] ;  /* 0x0001540001587983 */ /* 0x000ea20000300800 */
[----:B------:R-:W-:Y:S02]  /*2f3b0*/  LEA.HI.X.SX32 R9, R9, R0, 0x1, P5 ;  /* 0x0000000009097211 */ /* 0x000fe400028f0eff */
[C---:B------:R-:W-:Y:S01]  /*2f3c0*/  LEA R4, P5, R37.reuse, R2, 0x1 ;  /* 0x0000000225047211 */ /* 0x040fe200078a08ff */
[----:B------:R-:W0:Y:S01]  /*2f3d0*/  LDC R11, c[0x0][0x3e8] ;  /* 0x0000fa00ff0b7b82 */ /* 0x000e220000000800 */
[----:B------:R1:W-:Y:S02]  /*2f3e0*/  STG.E.U16 desc[UR12][R6.64], R12 ;  /* 0x0000000c06007986 */ /* 0x0003e4000c10150c */
[----:B------:R-:W-:Y:S01]  /*2f3f0*/  LEA.HI.X.SX32 R5, R37, R0, 0x1, P5 ;  /* 0x0000000025057211 */ /* 0x000fe200028f0eff */
[----:B----4-:R-:W-:Y:S01]  /*2f400*/  IMAD R37, R76, 0x2, R37 ;  /* 0x000000024c257824 */ /* 0x010fe200078e0225 */
[----:B------:R-:W4:Y:S03]  /*2f410*/  LDL.LU R100, [R1+0x3f8] ;  /* 0x0003f80001647983 */ /* 0x000f260000300800 */
[----:B------:R-:W0:Y:S01]  /*2f420*/  LDC R76, c[0x0][0x3e8] ;  /* 0x0000fa00ff4c7b82 */ /* 0x000e220000000800 */
[----:B------:R-:W-:Y:S04]  /*2f430*/  STG.E.U16 desc[UR12][R8.64], R13 ;  /* 0x0000000d08007986 */ /* 0x000fe8000c10150c */
[----:B------:R1:W-:Y:S02]  /*2f440*/  STG.E.U16 desc[UR12][R4.64], R14 ;  /* 0x0000000e04007986 */ /* 0x0003e4000c10150c */
[----:B-1----:R-:W-:Y:S01]  /*2f450*/  LEA R7, R77, R37, 0x1 ;  /* 0x000000254d077211 */ /* 0x002fe200078e08ff */
[----:B------:R-:W1:Y:S01]  /*2f460*/  LDC R78, c[0x0][0x3e8] ;  /* 0x0000fa00ff4e7b82 */ /* 0x000e620000000800 */
[----:B------:R-:W-:-:S03]  /*2f470*/  LEA R4, P5, R37, R2, 0x1 ;  /* 0x0000000225047211 */ /* 0x000fc600078a08ff */
[----:B------:R-:W-:-:S04]  /*2f480*/  IMAD R9, R79, 0x2, R7 ;  /* 0x000000024f097824 */ /* 0x000fc800078e0207 */
[----:B------:R-:W1:Y:S01]  /*2f490*/  LDC R77, c[0x0][0x3e8] ;  /* 0x0000fa00ff4d7b82 */ /* 0x000e620000000800 */
[----:B------:R-:W-:Y:S02]  /*2f4a0*/  LEA.HI.X.SX32 R5, R37, R0, 0x1, P5 ;  /* 0x0000000025057211 */ /* 0x000fe400028f0eff */
[----:B------:R-:W-:Y:S01]  /*2f4b0*/  LEA R6, P5, R7, R2, 0x1 ;  /* 0x0000000207067211 */ /* 0x000fe200078a08ff */
[----:B0-----:R-:W-:Y:S02]  /*2f4c0*/  IMAD R11, R11, 0x2, R9 ;  /* 0x000000020b0b7824 */ /* 0x001fe400078e0209 */
[----:B------:R0:W-:Y:S01]  /*2f4d0*/  STG.E.U16 desc[UR12][R4.64], R15 ;  /* 0x0000000f04007986 */ /* 0x0001e2000c10150c */
[----:B------:R-:W-:Y:S01]  /*2f4e0*/  LEA.HI.X.SX32 R7, R7, R0, 0x1, P5 ;  /* 0x0000000007077211 */ /* 0x000fe200028f0eff */
[----:B------:R-:W1:Y:S04]  /*2f4f0*/  LDC R37, c[0x0][0x3e8] ;  /* 0x0000fa00ff257b82 */ /* 0x000e680000000800 */
[----:B------:R0:W-:Y:S02]  /*2f500*/  STG.E.U16 desc[UR12][R6.64], R18 ;  /* 0x0000001206007986 */ /* 0x0001e4000c10150c */
[----:B0-----:R-:W-:-:S04]  /*2f510*/  LEA R4, P5, R9, R2, 0x1 ;  /* 0x0000000209047211 */ /* 0x001fc800078a08ff */
[----:B------:R-:W-:Y:S02]  /*2f520*/  LEA.HI.X.SX32 R5, R9, R0, 0x1, P5 ;  /* 0x0000000009057211 */ /* 0x000fe400028f0eff */
[C---:B------:R-:W-:Y:S01]  /*2f530*/  LEA R6, P5, R11.reuse, R2, 0x1 ;  /* 0x000000020b067211 */ /* 0x040fe200078a08ff */
[----:B------:R-:W0:Y:S01]  /*2f540*/  LDC R18, c[0x0][0x3e8] ;  /* 0x0000fa00ff127b82 */ /* 0x000e220000000800 */
[----:B------:R-:W-:Y:S01]  /*2f550*/  LEA R9, R76, R11, 0x1 ;  /* 0x0000000b4c097211 */ /* 0x000fe200078e08ff */
[----:B------:R1:W-:Y:S01]  /*2f560*/  STG.E.U16 desc[UR12][R4.64], R3 ;  /* 0x0000000304007986 */ /* 0x0003e2000c10150c */
[----:B------:R-:W-:-:S05]  /*2f570*/  LEA.HI.X.SX32 R7, R11, R0, 0x1, P5 ;  /* 0x000000000b077211 */ /* 0x000fca00028f0eff */
[----:B------:R-:W0:Y:S01]  /*2f580*/  LDC R11, c[0x0][0x3e8] ;  /* 0x0000fa00ff0b7b82 */ /* 0x000e220000000800 */
[----:B------:R-:W-:Y:S02]  /*2f590*/  PRMT R8, R15, 0x7632, R8 ;  /* 0x000076320f087816 */ /* 0x000fe40000000008 */
[----:B-1----:R-:W-:Y:S01]  /*2f5a0*/  LEA R4, P5, R9, R2, 0x1 ;  /* 0x0000000209047211 */ /* 0x002fe200078a08ff */
[----:B------:R-:W-:-:S04]  /*2f5b0*/  IMAD R3, R75, 0x2, R9 ;  /* 0x000000024b037824 */ /* 0x000fc800078e0209 */
[----:B------:R-:W1:Y:S01]  /*2f5c0*/  LDC R15, c[0x0][0x3e8] ;  /* 0x0000fa00ff0f7b82 */ /* 0x000e620000000800 */
[----:B------:R-:W-:Y:S01]  /*2f5d0*/  LEA.HI.X.SX32 R5, R9, R0, 0x1, P5 ;  /* 0x0000000009057211 */ /* 0x000fe200028f0eff */
[----:B------:R0:W-:Y:S01]  /*2f5e0*/  STG.E.U16 desc[UR12][R6.64], R17 ;  /* 0x0000001106007986 */ /* 0x0001e2000c10150c */
[----:B------:R-:W-:-:S03]  /*2f5f0*/  IMAD R9, R78, 0x2, R3 ;  /* 0x000000024e097824 */ /* 0x000fc600078e0203 */
[----:B------:R0:W-:Y:S02]  /*2f600*/  STG.E.U16 desc[UR12][R4.64], R16 ;  /* 0x0000001004007986 */ /* 0x0001e4000c10150c */
[C---:B0-----:R-:W-:Y:S01]  /*2f610*/  LEA R6, P5, R3.reuse, R2, 0x1 ;  /* 0x0000000203067211 */ /* 0x041fe200078a08ff */
[----:B------:R-:W0:Y:S03]  /*2f620*/  LDC R17, c[0x0][0x3e8] ;  /* 0x0000fa00ff117b82 */ /* 0x000e260000000800 */
[----:B------:R-:W-:-:S05]  /*2f630*/  LEA.HI.X.SX32 R7, R3, R0, 0x1, P5 ;  /* 0x0000000003077211 */ /* 0x000fca00028f0eff */
[----:B------:R-:W0:Y:S01]  /*2f640*/  LDC R16, c[0x0][0x3e8] ;  /* 0x0000fa00ff107b82 */ /* 0x000e220000000800 */
[----:B------:R-:W-:Y:S02]  /*2f650*/  LEA R4, P5, R9, R2, 0x1 ;  /* 0x0000000209047211 */ /* 0x000fe400078a08ff */
[----:B------:R-:W-:Y:S01]  /*2f660*/  LEA R3, R77, R9, 0x1 ;  /* 0x000000094d037211 */ /* 0x000fe200078e08ff */
[----:B------:R1:W-:Y:S01]  /*2f670*/  STG.E.U16 desc[UR12][R6.64], R19 ;  /* 0x0000001306007986 */ /* 0x0003e2000c10150c */
[----:B------:R-:W-:-:S03]  /*2f680*/  LEA.HI.X.SX32 R5, R9, R0, 0x1, P5 ;  /* 0x0000000009057211 */ /* 0x000fc600028f0eff */
[----:B------:R-:W-:Y:S02]  /*2f690*/  IMAD R9, R37, 0x2, R3 ;  /* 0x0000000225097824 */ /* 0x000fe400078e0203 */
[----:B------:R1:W-:Y:S02]  /*2f6a0*/  STG.E.U16 desc[UR12][R4.64], R20 ;  /* 0x0000001404007986 */ /* 0x0003e4000c10150c */
[----:B-1----:R-:W-:-:S04]  /*2f6b0*/  LEA R6, P5, R3, R2, 0x1 ;  /* 0x0000000203067211 */ /* 0x002fc800078a08ff */
[----:B------:R-:W-:Y:S01]  /*2f6c0*/  LEA.HI.X.SX32 R7, R3, R0, 0x1, P5 ;  /* 0x0000000003077211 */ /* 0x000fe200028f0eff */
[----:B------:R-:W-:Y:S01]  /*2f6d0*/  IMAD R3, R11, 0x2, R9 ;  /* 0x000000020b037824 */ /* 0x000fe200078e0209 */
[C---:B------:R-:W-:Y:S01]  /*2f6e0*/  LEA R4, P5, R9.reuse, R2, 0x1 ;  /* 0x0000000209047211 */ /* 0x040fe200078a08ff */
[----:B------:R-:W1:Y:S02]  /*2f6f0*/  LDC R11, c[0x0][0x3e8] ;  /* 0x0000fa00ff0b7b82 */ /* 0x000e640000000800 */
[----:B------:R0:W-:Y:S01]  /*2f700*/  STG.E.U16 desc[UR12][R6.64], R21 ;  /* 0x0000001506007986 */ /* 0x0001e2000c10150c */
[----:B------:R-:W-:Y:S02]  /*2f710*/  LEA.HI.X.SX32 R5, R9, R0, 0x1, P5 ;  /* 0x0000000009057211 */ /* 0x000fe400028f0eff */
[----:B------:R-:W-:-:S03]  /*2f720*/  LEA R9, R15, R3, 0x1 ;  /* 0x000000030f097211 */ /* 0x000fc600078e08ff */
[----:B------:R-:W1:Y:S01]  /*2f730*/  LDC R15, c[0x0][0x3e8] ;  /* 0x0000fa00ff0f7b82 */ /* 0x000e620000000800 */
[----:B------:R0:W-:Y:S02]  /*2f740*/  STG.E.U16 desc[UR12][R4.64], R22 ;  /* 0x0000001604007986 */ /* 0x0001e4000c10150c */
[----:B0-----:R-:W-:-:S05]  /*2f750*/  LEA R6, P5, R3, R2, 0x1 ;  /* 0x0000000203067211 */ /* 0x001fca00078a08ff */
[----:B------:R-:W0:Y:S01]  /*2f760*/  LDC R20, c[0x0][0x3e8] ;  /* 0x0000fa00ff147b82 */ /* 0x000e220000000800 */
[----:B------:R-:W-:Y:S01]  /*2f770*/  LEA.HI.X.SX32 R7, R3, R0, 0x1, P5 ;  /* 0x0000000003077211 */ /* 0x000fe200028f0eff */
[----:B------:R-:W-:Y:S01]  /*2f780*/  IMAD R3, R16, 0x2, R9 ;  /* 0x0000000210037824 */ /* 0x000fe200078e0209 */
[----:B------:R-:W-:-:S05]  /*2f790*/  LEA R4, P5, R9, R2, 0x1 ;  /* 0x0000000209047211 */ /* 0x000fca00078a08ff */
[----:B------:R-:W0:Y:S01]  /*2f7a0*/  LDC R16, c[0x0][0x3e8] ;  /* 0x0000fa00ff107b82 */ /* 0x000e220000000800 */
[----:B------:R-:W-:Y:S01]  /*2f7b0*/  LEA.HI.X.SX32 R5, R9, R0, 0x1, P5 ;  /* 0x0000000009057211 */ /* 0x000fe200028f0eff */
[----:B------:R1:W-:Y:S01]  /*2f7c0*/  STG.E.U16 desc[UR12][R6.64], R23 ;  /* 0x0000001706007986 */ /* 0x0003e2000c10150c */
[----:B------:R-:W-:-:S05]  /*2f7d0*/  IMAD R9, R18, 0x2, R3 ;  /* 0x0000000212097824 */ /* 0x000fca00078e0203 */
[----:B------:R-:W0:Y:S01]  /*2f7e0*/  LDC R18, c[0x0][0x3e8] ;  /* 0x0000fa00ff127b82 */ /* 0x000e220000000800 */
[----:B------:R1:W-:Y:S02]  /*2f7f0*/  STG.E.U16 desc[UR12][R4.64], R24 ;  /* 0x0000001804007986 */ /* 0x0003e4000c10150c */
[----:B-1----:R-:W-:-:S05]  /*2f800*/  LEA R6, P5, R3, R2, 0x1 ;  /* 0x0000000203067211 */ /* 0x002fca00078a08ff */
[----:B------:R-:W1:Y:S01]  /*2f810*/  LDC R22, c[0x0][0x3e8] ;  /* 0x0000fa00ff167b82 */ /* 0x000e620000000800 */
[----:B------:R-:W-:Y:S02]  /*2f820*/  LEA.HI.X.SX32 R7, R3, R0, 0x1, P5 ;  /* 0x0000000003077211 */ /* 0x000fe400028f0eff */
[----:B------:R-:W-:Y:S02]  /*2f830*/  LEA R3, R17, R9, 0x1 ;  /* 0x0000000911037211 */ /* 0x000fe400078e08ff */
[----:B------:R-:W-:-:S03]  /*2f840*/  LEA R4, P5, R9, R2, 0x1 ;  /* 0x0000000209047211 */ /* 0x000fc600078a08ff */
[----:B------:R-:W1:Y:S01]  /*2f850*/  LDC R17, c[0x0][0x3e8] ;  /* 0x0000fa00ff117b82 */ /* 0x000e620000000800 */
[----:B------:R0:W-:Y:S01]  /*2f860*/  STG.E.U16 desc[UR12][R6.64], R26 ;  /* 0x0000001a06007986 */ /* 0x0001e2000c10150c */
[----:B------:R-:W-:Y:S01]  /*2f870*/  LEA.HI.X.SX32 R5, R9, R0, 0x1, P5 ;  /* 0x0000000009057211 */ /* 0x000fe200028f0eff */
[----:B------:R-:W-:-:S05]  /*2f880*/  IMAD R9, R11, 0x2, R3 ;  /* 0x000000020b097824 */ /* 0x000fca00078e0203 */
        /* <DEDUP_REMOVED lines=10> */
[----:B------:R-:W-:-:S05]  /*2f930*/  LEA R9, R16, R3, 0x1 ;  /* 0x0000000310097211 */ /* 0x000fca00078e08ff */
[----:B------:R-:W0:Y:S01]  /*2f940*/  LDC R16, c[0x0][0x3e8] ;  /* 0x0000fa00ff107b82 */ /* 0x000e220000000800 */
[----:B------:R1:W-:Y:S02]  /*2f950*/  STG.E.U16 desc[UR12][R4.64], R29 ;  /* 0x0000001d04007986 */ /* 0x0003e4000c10150c */
[----:B-1----:R-:W-:-:S05]  /*2f960*/  LEA R6, P5, R3, R2, 0x1 ;  /* 0x0000000203067211 */ /* 0x002fca00078a08ff */
[----:B------:R-:W1:Y:S01]  /*2f970*/  LDC R26, c[0x0][0x3e8] ;  /* 0x0000fa00ff1a7b82 */ /* 0x000e620000000800 */
[----:B------:R-:W-:Y:S01]  /*2f980*/  LEA.HI.X.SX32 R7, R3, R0, 0x1, P5 ;  /* 0x0000000003077211 */ /* 0x000fe200028f0eff */
[----:B------:R-:W-:Y:S01]  /*2f990*/  IMAD R3, R18, 0x2, R9 ;  /* 0x0000000212037824 */ /* 0x000fe200078e0209 */
[----:B------:R-:W-:-:S05]  /*2f9a0*/  LEA R4, P5, R9, R2, 0x1 ;  /* 0x0000000209047211 */ /* 0x000fca00078a08ff */
[----:B------:R-:W1:Y:S01]  /*2f9b0*/  LDC R18, c[0x0][0x3e8] ;  /* 0x0000fa00ff127b82 */ /* 0x000e620000000800 */
[----:B------:R-:W-:Y:S01]  /*2f9c0*/  LEA.HI.X.SX32 R5, R9, R0, 0x1, P5 ;  /* 0x0000000009057211 */ /* 0x000fe200028f0eff */
[----:B------:R3:W-:Y:S01]  /*2f9d0*/  STG.E.U16 desc[UR12][R6.64], R28 ;  /* 0x0000001c06007986 */ /* 0x0007e2000c10150c */
[----:B------:R-:W-:-:S03]  /*2f9e0*/  IMAD R9, R17, 0x2, R3 ;  /* 0x0000000211097824 */ /* 0x000fc600078e0203 */
[----:B------:R0:W-:Y:S02]  /*2f9f0*/  STG.E.U16 desc[UR12][R4.64], R27 ;  /* 0x0000001b04007986 */ /* 0x0001e4000c10150c */
[----:B------:R-:W2:Y:S01]  /*2fa00*/  LDC R17, c[0x0][0x3e8] ;  /* 0x0000fa00ff117b82 */ /* 0x000ea20000000800 */
[----:B---3--:R-:W-:-:S07]  /*2fa10*/  LEA R6, P5, R3, R2, 0x1 ;  /* 0x0000000203067211 */ /* 0x008fce00078a08ff */
[----:B------:R-:W3:Y:S01]  /*2fa20*/  LDC R28, c[0x0][0x3e8] ;  /* 0x0000fa00ff1c7b82 */ /* 0x000ee20000000800 */
[----:B------:R-:W-:Y:S02]  /*2fa30*/  LEA.HI.X.SX32 R7, R3, R0, 0x1, P5 ;  /* 0x0000000003077211 */ /* 0x000fe400028f0eff */
[----:B0-----:R-:W-:Y:S02]  /*2fa40*/  LEA R4, P5, R9, R2, 0x1 ;  /* 0x0000000209047211 */ /* 0x001fe400078a08ff */
[----:B------:R-:W-:Y:S01]  /*2fa50*/  LEA R3, R11, R9, 0x1 ;  /* 0x000000090b037211 */ /* 0x000fe200078e08ff */
[----:B------:R0:W-:Y:S01]  /*2fa60*/  STG.E.U16 desc[UR12][R6.64], R32 ;  /* 0x0000002006007986 */ /* 0x0001e2000c10150c */
[----:B------:R-:W-:Y:S01]  /*2fa70*/  LEA.HI.X.SX32 R5, R9, R0, 0x1, P5 ;  /* 0x0000000009057211 */ /* 0x000fe200028f0eff */
[----:B------:R-:W3:Y:S02]  /*2fa80*/  LDC R11, c[0x0][0x3e8] ;  /* 0x0000fa00ff0b7b82 */ /* 0x000ee40000000800 */
[----:B------:R-:W-:-:S02]  /*2fa90*/  IMAD R9, R15, 0x2, R3 ;  /* 0x000000020f097824 */ /* 0x000fc400078e0203 */
[----:B------:R1:W-:Y:S04]  /*2faa0*/  STG.E.U16 desc[UR12][R4.64], R31 ;  /* 0x0000001f04007986 */ /* 0x0003e8000c10150c */
[----:B------:R-:W4:Y:S01]  /*2fab0*/  LDC R15, c[0x0][0x3e8] ;  /* 0x0000fa00ff0f7b82 */ /* 0x000f220000000800 */
[----:B0-----:R-:W-:-:S04]  /*2fac0*/  LEA R6, P5, R3, R2, 0x1 ;  /* 0x0000000203067211 */ /* 0x001fc800078a08ff */
[----:B------:R-:W-:Y:S01]  /*2fad0*/  LEA.HI.X.SX32 R7, R3, R0, 0x1, P5 ;  /* 0x0000000003077211 */ /* 0x000fe200028f0eff */
[----:B------:R-:W-:Y:S01]  /*2fae0*/  IMAD R3, R16, 0x2, R9 ;  /* 0x0000000210037824 */ /* 0x000fe200078e0209 */
[C---:B-1----:R-:W-:Y:S01]  /*2faf0*/  LEA R4, P5, R9.reuse, R2, 0x1 ;  /* 0x0000000209047211 */ /* 0x042fe200078a08ff */
[----:B------:R-:W0:Y:S02]  /*2fb00*/  LDC R16, c[0x0][0x3e8] ;  /* 0x0000fa00ff107b82 */ /* 0x000e240000000800 */
[----:B------:R1:W-:Y:S01]  /*2fb10*/  STG.E.U16 desc[UR12][R6.64], R69 ;  /* 0x0000004506007986 */ /* 0x0003e2000c10150c */
[----:B------:R-:W-:Y:S02]  /*2fb20*/  LEA.HI.X.SX32 R5, R9, R0, 0x1, P5 ;  /* 0x0000000009057211 */ /* 0x000fe400028f0eff */
[----:B------:R-:W-:-:S03]  /*2fb30*/  LEA R9, R18, R3, 0x1 ;  /* 0x0000000312097211 */ /* 0x000fc600078e08ff */
[----:B------:R2:W-:Y:S01]  /*2fb40*/  STG.E.U16 desc[UR12][R4.64], R74 ;  /* 0x0000004a04007986 */ /* 0x0005e2000c10150c */
[----:B------:R-:W0:Y:S01]  /*2fb50*/  LDC R18, c[0x0][0x3e8] ;  /* 0x0000fa00ff127b82 */ /* 0x000e220000000800 */
[----:B-1----:R-:W-:-:S07]  /*2fb60*/  LEA R6, P5, R3, R2, 0x1 ;  /* 0x0000000203067211 */ /* 0x002fce00078a08ff */
[----:B------:R-:W1:Y:S01]  /*2fb70*/  LDC R30, c[0x0][0x3e8] ;  /* 0x0000fa00ff1e7b82 */ /* 0x000e620000000800 */
[----:B------:R-:W-:Y:S02]  /*2fb80*/  LEA.HI.X.SX32 R7, R3, R0, 0x1, P5 ;  /* 0x0000000003077211 */ /* 0x000fe400028f0eff */
[----:B--2---:R-:W-:Y:S01]  /*2fb90*/  LEA R4, P5, R9, R2, 0x1 ;  /* 0x0000000209047211 */ /* 0x004fe200078a08ff */
[----:B------:R-:W-:-:S04]  /*2fba0*/  IMAD R17, R17, 0x2, R9 ;  /* 0x0000000211117824 */ /* 0x000fc800078e0209 */
[----:B------:R-:W2:Y:S01]  /*2fbb0*/  LDC R3, c[0x0][0x3e8] ;  /* 0x0000fa00ff037b82 */ /* 0x000ea20000000800 */
[----:B------:R-:W-:Y:S01]  /*2fbc0*/  LEA.HI.X.SX32 R5, R9, R0, 0x1, P5 ;  /* 0x0000000009057211 */ /* 0x000fe200028f0eff */
[----:B------:R4:W-:Y:S01]  /*2fbd0*/  STG.E.U16 desc[UR12][R6.64], R55 ;  /* 0x0000003706007986 */ /* 0x0009e2000c10150c */
[----:B---3--:R-:W-:-:S05]  /*2fbe0*/  IMAD R19, R11, 0x2, R17 ;  /* 0x000000020b137824 */ /* 0x008fca00078e0211 */
[----:B------:R-:W3:Y:S01]  /*2fbf0*/  LDC R9, c[0x0][0x3e8] ;  /* 0x0000fa00ff097b82 */ /* 0x000ee20000000800 */
[----:B------:R0:W-:Y:S01]  /*2fc00*/  STG.E.U16 desc[UR12][R4.64], R71 ;  /* 0x0000004704007986 */ /* 0x0001e2000c10150c */
[----:B----4-:R-:W-:-:S06]  /*2fc10*/  LEA R6, P5, R17, R2, 0x1 ;  /* 0x0000000211067211 */ /* 0x010fcc00078a08ff */
[----:B------:R-:W4:Y:S01]  /*2fc20*/  LDC R11, c[0x0][0x3e8] ;  /* 0x0000fa00ff0b7b82 */ /* 0x000f220000000800 */
[----:B------:R-:W-:Y:S02]  /*2fc30*/  LEA.HI.X.SX32 R7, R17, R0, 0x1, P5 ;  /* 0x0000000011077211 */ /* 0x000fe400028f0eff */
[----:B------:R-:W-:Y:S02]  /*2fc40*/  LEA R17, R15, R19, 0x1 ;  /* 0x000000130f117211 */ /* 0x000fe400078e08ff */
[----:B0-----:R-:W-:-:S03]  /*2fc50*/  LEA R4, P5, R19, R2, 0x1 ;  /* 0x0000000213047211 */ /* 0x001fc600078a08ff */
[----:B------:R-:W0:Y:S01]  /*2fc60*/  LDC R15, c[0x0][0x3e8] ;  /* 0x0000fa00ff0f7b82 */ /* 0x000e220000000800 */
[----:B------:R1:W-:Y:S01]  /*2fc70*/  STG.E.U16 desc[UR12][R6.64], R72 ;  /* 0x0000004806007986 */ /* 0x0003e2000c10150c */
[----:B------:R-:W-:Y:S01]  /*2fc80*/  LEA.HI.X.SX32 R5, R19, R0, 0x1, P5 ;  /* 0x0000000013057211 */ /* 0x000fe200028f0eff */
[----:B------:R-:W-:-:S05]  /*2fc90*/  IMAD R19, R16, 0x2, R17 ;  /* 0x0000000210137824 */ /* 0x000fca00078e0211 */
[----:B------:R-:W0:Y:S01]  /*2fca0*/  LDC R16, c[0x0][0x3e8] ;  /* 0x0000fa00ff107b82 */ /* 0x000e220000000800 */
[----:B------:R2:W-:Y:S01]  /*2fcb0*/  STG.E.U16 desc[UR12][R4.64], R73 ;  /* 0x0000004904007986 */ /* 0x0005e2000c10150c */
[----:B-1----:R-:W-:-:S04]  /*2fcc0*/  LEA R6, P5, R17, R2, 0x1 ;  /* 0x0000000211067211 */ /* 0x002fc800078a08ff */
[----:B------:R-:W-:Y:S01]  /*2fcd0*/  LEA.HI.X.SX32 R7, R17, R0, 0x1, P5 ;  /* 0x0000000011077211 */ /* 0x000fe200028f0eff */
[----:B--2---:R-:W-:Y:S02]  /*2fce0*/  IMAD R17, R3, 0x2, R19 ;  /* 0x0000000203117824 */ /* 0x004fe400078e0213 */
[----:B------:R-:W1:Y:S01]  /*2fcf0*/  LDC R3, c[0x0][0x3e8] ;  /* 0x0000fa00ff037b82 */ /* 0x000e620000000800 */
[C---:B------:R-:W-:Y:S01]  /*2fd00*/  LEA R4, P5, R19.reuse, R2, 0x1 ;  /* 0x0000000213047211 */ /* 0x040fe200078a08ff */
[----:B------:R2:W-:Y:S03]  /*2fd10*/  STG.E.U16 desc[UR12][R6.64], R65 ;  /* 0x0000004106007986 */ /* 0x0005e6000c10150c */
[----:B------:R-:W-:Y:S02]  /*2fd20*/  LEA.HI.X.SX32 R5, R19, R0, 0x1, P5 ;  /* 0x0000000013057211 */ /* 0x000fe400028f0eff */
[----:B---3--:R-:W-:-:S02]  /*2fd30*/  LEA R19, R9, R17, 0x1 ;  /* 0x0000001109137211 */ /* 0x008fc400078e08ff */
[----:B------:R-:W3:Y:S01]  /*2fd40*/  LDC R9, c[0x0][0x3e8] ;  /* 0x0000fa00ff097b82 */ /* 0x000ee20000000800 */
        /* <DEDUP_REMOVED lines=8> */
[----:B0-----:R-:W-:Y:S02]  /*2fdd0*/  IMAD R19, R15, 0x2, R17 ;  /* 0x000000020f137824 */ /* 0x001fe400078e0211 */
[----:B------:R-:W0:Y:S02]  /*2fde0*/  LDC R15, c[0x0][0x3e8] ;  /* 0x0000fa00ff0f7b82 */ /* 0x000e240000000800 */
[----:B------:R1:W-:Y:S01]  /*2fdf0*/  STG.E.U16 desc[UR12][R4.64], R70 ;  /* 0x0000004604007986 */ /* 0x0003e2000c10150c */
[----:B----4-:R-:W-:-:S04]  /*2fe00*/  LEA R6, P5, R17, R2, 0x1 ;  /* 0x0000000211067211 */ /* 0x010fc800078a08ff */
[----:B------:R-:W-:Y:S02]  /*2fe10*/  LEA.HI.X.SX32 R7, R17, R0, 0x1, P5 ;  /* 0x0000000011077211 */ /* 0x000fe400028f0eff */
[----:B------:R-:W-:Y:S02]  /*2fe20*/  LEA R17, R16, R19, 0x1 ;  /* 0x0000001310117211 */ /* 0x000fe400078e08ff */
[C---:B-1----:R-:W-:Y:S01]  /*2fe30*/  LEA R4, P5, R19.reuse, R2, 0x1 ;  /* 0x0000000213047211 */ /* 0x042fe200078a08ff */
[----:B------:R-:W1:Y:S01]  /*2fe40*/  LDC R16, c[0x0][0x3e8] ;  /* 0x0000fa00ff107b82 */ /* 0x000e620000000800 */
[----:B------:R4:W-:Y:S02]  /*2fe50*/  STG.E.U16 desc[UR12][R6.64], R61 ;  /* 0x0000003d06007986 */ /* 0x0009e4000c10150c */
[----:B------:R-:W-:Y:S01]  /*2fe60*/  LEA.HI.X.SX32 R5, R19, R0, 0x1, P5 ;  /* 0x0000000013057211 */ /* 0x000fe200028f0eff */
[----:B------:R-:W-:-:S04]  /*2fe70*/  IMAD R19, R3, 0x2, R17 ;  /* 0x0000000203137824 */ /* 0x000fc800078e0211 */
[----:B------:R-:W1:Y:S01]  /*2fe80*/  LDC R3, c[0x0][0x3e8] ;  /* 0x0000fa00ff037b82 */ /* 0x000e620000000800 */
[----:B------:R3:W-:Y:S01]  /*2fe90*/  STG.E.U16 desc[UR12][R4.64], R63 ;  /* 0x0000003f04007986 */ /* 0x0007e2000c10150c */
[----:B----4-:R-:W-:-:S04]  /*2fea0*/  LEA R6, P5, R17, R2, 0x1 ;  /* 0x0000000211067211 */ /* 0x010fc800078a08ff */
[----:B------:R-:W-:Y:S01]  /*2feb0*/  LEA.HI.X.SX32 R7, R17, R0, 0x1, P5 ;  /* 0x0000000011077211 */ /* 0x000fe200028f0eff */
[----:B---3--:R-:W-:Y:S02]  /*2fec0*/  IMAD R17, R9, 0x2, R19 ;  /* 0x0000000209117824 */ /* 0x008fe400078e0213 */
[----:B------:R-:W3:Y:S01]  /*2fed0*/  LDC R9, c[0x0][0x3e8] ;  /* 0x0000fa00ff097b82 */ /* 0x000ee20000000800 */
[C---:B------:R-:W-:Y:S01]  /*2fee0*/  LEA R4, P5, R19.reuse, R2, 0x1 ;  /* 0x0000000213047211 */ /* 0x040fe200078a08ff */
[----:B------:R4:W-:Y:S03]  /*2fef0*/  STG.E.U16 desc[UR12][R6.64], R64 ;  /* 0x0000004006007986 */ /* 0x0009e6000c10150c */
[----:B------:R-:W-:Y:S02]  /*2ff00*/  LEA.HI.X.SX32 R5, R19, R0, 0x1, P5 ;  /* 0x0000000013057211 */ /* 0x000fe400028f0eff */
[----:B--2---:R-:W-:-:S02]  /*2ff10*/  LEA R19, R11, R17, 0x1 ;  /* 0x000000110b137211 */ /* 0x004fc400078e08ff */
[----:B------:R-:W2:Y:S01]  /*2ff20*/  LDC R11, c[0x0][0x3e8] ;  /* 0x0000fa00ff0b7b82 */ /* 0x000ea20000000800 */
[----:B------:R0:W-:Y:S01]  /*2ff30*/  STG.E.U16 desc[UR12][R4.64], R66 ;  /* 0x0000004204007986 */ /* 0x0001e2000c10150c */
[----:B----4-:R-:W-:-:S04]  /*2ff40*/  LEA R6, P5, R17, R2, 0x1 ;  /* 0x0000000211067211 */ /* 0x010fc800078a08ff */
[----:B------:R-:W-:Y:S01]  /*2ff50*/  LEA.HI.X.SX32 R7, R17, R0, 0x1, P5 ;  /* 0x0000000011077211 */ /* 0x000fe200028f0eff */
[----:B0-----:R-:W-:Y:S02]  /*2ff60*/  IMAD R17, R15, 0x2, R19 ;  /* 0x000000020f117824 */ /* 0x001fe400078e0213 */
[----:B------:R-:W0:Y:S01]  /*2ff70*/  LDC R15, c[0x0][0x3e8] ;  /* 0x0000fa00ff0f7b82 */ /* 0x000e220000000800 */
[C---:B------:R-:W-:Y:S01]  /*2ff80*/  LEA R4, P5, R19.reuse, R2, 0x1 ;  /* 0x0000000213047211 */ /* 0x040fe200078a08ff */
[----:B------:R4:W-:Y:S03]  /*2ff90*/  STG.E.U16 desc[UR12][R6.64], R58 ;  /* 0x0000003a06007986 */ /* 0x0009e6000c10150c */
[----:B------:R-:W-:Y:S01]  /*2ffa0*/  LEA.HI.X.SX32 R5, R19, R0, 0x1, P5 ;  /* 0x0000000013057211 */ /* 0x000fe200028f0eff */
[----:B-1----:R-:W-:Y:S02]  /*2ffb0*/  IMAD R19, R16, 0x2, R17 ;  /* 0x0000000210137824 */ /* 0x002fe400078e0211 */
[----:B------:R-:W1:Y:S02]  /*2ffc0*/  LDC R16, c[0x0][0x3e8] ;  /* 0x0000fa00ff107b82 */ /* 0x000e640000000800 */
[----:B------:R3:W-:Y:S01]  /*2ffd0*/  STG.E.U16 desc[UR12][R4.64], R59 ;  /* 0x0000003b04007986 */ /* 0x0007e2000c10150c */
[----:B----4-:R-:W-:-:S02]  /*2ffe0*/  LEA R6, P5, R17, R2, 0x1 ;  /* 0x0000000211067211 */ /* 0x010fc400078a08ff */
[----:B------:R-:W-:Y:S02]  /*2fff0*/  LEA R3, R3, R19, 0x1 ;  /* 0x0000001303037211 */ /* 0x000fe400078e08ff */
[----:B------:R-:W-:Y:S02]  /*30000*/  LEA.HI.X.SX32 R7, R17, R0, 0x1, P5 ;  /* 0x0000000011077211 */ /* 0x000fe400028f0eff */
[----:B---3--:R-:W-:-:S03]  /*30010*/  LEA R4, P5, R19, R2, 0x1 ;  /* 0x0000000213047211 */ /* 0x008fc600078a08ff */
[----:B------:R3:W-:Y:S01]  /*30020*/  STG.E.U16 desc[UR12][R6.64], R60 ;  /* 0x0000003c06007986 */ /* 0x0007e2000c10150c */
[----:B------:R-:W-:Y:S01]  /*30030*/  IMAD R9, R9, 0x2, R3 ;  /* 0x0000000209097824 */ /* 0x000fe200078e0203 */
[----:B------:R-:W-:-:S03]  /*30040*/  LEA.HI.X.SX32 R5, R19, R0, 0x1, P5 ;  /* 0x0000000013057211 */ /* 0x000fc600028f0eff */
[----:B--2---:R-:W-:Y:S02]  /*30050*/  IMAD R11, R11, 0x2, R9 ;  /* 0x000000020b0b7824 */ /* 0x004fe400078e0209 */
[----:B------:R2:W-:Y:S01]  /*30060*/  STG.E.U16 desc[UR12][R4.64], R62 ;  /* 0x0000003e04007986 */ /* 0x0005e2000c10150c */
[----:B---3--:R-:W-:-:S04]  /*30070*/  LEA R6, P5, R3, R2, 0x1 ;  /* 0x0000000203067211 */ /* 0x008fc800078a08ff */
[----:B------:R-:W-:Y:S02]  /*30080*/  LEA.HI.X.SX32 R7, R3, R0, 0x1, P5 ;  /* 0x0000000003077211 */ /* 0x000fe400028f0eff */
[----:B--2---:R-:W-:-:S03]  /*30090*/  LEA R4, P5, R9, R2, 0x1 ;  /* 0x0000000209047211 */ /* 0x004fc600078a08ff */
[----:B------:R2:W-:Y:S01]  /*300a0*/  STG.E.U16 desc[UR12][R6.64], R56 ;  /* 0x0000003806007986 */ /* 0x0005e2000c10150c */
[----:B0-----:R-:W-:Y:S02]  /*300b0*/  LEA R15, R15, R11, 0x1 ;  /* 0x0000000b0f0f7211 */ /* 0x001fe400078e08ff */
[----:B------:R-:W-:-:S03]  /*300c0*/  LEA.HI.X.SX32 R5, R9, R0, 0x1, P5 ;  /* 0x0000000009057211 */ /* 0x000fc600028f0eff */
[----:B-1----:R-:W-:Y:S02]  /*300d0*/  IMAD R3, R16, 0x2, R15 ;  /* 0x0000000210037824 */ /* 0x002fe400078e020f */
[----:B------:R0:W-:Y:S01]  /*300e0*/  STG.E.U16 desc[UR12][R4.64], R57 ;  /* 0x0000003904007986 */ /* 0x0001e2000c10150c */
[----:B------:R-:W1:Y:S01]  /*300f0*/  LDC R16, c[0x0][0x3e8] ;  /* 0x0000fa00ff107b82 */ /* 0x000e620000000800 */
[----:B--2---:R-:W-:-:S04]  /*30100*/  LEA R6, P5, R11, R2, 0x1 ;  /* 0x000000020b067211 */ /* 0x004fc800078a08ff */
[----:B------:R-:W-:Y:S02]  /*30110*/  LEA.HI.X.SX32 R7, R11, R0, 0x1, P5 ;  /* 0x000000000b077211 */ /* 0x000fe400028f0eff */
[----:B0-----:R-:W-:-:S03]  /*30120*/  LEA R4, P5, R15, R2, 0x1 ;  /* 0x000000020f047211 */ /* 0x001fc600078a08ff */
[----:B------:R0:W-:Y:S01]  /*30130*/  STG.E.U16 desc[UR12][R6.64], R38 ;  /* 0x0000002606007986 */ /* 0x0001e2000c10150c */
[----:B------:R-:W-:Y:S01]  /*30140*/  IMAD R9, R18, 0x2, R3 ;  /* 0x0000000212097824 */ /* 0x000fe200078e0203 */
[----:B------:R-:W-:Y:S01]  /*30150*/  LEA.HI.X.SX32 R5, R15, R0, 0x1, P5 ;  /* 0x000000000f057211 */ /* 0x000fe200028f0eff */
[----:B------:R-:W2:Y:S04]  /*30160*/  LDC R18, c[0x0][0x3e8] ;  /* 0x0000fa00ff127b82 */ /* 0x000ea80000000800 */
[----:B------:R3:W-:Y:S01]  /*30170*/  STG.E.U16 desc[UR12][R4.64], R33 ;  /* 0x0000002104007986 */ /* 0x0007e2000c10150c */
[----:B0-----:R-:W-:-:S04]  /*30180*/  LEA R6, P5, R3, R2, 0x1 ;  /* 0x0000000203067211 */ /* 0x001fc800078a08ff */
[----:B------:R-:W-:Y:S02]  /*30190*/  LEA.HI.X.SX32 R7, R3, R0, 0x1, P5 ;  /* 0x0000000003077211 */ /* 0x000fe400028f0eff */
[----:B------:R-:W-:Y:S02]  /*301a0*/  LEA R3, R20, R9, 0x1 ;  /* 0x0000000914037211 */ /* 0x000fe400078e08ff */
[C---:B---3--:R-:W-:Y:S01]  /*301b0*/  LEA R4, P5, R9.reuse, R2, 0x1 ;  /* 0x0000000209047211 */ /* 0x048fe200078a08ff */
[----:B------:R-:W0:Y:S01]  /*301c0*/  LDC R20, c[0x0][0x3e8] ;  /* 0x0000fa00ff147b82 */ /* 0x000e220000000800 */
[----:B------:R3:W-:Y:S02]  /*301d0*/  STG.E.U16 desc[UR12][R6.64], R42 ;  /* 0x0000002a06007986 */ /* 0x0007e4000c10150c */
[----:B------:R-:W-:Y:S01]  /*301e0*/  LEA.HI.X.SX32 R5, R9, R0, 0x1, P5 ;  /* 0x0000000009057211 */ /* 0x000fe200028f0eff */
[----:B------:R-:W-:-:S04]  /*301f0*/  IMAD R9, R22, 0x2, R3 ;  /* 0x0000000216097824 */ /* 0x000fc800078e0203 */
[----:B------:R-:W4:Y:S01]  /*30200*/  LDC R22, c[0x0][0x3e8] ;  /* 0x0000fa00ff167b82 */ /* 0x000f220000000800 */
[----:B------:R1:W-:Y:S01]  /*30210*/  STG.E.U16 desc[UR12][R4.64], R41 ;  /* 0x0000002904007986 */ /* 0x0003e2000c10150c */
[----:B---3--:R-:W-:-:S04]  /*30220*/  LEA R6, P5, R3, R2, 0x1 ;  /* 0x0000000203067211 */ /* 0x008fc800078a08ff */
[----:B------:R-:W-:Y:S01]  /*30230*/  LEA.HI.X.SX32 R7, R3, R0, 0x1, P5 ;  /* 0x0000000003077211 */ /* 0x000fe200028f0eff */
[----:B------:R-:W-:Y:S02]  /*30240*/  IMAD R3, R24, 0x2, R9 ;  /* 0x0000000218037824 */ /* 0x000fe400078e0209 */
[----:B------:R-:W3:Y:S01]  /*30250*/  LDC R24, c[0x0][0x3e8] ;  /* 0x0000fa00ff187b82 */ /* 0x000ee20000000800 */
[C---:B-1----:R-:W-:Y:S01]  /*30260*/  LEA R4, P5, R9.reuse, R2, 0x1 ;  /* 0x0000000209047211 */ /* 0x042fe200078a08ff */
[----:B------:R1:W-:Y:S03]  /*30270*/  STG.E.U16 desc[UR12][R6.64], R40 ;  /* 0x0000002806007986 */ /* 0x0003e6000c10150c */
[----:B------:R-:W-:Y:S02]  /*30280*/  LEA.HI.X.SX32 R5, R9, R0, 0x1, P5 ;  /* 0x0000000009057211 */ /* 0x000fe400028f0eff */
[----:B------:R-:W-:-:S02]  /*30290*/  LEA R9, R16, R3, 0x1 ;  /* 0x0000000310097211 */ /* 0x000fc400078e08ff */
[----:B------:R-:W3:Y:S01]  /*302a0*/  LDC R16, c[0x0][0x3e8] ;  /* 0x0000fa00ff107b82 */ /* 0x000ee20000000800 */
[----:B------:R2:W-:Y:S01]  /*302b0*/  STG.E.U16 desc[UR12][R4.64], R39 ;  /* 0x0000002704007986 */ /* 0x0005e2000c10150c */
[----:B-1----:R-:W-:-:S04]  /*302c0*/  LEA R6, P5, R3, R2, 0x1 ;  /* 0x0000000203067211 */ /* 0x002fc800078a08ff */
[----:B------:R-:W-:Y:S01]  /*302d0*/  LEA.HI.X.SX32 R7, R3, R0, 0x1, P5 ;  /* 0x0000000003077211 */ /* 0x000fe200028f0eff */
[----:B--2---:R-:W-:Y:S02]  /*302e0*/  IMAD R3, R18, 0x2, R9 ;  /* 0x0000000212037824 */ /* 0x004fe400078e0209 */
[----:B------:R-:W1:Y:S01]  /*302f0*/  LDC R18, c[0x0][0x3e8] ;  /* 0x0000fa00ff127b82 */ /* 0x000e620000000800 */
[C---:B------:R-:W-:Y:S01]  /*30300*/  LEA R4, P5, R9.reuse, R2, 0x1 ;  /* 0x0000000209047211 */ /* 0x040fe200078a08ff */
[----:B------:R2:W-:Y:S03]  /*30310*/  STG.E.U16 desc[UR12][R6.64], R46 ;  /* 0x0000002e06007986 */ /* 0x0005e6000c10150c */
[----:B------:R-:W-:Y:S01]  /*30320*/  LEA.HI.X.SX32 R5, R9, R0, 0x1, P5 ;  /* 0x0000000009057211 */ /* 0x000fe200028f0eff */
[----:B0-----:R-:W-:Y:S02]  /*30330*/  IMAD R9, R20, 0x2, R3 ;  /* 0x0000000214097824 */ /* 0x001fe400078e0203 */
[----:B------:R-:W0:Y:S02]  /*30340*/  LDC R20, c[0x0][0x3e8] ;  /* 0x0000fa00ff147b82 */ /* 0x000e240000000800 */
[----:B------:R4:W-:Y:S01]  /*30350*/  STG.E.U16 desc[UR12][R4.64], R45 ;  /* 0x0000002d04007986 */ /* 0x0009e2000c10150c */
[----:B--2---:R-:W-:-:S04]  /*30360*/  LEA R6, P5, R3, R2, 0x1 ;  /* 0x0000000203067211 */ /* 0x004fc800078a08ff */
[----:B------:R-:W-:Y:S02]  /*30370*/  LEA.HI.X.SX32 R7, R3, R0, 0x1, P5 ;  /* 0x0000000003077211 */ /* 0x000fe400028f0eff */
[----:B----4-:R-:W-:Y:S02]  /*30380*/  LEA R3, R22, R9, 0x1 ;  /* 0x0000000916037211 */ /* 0x010fe400078e08ff */
[C---:B------:R-:W-:Y:S01]  /*30390*/  LEA R4, P5, R9.reuse, R2, 0x1 ;  /* 0x0000000209047211 */ /* 0x040fe200078a08ff */
[----:B------:R-:W2:Y:S01]  /*303a0*/  LDC R22, c[0x0][0x3e8] ;  /* 0x0000fa00ff167b82 */ /* 0x000ea20000000800 */
[----:B------:R4:W-:Y:S02]  /*303b0*/  STG.E.U16 desc[UR12][R6.64], R44 ;  /* 0x0000002c06007986 */ /* 0x0009e4000c10150c */
[----:B------:R-:W-:Y:S01]  /*303c0*/  LEA.HI.X.SX32 R5, R9, R0, 0x1, P5 ;  /* 0x0000000009057211 */ /* 0x000fe200028f0eff */
[----:B---3--:R-:W-:-:S04]  /*303d0*/  IMAD R9, R24, 0x2, R3 ;  /* 0x0000000218097824 */ /* 0x008fc800078e0203 */
[----:B------:R-:W3:Y:S01]  /*303e0*/  LDC R24, c[0x0][0x3e8] ;  /* 0x0000fa00ff187b82 */ /* 0x000ee20000000800 */
[----:B------:R1:W-:Y:S01]  /*303f0*/  STG.E.U16 desc[UR12][R4.64], R43 ;  /* 0x0000002b04007986 */ /* 0x0003e2000c10150c */
[----:B----4-:R-:W-:-:S04]  /*30400*/  LEA R6, P5, R3, R2, 0x1 ;  /* 0x0000000203067211 */ /* 0x010fc800078a08ff */
[----:B------:R-:W-:Y:S01]  /*30410*/  LEA.HI.X.SX32 R7, R3, R0, 0x1, P5 ;  /* 0x0000000003077211 */ /* 0x000fe200028f0eff */
[----:B------:R-:W-:Y:S02]  /*30420*/  IMAD R3, R16, 0x2, R9 ;  /* 0x0000000210037824 */ /* 0x000fe400078e0209 */
[----:B------:R-:W4:Y:S01]  /*30430*/  LDC R16, c[0x0][0x3e8] ;  /* 0x0000fa00ff107b82 */ /* 0x000f220000000800 */
[C---:B-1----:R-:W-:Y:S01]  /*30440*/  LEA R4, P5, R9.reuse, R2, 0x1 ;  /* 0x0000000209047211 */ /* 0x042fe200078a08ff */
[----:B------:R1:W-:Y:S03]  /*30450*/  STG.E.U16 desc[UR12][R6.64], R50 ;  /* 0x0000003206007986 */ /* 0x0003e6000c10150c */
[----:B------:R-:W-:Y:S02]  /*30460*/  LEA.HI.X.SX32 R5, R9, R0, 0x1, P5 ;  /* 0x0000000009057211 */ /* 0x000fe400028f0eff */
[----:B------:R-:W-:-:S02]  /*30470*/  LEA R9, R18, R3, 0x1 ;  /* 0x0000000312097211 */ /* 0x000fc400078e08ff */
[----:B------:R-:W4:Y:S01]  /*30480*/  LDC R18, c[0x0][0x3e8] ;  /* 0x0000fa00ff127b82 */ /* 0x000f220000000800 */
[----:B------:R0:W-:Y:S01]  /*30490*/  STG.E.U16 desc[UR12][R4.64], R49 ;  /* 0x0000003104007986 */ /* 0x0001e2000c10150c */
[----:B-1----:R-:W-:-:S04]  /*304a0*/  LEA R6, P5, R3, R2, 0x1 ;  /* 0x0000000203067211 */ /* 0x002fc800078a08ff */
[----:B------:R-:W-:Y:S01]  /*304b0*/  LEA.HI.X.SX32 R7, R3, R0, 0x1, P5 ;  /* 0x0000000003077211 */ /* 0x000fe200028f0eff */
[----:B0-----:R-:W-:Y:S02]  /*304c0*/  IMAD R3, R20, 0x2, R9 ;  /* 0x0000000214037824 */ /* 0x001fe400078e0209 */
[----:B------:R-:W0:Y:S01]  /*304d0*/  LDC R20, c[0x0][0x3e8] ;  /* 0x0000fa00ff147b82 */ /* 0x000e220000000800 */
[C---:B------:R-:W-:Y:S01]  /*304e0*/  LEA R4, P5, R9.reuse, R2, 0x1 ;  /* 0x0000000209047211 */ /* 0x040fe200078a08ff */
[----:B------:R1:W-:Y:S03]  /*304f0*/  STG.E.U16 desc[UR12][R6.64], R48 ;  /* 0x0000003006007986 */ /* 0x0003e6000c10150c */
[----:B------:R-:W-:Y:S01]  /*30500*/  LEA.HI.X.SX32 R5, R9, R0, 0x1, P5 ;  /* 0x0000000009057211 */ /* 0x000fe200028f0eff */
[----:B--2---:R-:W-:Y:S02]  /*30510*/  IMAD R9, R22, 0x2, R3 ;  /* 0x0000000216097824 */ /* 0x004fe400078e0203 */
[----:B------:R-:W2:Y:S02]  /*30520*/  LDC R22, c[0x0][0x3e8] ;  /* 0x0000fa00ff167b82 */ /* 0x000ea40000000800 */
[----:B------:R3:W-:Y:S01]  /*30530*/  STG.E.U16 desc[UR12][R4.64], R47 ;  /* 0x0000002f04007986 */ /* 0x0007e2000c10150c */
[----:B-1----:R-:W-:-:S04]  /*30540*/  LEA R6, P5, R3, R2, 0x1 ;  /* 0x0000000203067211 */ /* 0x002fc800078a08ff */
[----:B------:R-:W-:Y:S02]  /*30550*/  LEA.HI.X.SX32 R7, R3, R0, 0x1, P5 ;  /* 0x0000000003077211 */ /* 0x000fe400028f0eff */
[----:B---3--:R-:W-:Y:S02]  /*30560*/  LEA R3, R24, R9, 0x1 ;  /* 0x0000000918037211 */ /* 0x008fe400078e08ff */
[C---:B------:R-:W-:Y:S01]  /*30570*/  LEA R4, P5, R9.reuse, R2, 0x1 ;  /* 0x0000000209047211 */ /* 0x040fe200078a08ff */
[----:B------:R1:W-:Y:S01]  /*30580*/  STG.E.U16 desc[UR12][R6.64], R53 ;  /* 0x0000003506007986 */ /* 0x0003e2000c10150c */
[----:B------:R-:W3:Y:S02]  /*30590*/  LDC R24, c[0x0][0x3e8] ;  /* 0x0000fa00ff187b82 */ /* 0x000ee40000000800 */
[----:B------:R-:W-:Y:S01]  /*305a0*/  LEA.HI.X.SX32 R5, R9, R0, 0x1, P5 ;  /* 0x0000000009057211 */ /* 0x000fe200028f0eff */
[----:B----4-:R-:W-:Y:S01]  /*305b0*/  IMAD R9, R16, 0x2, R3 ;  /* 0x0000000210097824 */ /* 0x010fe200078e0203 */
[----:B-1----:R-:W-:-:S04]  /*305c0*/  LEA R6, P5, R3, R2, 0x1 ;  /* 0x0000000203067211 */ /* 0x002fc800078a08ff */
[----:B------:R-:W-:Y:S01]  /*305d0*/  LEA.HI.X.SX32 R7, R3, R0, 0x1, P5 ;  /* 0x0000000003077211 */ /* 0x000fe200028f0eff */
[----:B------:R-:W-:Y:S01]  /*305e0*/  IMAD R3, R18, 0x2, R9 ;  /* 0x0000000212037824 */ /* 0x000fe200078e0209 */
[C---:B------:R-:W-:Y:S01]  /*305f0*/  LEA R16, P5, R9.reuse, R2, 0x1 ;  /* 0x0000000209107211 */ /* 0x040fe200078a08ff */
[----:B------:R1:W-:Y:S03]  /*30600*/  STG.E.U16 desc[UR12][R4.64], R52 ;  /* 0x0000003404007986 */ /* 0x0003e6000c10150c */
[----:B------:R-:W-:Y:S02]  /*30610*/  LEA.HI.X.SX32 R17, R9, R0, 0x1, P5 ;  /* 0x0000000009117211 */ /* 0x000fe400028f0eff */
[----:B0-----:R-:W-:Y:S01]  /*30620*/  LEA R9, R20, R3, 0x1 ;  /* 0x0000000314097211 */ /* 0x001fe200078e08ff */
[----:B------:R0:W-:Y:S01]  /*30630*/  STG.E.U16 desc[UR12][R6.64], R51 ;  /* 0x0000003306007986 */ /* 0x0001e2000c10150c */
[----:B------:R-:W4:Y:S01]  /*30640*/  LDC R20, c[0x0][0x3e8] ;  /* 0x0000fa00ff147b82 */ /* 0x000f220000000800 */
[----:B-1----:R-:W-:-:S04]  /*30650*/  LEA R4, P5, R3, R2, 0x1 ;  /* 0x0000000203047211 */ /* 0x002fc800078a08ff */
[----:B------:R-:W-:Y:S01]  /*30660*/  LEA.HI.X.SX32 R5, R3, R0, 0x1, P5 ;  /* 0x0000000003057211 */ /* 0x000fe200028f0eff */
[----:B--2---:R-:W-:Y:S01]  /*30670*/  IMAD R3, R22, 0x2, R9 ;  /* 0x0000000216037824 */ /* 0x004fe200078e0209 */
[----:B0-----:R-:W-:-:S04]  /*30680*/  LEA R6, P5, R9, R2, 0x1 ;  /* 0x0000000209067211 */ /* 0x001fc800078a08ff */
[----:B------:R-:W-:Y:S01]  /*30690*/  LEA.HI.X.SX32 R7, R9, R0, 0x1, P5 ;  /* 0x0000000009077211 */ /* 0x000fe200028f0eff */
[----:B------:R-:W-:Y:S01]  /*306a0*/  IMAD R9, R26, 0x2, R3 ;  /* 0x000000021a097824 */ /* 0x000fe200078e0203 */
[C---:B------:R-:W-:Y:S01]  /*306b0*/  LEA R18, P5, R3.reuse, R2, 0x1 ;  /* 0x0000000203127211 */ /* 0x040fe200078a08ff */
[----:B------:R0:W-:Y:S03]  /*306c0*/  STG.E.U16 desc[UR12][R16.64], R54 ;  /* 0x0000003610007986 */ /* 0x0001e6000c10150c */
[----:B------:R-:W-:Y:S02]  /*306d0*/  LEA.HI.X.SX32 R19, R3, R0, 0x1, P5 ;  /* 0x0000000003137211 */ /* 0x000fe400028f0eff */
[----:B---3--:R-:W-:Y:S01]  /*306e0*/  LEA R3, R24, R9, 0x1 ;  /* 0x0000000918037211 */ /* 0x008fe200078e08ff */
[----:B------:R1:W-:Y:S01]  /*306f0*/  STG.E.U16 desc[UR12][R4.64], R36 ;  /* 0x0000002404007986 */ /* 0x0003e2000c10150c */
[----:B0-----:R-:W-:-:S04]  /*30700*/  LEA R16, P5, R9, R2, 0x1 ;  /* 0x0000000209107211 */ /* 0x001fc800078a08ff */
[----:B------:R-:W-:Y:S01]  /*30710*/  LEA.HI.X.SX32 R17, R9, R0, 0x1, P5 ;  /* 0x0000000009117211 */ /* 0x000fe200028f0eff */
[----:B------:R-:W-:Y:S01]  /*30720*/  IMAD R9, R28, 0x2, R3 ;  /* 0x000000021c097824 */ /* 0x000fe200078e0203 */
[----:B-1----:R-:W-:Y:S01]  /*30730*/  LEA R4, P5, R3, R2, 0x1 ;  /* 0x0000000203047211 */ /* 0x002fe200078a08ff */
[----:B------:R0:W-:Y:S01]  /*30740*/  STG.E.U16 desc[UR12][R6.64], R35 ;  /* 0x0000002306007986 */ /* 0x0001e2000c10150c */
[----:B------:R-:W-:Y:S02]  /*30750*/  PRMT R12, R12, 0x7632, R12 ;  /* 0x000076320c0c7816 */ /* 0x000fe4000000000c */
[----:B------:R-:W-:Y:S02]  /*30760*/  PRMT R13, R13, 0x7632, R13 ;  /* 0x000076320d0d7816 */ /* 0x000fe4000000000d */
[----:B------:R-:W-:Y:S02]  /*30770*/  PRMT R14, R14, 0x7632, R14 ;  /* 0x000076320e0e7816 */ /* 0x000fe4000000000e */
[----:B------:R-:W-:-:S02]  /*30780*/  FSEL R125, R125, -INF , P2 ;  /* 0xff8000007d7d7808 */ /* 0x000fc40001000000 */
[----:B------:R-:W-:Y:S01]  /*30790*/  FSEL R120, R120, -INF , P3 ;  /* 0xff80000078787808 */ /* 0x000fe20001800000 */
[----:B------:R-:W-:Y:S01]  /*307a0*/  FFMA R11, R88, 0.69314718246459960938, R103 ;  /* 0x3f317218580b7823 */ /* 0x000fe20000000067 */
[----:B------:R-:W-:Y:S01]  /*307b0*/  LEA.HI.X.SX32 R5, R3, R0, 0x1, P5 ;  /* 0x0000000003057211 */ /* 0x000fe200028f0eff */
[----:B------:R-:W-:Y:S01]  /*307c0*/  IMAD R3, R30, 0x2, R9 ;  /* 0x000000021e037824 */ /* 0x000fe200078e0209 */
[C---:B0-----:R-:W-:Y:S01]  /*307d0*/  LEA R6, P5, R9.reuse, R2, 0x1 ;  /* 0x0000000209067211 */ /* 0x041fe200078a08ff */
[----:B------:R0:W-:Y:S01]  /*307e0*/  STG.E.U16 desc[UR12][R18.64], R34 ;  /* 0x0000002212007986 */ /* 0x0001e2000c10150c */
[----:B------:R-:W1:Y:S02]  /*307f0*/  LDC.64 R28, c[0x0][0x3a0] ;  /* 0x0000e800ff1c7b82 */ /* 0x000e640000000a00 */
[----:B------:R-:W-:Y:S02]  /*30800*/  LEA.HI.X.SX32 R7, R9, R0, 0x1, P5 ;  /* 0x0000000009077211 */ /* 0x000fe400028f0eff */
[----:B----4-:R-:W-:-:S02]  /*30810*/  LEA R9, R20, R3, 0x1 ;  /* 0x0000000314097211 */ /* 0x010fc400078e08ff */
[----:B0-----:R-:W-:-:S04]  /*30820*/  LEA R18, P5, R3, R2, 0x1 ;  /* 0x0000000203127211 */ /* 0x001fc800078a08ff */
[----:B------:R-:W-:Y:S02]  /*30830*/  LEA.HI.X.SX32 R19, R3, R0, 0x1, P5 ;  /* 0x0000000003137211 */ /* 0x000fe400028f0eff */
[C---:B------:R-:W-:Y:S01]  /*30840*/  LEA R2, P5, R9.reuse, R2, 0x1 ;  /* 0x0000000209027211 */ /* 0x040fe200078a08ff */
[----:B------:R-:W-:Y:S03]  /*30850*/  STG.E.U16 desc[UR12][R16.64], R10 ;  /* 0x0000000a10007986 */ /* 0x000fe6000c10150c */
[----:B------:R-:W-:Y:S01]  /*30860*/  LEA.HI.X.SX32 R3, R9, R0, 0x1, P5 ;  /* 0x0000000009037211 */ /* 0x000fe200028f0eff */
[----:B------:R0:W-:Y:S04]  /*30870*/  STG.E.U16 desc[UR12][R4.64], R12 ;  /* 0x0000000c04007986 */ /* 0x0001e8000c10150c */
[----:B------:R2:W-:Y:S04]  /*30880*/  STG.E.U16 desc[UR12][R6.64], R13 ;  /* 0x0000000d06007986 */ /* 0x0005e8000c10150c */
[----:B------:R-:W-:Y:S04]  /*30890*/  STG.E.U16 desc[UR12][R18.64], R14 ;  /* 0x0000000e12007986 */ /* 0x000fe8000c10150c */
[----:B------:R3:W-:Y:S01]  /*308a0*/  STG.E.U16 desc[UR12][R2.64], R8 ;  /* 0x0000000802007986 */ /* 0x0007e2000c10150c */
[----:B------:R-:W-:Y:S01]  /*308b0*/  LOP3.LUT R30, R91, 0x1c, RZ, 0xc0, !PT ;  /* 0x0000001c5b1e7812 */ /* 0x000fe200078ec0ff */
[----:B0-----:R-:W-:Y:S01]  /*308c0*/  FFMA R4, R86, 0.69314718246459960938, R105 ;  /* 0x3f31721856047823 */ /* 0x001fe20000000069 */
[----:B------:R-:W-:Y:S01]  /*308d0*/  FFMA R5, R118, 0.69314718246459960938, R87 ;  /* 0x3f31721876057823 */ /* 0x000fe20000000057 */
[----:B--2---:R-:W-:Y:S01]  /*308e0*/  FFMA R6, R116, 0.69314718246459960938, R119 ;  /* 0x3f31721874067823 */ /* 0x004fe20000000077 */
[----:B------:R-:W-:Y:S01]  /*308f0*/  FFMA R7, R114, 0.69314718246459960938, R117 ;  /* 0x3f31721872077823 */ /* 0x000fe20000000075 */
[----:B------:R-:W-:Y:S01]  /*30900*/  LEA R30, R30, UR6, 0x2 ;  /* 0x000000061e1e7c11 */ /* 0x000fe2000f8e10ff */
[----:B------:R-:W-:Y:S01]  /*30910*/  BAR.SYNC.DEFER_BLOCKING 0x0 ;  /* 0x0000000000007b1d */ /* 0x000fe20000010000 */
[----:B------:R-:W-:Y:S01]  /*30920*/  FFMA R9, R90, 0.69314718246459960938, R95 ;  /* 0x3f3172185a097823 */ /* 0x000fe2000000005f */
[----:B---3--:R-:W-:-:S04]  /*30930*/  FFMA R8, R94, 0.69314718246459960938, R93 ;  /* 0x3f3172185e087823 */ /* 0x008fc8000000005d */
[----:B------:R0:W-:Y:S02]  /*30940*/  STS.128 [R30], R4 ;  /* 0x000000041e007388 */ /* 0x0001e40000000c00 */
[----:B0-----:R-:W-:Y:S02]  /*30950*/  FFMA R7, R92, 0.69314718246459960938, R123 ;  /* 0x3f3172185c077823 */ /* 0x001fe4000000007b */
[----:B------:R-:W2:Y:S04]  /*30960*/  LDL.LU R92, [R1+0x160] ;  /* 0x00016000015c7983 */ /* 0x000ea80000300800 */
        /* <DEDUP_REMOVED lines=20> */
[----:B------:R-:W-:-:S03]  /*30ab0*/  FFMA R4, R112, 0.69314718246459960938, R115 ;  /* 0x3f31721870047823 */ /* 0x000fc60000000073 */
[----:B------:R-:W4:Y:S04]  /*30ac0*/  LDL.LU R119, [R1+0x3c] ;  /* 0x00003c0001777983 */ /* 0x000f280000300800 */
[----:B------:R-:W4:Y:S01]  /*30ad0*/  LDL.LU R116, [R1+0x3cc] ;  /* 0x0003cc0001747983 */ /* 0x000f220000300800 */
[----:B------:R-:W-:-:S03]  /*30ae0*/  FFMA R5, R122, 0.69314718246459960938, R113 ;  /* 0x3f3172187a057823 */ /* 0x000fc60000000071 */
[----:B------:R-:W4:Y:S04]  /*30af0*/  LDL.LU R117, [R1+0x98] ;  /* 0x0000980001757983 */ /* 0x000f280000300800 */
[----:B------:R-:W4:Y:S01]  /*30b00*/  LDL.LU R114, [R1+0x3c8] ;  /* 0x0003c80001727983 */ /* 0x000f220000300800 */
[----:B------:R-:W-:-:S03]  /*30b10*/  FFMA R6, R121, 0.69314718246459960938, R124 ;  /* 0x3f31721879067823 */ /* 0x000fc6000000007c */
        /* <DEDUP_REMOVED lines=8> */
[----:B--2---:R-:W-:-:S03]  /*30ba0*/  FFMA R12, R92, 0.69314718246459960938, R100 ;  /* 0x3f3172185c0c7823 */ /* 0x004fc60000000064 */
[----:B------:R-:W2:Y:S01]  /*30bb0*/  LDL.LU R92, [R1+0x3b8] ;  /* 0x0003b800015c7983 */ /* 0x000ea20000300800 */
[----:B---3--:R-:W-:-:S03]  /*30bc0*/  FFMA R13, R95, 0.69314718246459960938, R93 ;  /* 0x3f3172185f0d7823 */ /* 0x008fc6000000005d */
[----:B------:R-:W3:Y:S04]  /*30bd0*/  LDL.LU R93, [R1+0x3b4] ;  /* 0x0003b400015d7983 */ /* 0x000ee80000300800 */
[----:B------:R-:W3:Y:S01]  /*30be0*/  LDL.LU R95, [R1+0x3b0] ;  /* 0x0003b000015f7983 */ /* 0x000ee20000300800 */
[----:B----4-:R-:W-:-:S03]  /*30bf0*/  FFMA R14, R90, 0.69314718246459960938, R101 ;  /* 0x3f3172185a0e7823 */ /* 0x010fc60000000065 */
[----:B------:R-:W4:Y:S01]  /*30c00*/  LDL.LU R90, [R1+0x36c] ;  /* 0x00036c00015a7983 */ /* 0x000f220000300800 */
[----:B------:R-:W-:-:S03]  /*30c10*/  FFMA R10, R102, 0.69314718246459960938, R84 ;  /* 0x3f317218660a7823 */ /* 0x000fc60000000054 */
[----:B------:R2:W-:Y:S01]  /*30c20*/  STS.128 [R30+0x80], R4 ;  /* 0x000080041e007388 */ /* 0x0005e20000000c00 */
[----:B------:R-:W-:-:S03]  /*30c30*/  FFMA R15, R98, 0.69314718246459960938, R89 ;  /* 0x3f317218620f7823 */ /* 0x000fc60000000059 */
[----:B------:R0:W-:Y:S01]  /*30c40*/  STS.128 [R30+0x100], R8 ;  /* 0x000100081e007388 */ /* 0x0001e20000000c00 */
[----:B------:R-:W-:-:S03]  /*30c50*/  FFMA R16, R96, 0.69314718246459960938, R99 ;  /* 0x3f31721860107823 */ /* 0x000fc60000000063 */
[----:B------:R0:W-:Y:S01]  /*30c60*/  STS.128 [R30+0x180], R12 ;  /* 0x0001800c1e007388 */ /* 0x0001e20000000c00 */
[----:B------:R-:W-:Y:S01]  /*30c70*/  FFMA R17, R110, 0.69314718246459960938, R97 ;  /* 0x3f3172186e117823 */ /* 0x000fe20000000061 */
[----:B------:R-:W-:Y:S01]  /*30c80*/  FFMA R18, R108, 0.69314718246459960938, R111 ;  /* 0x3f3172186c127823 */ /* 0x000fe2000000006f */
[----:B------:R-:W-:Y:S01]  /*30c90*/  FFMA R19, R106, 0.69314718246459960938, R109 ;  /* 0x3f3172186a137823 */ /* 0x000fe2000000006d */
[----:B------:R-:W-:Y:S01]  /*30ca0*/  FSEL R0, R119, -INF , P6 ;  /* 0xff80000077007808 */ /* 0x000fe20003000000 */
[----:B------:R-:W-:Y:S01]  /*30cb0*/  FFMA R20, R104, 0.69314718246459960938, R107 ;  /* 0x3f31721868147823 */ /* 0x000fe2000000006b */
[----:B------:R-:W-:Y:S01]  /*30cc0*/  FFMA R21, R86, 0.69314718246459960938, R105 ;  /* 0x3f31721856157823 */ /* 0x000fe20000000069 */
[----:B------:R-:W-:Y:S01]  /*30cd0*/  FFMA R22, R118, 0.69314718246459960938, R87 ;  /* 0x3f31721876167823 */ /* 0x000fe20000000057 */
[----:B------:R-:W-:Y:S01]  /*30ce0*/  FFMA R23, R117, 0.69314718246459960938, R116 ;  /* 0x3f31721875177823 */ /* 0x000fe20000000074 */
[----:B------:R0:W-:Y:S01]  /*30cf0*/  STS.128 [R30+0x200], R16 ;  /* 0x000200101e007388 */ /* 0x0001e20000000c00 */
[----:B------:R-:W-:Y:S01]  /*30d00*/  FFMA R24, R115, 0.69314718246459960938, R114 ;  /* 0x3f31721873187823 */ /* 0x000fe20000000072 */
[----:B------:R-:W-:Y:S01]  /*30d10*/  FFMA R27, R0, 0.69314718246459960938, R121 ;  /* 0x3f317218001b7823 */ /* 0x000fe20000000079 */
[----:B------:R-:W-:-:S02]  /*30d20*/  FSEL R0, R94, -INF , P1 ;  /* 0xff8000005e007808 */ /* 0x000fc40000800000 */
[----:B------:R-:W0:Y:S01]  /*30d30*/  S2R R94, SR_CTAID.X ;  /* 0x00000000005e7919 */ /* 0x000e220000002500 */
[----:B------:R-:W-:Y:S01]  /*30d40*/  FSEL R2, R123, -INF , P0 ;  /* 0xff8000007b027808 */ /* 0x000fe20000000000 */
[----:B------:R-:W-:Y:S01]  /*30d50*/  FFMA R25, R113, 0.69314718246459960938, R112 ;  /* 0x3f31721871197823 */ /* 0x000fe20000000070 */
[----:B------:R-:W-:Y:S01]  /*30d60*/  FFMA R26, R124, 0.69314718246459960938, R122 ;  /* 0x3f3172187c1a7823 */ /* 0x000fe2000000007a */
[----:B------:R0:W-:Y:S04]  /*30d70*/  STS.128 [R30+0x280], R20 ;  /* 0x000280141e007388 */ /* 0x0001e80000000c00 */
[----:B------:R0:W-:Y:S01]  /*30d80*/  STS.128 [R30+0x300], R24 ;  /* 0x000300181e007388 */ /* 0x0001e20000000c00 */
[----:B------:R-:W-:-:S04]  /*30d90*/  UIMAD UR4, UR8, UR4, URZ ;  /* 0x00000004080472a4 */ /* 0x000fc8000f8e02ff */
[----:B------:R-:W-:Y:S02]  /*30da0*/  USHF.L.U32 UR6, UR4, 0x2, URZ ;  /* 0x0000000204067899 */ /* 0x000fe400080006ff */
[----:B------:R-:W-:Y:S01]  /*30db0*/  UIMAD.WIDE UR4, UR4, 0x4, URZ ;  /* 0x00000004040478a5 */ /* 0x000fe2000f8e02ff */
[----:B0-----:R-:W-:-:S05]  /*30dc0*/  PRMT R91, R91, 0x6540, R94 ;  /* 0x000065405b5b7816 */ /* 0x001fca000000005e */
[----:B------:R-:W-:Y:S02]  /*30dd0*/  IMAD.SHL.U32 R3, R91, 0x4, RZ ;  /* 0x000000045b037824 */ /* 0x000fe400078e00ff */
[----:B--2---:R-:W-:Y:S01]  /*30de0*/  FFMA R4, R2, 0.69314718246459960938, R92 ;  /* 0x3f31721802047823 */ /* 0x004fe2000000005c */
[----:B---3--:R-:W-:Y:S01]  /*30df0*/  FFMA R5, R0, 0.69314718246459960938, R93 ;  /* 0x3f31721800057823 */ /* 0x008fe2000000005d */
[----:B------:R-:W-:Y:S01]  /*30e00*/  FFMA R6, R125, 0.69314718246459960938, R95 ;  /* 0x3f3172187d067823 */ /* 0x000fe2000000005f */
[----:B----4-:R-:W-:-:S05]  /*30e10*/  FFMA R7, R120, 0.69314718246459960938, R90 ;  /* 0x3f31721878077823 */ /* 0x010fca000000005a */
[----:B------:R0:W-:Y:S01]  /*30e20*/  STS.128 [R30+0x380], R4 ;  /* 0x000380041e007388 */ /* 0x0001e20000000c00 */
[----:B------:R-:W-:Y:S01]  /*30e30*/  IMAD.HI R0, R91, 0x4, RZ ;  /* 0x000000045b007827 */ /* 0x000fe200078e02ff */
[----:B------:R-:W-:Y:S01]  /*30e40*/  BAR.SYNC.DEFER_BLOCKING 0x0 ;  /* 0x0000000000007b1d */ /* 0x000fe20000010000 */
[----:B-1----:R-:W-:-:S04]  /*30e50*/  IADD3 R2, P0, P1, R3, UR6, R28 ;  /* 0x0000000603027c10 */ /* 0x002fc8000f91e01c */
[----:B------:R-:W-:Y:S01]  /*30e60*/  IADD3.X R3, PT, PT, R0, UR5, R29, P0, P1 ;  /* 0x0000000500037c10 */ /* 0x000fe200087e241d */
[----:B------:R-:W-:Y:S08]  /*30e70*/  @P4 EXIT ;  /* 0x000000000000494d */ /* 0x000ff00003800000 */
[----:B------:R-:W2:Y:S04]  /*30e80*/  LDL.LU R91, [R1+0x84] ;  /* 0x00008400015b7983 */ /* 0x000ea80000300800 */
[----:B0-2---:R-:W0:Y:S04]  /*30e90*/  LDS R5, [R91] ;  /* 0x000000005b057984 */ /* 0x005e280000000800 */
[----:B0-----:R-:W-:Y:S01]  /*30ea0*/  STG.E desc[UR12][R2.64], R5 ;  /* 0x0000000502007986 */ /* 0x001fe2000c10190c */
[----:B------:R-:W-:Y:S05]  /*30eb0*/  EXIT ;  /* 0x000000000000794d */ /* 0x000fea0003800000 */
.L_x_2:
[----:B------:R-:W-:-:S00]  /*30ec0*/  BRA `(.L_x_2) ;  /* 0xfffffffc00fc7947 */ /* 0x000fc0000383ffff */
[----:B------:R-:W-:-:S00]  /*30ed0*/  NOP ;  /* 0x0000000000007918 */ /* 0x000fc00000000000 */
        /* <DEDUP_REMOVED lines=10> */
.L_x_3:


//--------------------- .nv.global.init           --------------------------
	.section	.nv.global.init,"aw",@progbits
.nv.global.init:
	.type		_$_str,@object
	.size		_$_str,(.L_0 - _$_str)
_$_str:
        /*0000*/ 	.byte	0x5f, 0x5f, 0x43, 0x55, 0x44, 0x41, 0x5f, 0x46, 0x54, 0x5a, 0x00
.L_0:


//--------------------- .nv.shared.attn_fwd       --------------------------
	.section	.nv.shared.attn_fwd,"aw",@nobits
	.sectionflags	@""
	.align	16
	.zero		1024


//--------------------- .nv.shared.reserved.0     --------------------------
	.section	.nv.shared.reserved.0,"aw",@nobits
	.weak		__nv_reservedSMEM_offset_0_alias
	.size		__nv_reservedSMEM_offset_0_alias, 0, 64
	.other		__nv_reservedSMEM_offset_0_alias,@"STO_CUDA_RESERVED_SHARED STV_DEFAULT"
__nv_reservedSMEM_offset_0_alias:
	.zero		0
	.zero		64


//--------------------- .nv.constant0.attn_fwd    --------------------------
	.section	.nv.constant0.attn_fwd,"a",@progbits
	.sectionflags	@""
	.align	4
.nv.constant0.attn_fwd:
	.zero		1032


//--------------------- SYMBOLS --------------------------

	.type		.nv.reservedSmem.offset0,@object
	.size		.nv.reservedSmem.offset0,0x4
	.type		.nv.reservedSmem.cap,@object
	.size		.nv.reservedSmem.cap,0x4
